	.target	sm_90a

	.elftype	@"ET_EXEC"


//--------------------- .note.nv.tkinfo           --------------------------
	.section	.note.nv.tkinfo,"",@"SHT_NOTE"
	.sectionflags	@"SHF_NOTE_NV_TKINFO"
	.tkinfo
        /*0018*/ 	.word	0x00000002
        /*0030*/ 	.string	""
        /*0030*/ 	.string	"ptxas"
        /*0030*/ 	.string	"Cuda compilation tools, release 13.0, V13.0.88"
        /*0030*/ 	.string	"Build cuda_13.0.r13.0/compiler.36424714_0"
        /*0030*/ 	.string	"-v  -suppress-debug-info  -lineinfo  -arch sm_90a "



//--------------------- .note.nv.cuinfo           --------------------------
	.section	.note.nv.cuinfo,"",@"SHT_NOTE"
	.sectionflags	@"SHF_NOTE_NV_CUINFO"
        /*0018*/ 	.short	0x0002
        /*001a*/ 	.short	0x005a
        /*001c*/ 	.short	0x0082
	.zero		2


//--------------------- .nv.info                  --------------------------
	.section	.nv.info,"",@"SHT_CUDA_INFO"
	.align	4


	//----- nvinfo : EIATTR_REGCOUNT
	.align		4
        /*0000*/ 	.byte	0x04, 0x2f
        /*0002*/ 	.short	(.L_1 - .L_0)
	.align		4
.L_0:
        /*0004*/ 	.word	index@(matmul_kernel)
        /*0008*/ 	.word	0x000000ff


	//----- nvinfo : EIATTR_FRAME_SIZE
	.align		4
.L_1:
        /*000c*/ 	.byte	0x04, 0x11
        /*000e*/ 	.short	(.L_3 - .L_2)
	.align		4
.L_2:
        /*0010*/ 	.word	index@(matmul_kernel)
        /*0014*/ 	.word	0x00000428


	//----- nvinfo : EIATTR_MIN_STACK_SIZE
	.align		4
.L_3:
        /*0018*/ 	.byte	0x04, 0x12
        /*001a*/ 	.short	(.L_5 - .L_4)
	.align		4
.L_4:
        /*001c*/ 	.word	index@(matmul_kernel)
        /*0020*/ 	.word	0x00000428
.L_5:


//--------------------- .nv.compat                --------------------------
	.section	.nv.compat,"",@"SHT_CUDA_COMPAT_INFO"
	.align	4
        /*0000*/ 	.byte	0x02, 0x09, 0x01, 0x00, 0x02, 0x02, 0x04, 0x00, 0x02, 0x05, 0x05, 0x00, 0x03, 0x07, 0x01, 0x01
        /*0010*/ 	.byte	0x02, 0x03, 0x00, 0x00, 0x02, 0x06, 0x01, 0x00, 0x04, 0x0b, 0x08, 0x00, 0x00, 0x00, 0x00, 0x00
        /*0020*/ 	.byte	0x00, 0x00, 0x00, 0x00


//--------------------- .nv.info.matmul_kernel    --------------------------
	.section	.nv.info.matmul_kernel,"",@"SHT_CUDA_INFO"
	.sectionflags	@""
	.align	4


	//----- nvinfo : EIATTR_CUDA_API_VERSION
	.align		4
        /*0000*/ 	.byte	0x04, 0x37
        /*0002*/ 	.short	(.L_7 - .L_6)
.L_6:
        /*0004*/ 	.word	0x00000082


	//----- nvinfo : EIATTR_KPARAM_INFO
	.align		4
.L_7:
        /*0008*/ 	.byte	0x04, 0x17
        /*000a*/ 	.short	(.L_9 - .L_8)
.L_8:
        /*000c*/ 	.word	0x00000000
        /*0010*/ 	.short	0x000d
        /*0012*/ 	.short	0x0048
        /*0014*/ 	.byte	0x00, 0xf4, 0x21, 0x00


	//----- nvinfo : EIATTR_KPARAM_INFO
	.align		4
.L_9:
        /*0018*/ 	.byte	0x04, 0x17
        /*001a*/ 	.short	(.L_11 - .L_10)
.L_10:
        /*001c*/ 	.word	0x00000000
        /*0020*/ 	.short	0x000c
        /*0022*/ 	.short	0x0040
        /*0024*/ 	.byte	0x00, 0xf4, 0x21, 0x00


	//----- nvinfo : EIATTR_KPARAM_INFO
	.align		4
.L_11:
        /*0028*/ 	.byte	0x04, 0x17
        /*002a*/ 	.short	(.L_13 - .L_12)
.L_12:
        /*002c*/ 	.word	0x00000000
        /*0030*/ 	.short	0x000b
        /*0032*/ 	.short	0x0038
        /*0034*/ 	.byte	0x00, 0xf0, 0x11, 0x00


	//----- nvinfo : EIATTR_KPARAM_INFO
	.align		4
.L_13:
        /*0038*/ 	.byte	0x04, 0x17
        /*003a*/ 	.short	(.L_15 - .L_14)
.L_14:
        /*003c*/ 	.word	0x00000000
        /*0040*/ 	.short	0x000a
        /*0042*/ 	.short	0x0034
        /*0044*/ 	.byte	0x00, 0xf0, 0x11, 0x00


	//----- nvinfo : EIATTR_KPARAM_INFO
	.align		4
.L_15:
        /*0048*/ 	.byte	0x04, 0x17
        /*004a*/ 	.short	(.L_17 - .L_16)
.L_16:
        /*004c*/ 	.word	0x00000000
        /*0050*/ 	.short	0x0009
        /*0052*/ 	.short	0x0030
        /*0054*/ 	.byte	0x00, 0xf0, 0x11, 0x00


	//----- nvinfo : EIATTR_KPARAM_INFO
	.align		4
.L_17:
        /*0058*/ 	.byte	0x04, 0x17
        /*005a*/ 	.short	(.L_19 - .L_18)
.L_18:
        /*005c*/ 	.word	0x00000000
        /*0060*/ 	.short	0x0008
        /*0062*/ 	.short	0x002c
        /*0064*/ 	.byte	0x00, 0xf0, 0x11, 0x00


	//----- nvinfo : EIATTR_KPARAM_INFO
	.align		4
.L_19:
        /*0068*/ 	.byte	0x04, 0x17
        /*006a*/ 	.short	(.L_21 - .L_20)
.L_20:
        /*006c*/ 	.word	0x00000000
        /*0070*/ 	.short	0x0007
        /*0072*/ 	.short	0x0028
        /*0074*/ 	.byte	0x00, 0xf0, 0x11, 0x00


	//----- nvinfo : EIATTR_KPARAM_INFO
	.align		4
.L_21:
        /*0078*/ 	.byte	0x04, 0x17
        /*007a*/ 	.short	(.L_23 - .L_22)
.L_22:
        /*007c*/ 	.word	0x00000000
        /*0080*/ 	.short	0x0006
        /*0082*/ 	.short	0x0024
        /*0084*/ 	.byte	0x00, 0xf0, 0x11, 0x00


	//----- nvinfo : EIATTR_KPARAM_INFO
	.align		4
.L_23:
        /*0088*/ 	.byte	0x04, 0x17
        /*008a*/ 	.short	(.L_25 - .L_24)
.L_24:
        /*008c*/ 	.word	0x00000000
        /*0090*/ 	.short	0x0005
        /*0092*/ 	.short	0x0020
        /*0094*/ 	.byte	0x00, 0xf0, 0x11, 0x00


	//----- nvinfo : EIATTR_KPARAM_INFO
	.align		4
.L_25:
        /*0098*/ 	.byte	0x04, 0x17
        /*009a*/ 	.short	(.L_27 - .L_26)
.L_26:
        /*009c*/ 	.word	0x00000000
        /*00a0*/ 	.short	0x0004
        /*00a2*/ 	.short	0x001c
        /*00a4*/ 	.byte	0x00, 0xf0, 0x11, 0x00


	//----- nvinfo : EIATTR_KPARAM_INFO
	.align		4
.L_27:
        /*00a8*/ 	.byte	0x04, 0x17
        /*00aa*/ 	.short	(.L_29 - .L_28)
.L_28:
        /*00ac*/ 	.word	0x00000000
        /*00b0*/ 	.short	0x0003
        /*00b2*/ 	.short	0x0018
        /*00b4*/ 	.byte	0x00, 0xf0, 0x11, 0x00


	//----- nvinfo : EIATTR_KPARAM_INFO
	.align		4
.L_29:
        /*00b8*/ 	.byte	0x04, 0x17
        /*00ba*/ 	.short	(.L_31 - .L_30)
.L_30:
        /*00bc*/ 	.word	0x00000000
        /*00c0*/ 	.short	0x0002
        /*00c2*/ 	.short	0x0010
        /*00c4*/ 	.byte	0x00, 0xf4, 0x21, 0x00


	//----- nvinfo : EIATTR_KPARAM_INFO
	.align		4
.L_31:
        /*00c8*/ 	.byte	0x04, 0x17
        /*00ca*/ 	.short	(.L_33 - .L_32)
.L_32:
        /*00cc*/ 	.word	0x00000000
        /*00d0*/ 	.short	0x0001
        /*00d2*/ 	.short	0x0008
        /*00d4*/ 	.byte	0x00, 0xf4, 0x21, 0x00


	//----- nvinfo : EIATTR_KPARAM_INFO
	.align		4
.L_33:
        /*00d8*/ 	.byte	0x04, 0x17
        /*00da*/ 	.short	(.L_35 - .L_34)
.L_34:
        /*00dc*/ 	.word	0x00000000
        /*00e0*/ 	.short	0x0000
        /*00e2*/ 	.short	0x0000
        /*00e4*/ 	.byte	0x00, 0xf4, 0x21, 0x00


	//----- nvinfo : EIATTR_SPARSE_MMA_MASK
	.align		4
.L_35:
        /*00e8*/ 	.byte	0x03, 0x50
        /*00ea*/ 	.short	0x0000


	//----- nvinfo : EIATTR_MAXREG_COUNT
	.align		4
        /*00ec*/ 	.byte	0x03, 0x1b
        /*00ee*/ 	.short	0x00ff


	//----- nvinfo : EIATTR_NUM_BARRIERS
	.align		4
        /*00f0*/ 	.byte	0x02, 0x4c
        /*00f2*/ 	.byte	0x01
	.zero		1


	//----- nvinfo : EIATTR_ANNOTATIONS
	.align		4
        /*00f4*/ 	.byte	0x04, 0x55
        /*00f6*/ 	.short	(.L_37 - .L_36)


	//   ....[0]....
.L_36:
        /*00f8*/ 	.word	0x00000001
        /*00fc*/ 	.byte	0xb0, 0x00, 0x00, 0x00, 0x01, 0x00, 0x00, 0x00, 0xd0, 0x06, 0x00, 0x00, 0x01, 0x00, 0x00, 0x00
        /* <DEDUP_REMOVED lines=442> */
        /*1cac*/ 	.byte	0xb0, 0x1a, 0x01, 0x00, 0x01, 0x00, 0x00, 0x00, 0xc0, 0x1b, 0x01, 0x00


	//----- nvinfo : EIATTR_MERCURY_ISA_VERSION
	.align		4
.L_37:
        /*1cb8*/ 	.byte	0x03, 0x5f
        /*1cba*/ 	.short	0x0101


	//----- nvinfo : EIATTR_EXIT_INSTR_OFFSETS
	.align		4
        /*1cbc*/ 	.byte	0x04, 0x1c
        /*1cbe*/ 	.short	(.L_39 - .L_38)


	//   ....[0]....
.L_38:
        /*1cc0*/ 	.word	0x00016320


	//   ....[1]....
        /*1cc4*/ 	.word	0x00016340


	//----- nvinfo : EIATTR_REQNTID
	.align		4
.L_39:
        /*1cc8*/ 	.byte	0x04, 0x10
        /*1cca*/ 	.short	(.L_41 - .L_40)
.L_40:
        /*1ccc*/ 	.word	0x00000080
        /*1cd0*/ 	.word	0x00000001
        /*1cd4*/ 	.word	0x00000001


	//----- nvinfo : EIATTR_CBANK_PARAM_SIZE
	.align		4
.L_41:
        /*1cd8*/ 	.byte	0x03, 0x19
        /*1cda*/ 	.short	0x0050


	//----- nvinfo : EIATTR_PARAM_CBANK
	.align		4
        /*1cdc*/ 	.byte	0x04, 0x0a
        /*1cde*/ 	.short	(.L_43 - .L_42)
	.align		4
.L_42:
        /*1ce0*/ 	.word	index@(.nv.constant0.matmul_kernel)
        /*1ce4*/ 	.short	0x0210
        /*1ce6*/ 	.short	0x0050


	//----- nvinfo : EIATTR_SW_WAR
	.align		4
.L_43:
        /*1ce8*/ 	.byte	0x04, 0x36
        /*1cea*/ 	.short	(.L_45 - .L_44)
.L_44:
        /*1cec*/ 	.word	0x00000008
.L_45:


//--------------------- .nv.callgraph             --------------------------
	.section	.nv.callgraph,"",@"SHT_CUDA_CALLGRAPH"
	.align	4
	.sectionentsize	8
	.align		4
        /*0000*/ 	.word	0x00000000
	.align		4
        /*0004*/ 	.word	0xffffffff
	.align		4
        /*0008*/ 	.word	0x00000000
	.align		4
        /*000c*/ 	.word	0xfffffffe
	.align		4
        /*0010*/ 	.word	0x00000000
	.align		4
        /*0014*/ 	.word	0xfffffffd
	.align		4
        /*0018*/ 	.word	0x00000000
	.align		4
        /*001c*/ 	.word	0xfffffffc


//--------------------- .text.matmul_kernel       --------------------------
	.section	.text.matmul_kernel,"ax",@progbits
	.align	128
        .global         matmul_kernel
        .type           matmul_kernel,@function
        .size           matmul_kernel,(.L_x_3 - matmul_kernel)
        .other          matmul_kernel,@"STO_CUDA_ENTRY STV_DEFAULT"
matmul_kernel:
.text.matmul_kernel:
[----:B------:R-:W1:Y:S08]  /*0000*/  LDC R1, c[0x0][0x28] ;  /* 0x00000a00ff017b82 */ /* 0x000e700000000800 */
[----:B------:R-:W2:Y:S01]  /*0010*/  LDC.64 R2, c[0x0][0x228] ;  /* 0x00008a00ff027b82 */ /* 0x000ea20000000a00 */
[----:B-1----:R-:W-:Y:S01]  /*0020*/  VIADD R1, R1, 0xfffffbd8 ;  /* 0xfffffbd801017836 */ /* 0x002fe20000000000 */
[----:B------:R-:W1:Y:S01]  /*0030*/  S2R R5, SR_CTAID.X ;  /* 0x0000000000057919 */ /* 0x000e620000002500 */
[----:B------:R-:W-:Y:S01]  /*0040*/  ULDC UR5, c[0x0][0x240] ;  /* 0x0000900000057ab9 */ /* 0x000fe20000000800 */
[----:B------:R-:W-:Y:S01]  /*0050*/  ULDC.64 UR10, c[0x0][0x218] ;  /* 0x00008600000a7ab9 */ /* 0x000fe20000000a00 */
[----:B------:R-:W-:Y:S01]  /*0060*/  ULDC.64 UR6, c[0x0][0x210] ;  /* 0x0000840000067ab9 */ /* 0x000fe20000000a00 */
[----:B------:R-:W-:-:S02]  /*0070*/  ULDC UR8, c[0x0][0x230] ;  /* 0x00008c0000087ab9 */ /* 0x000fc40000000800 */
[----:B------:R-:W3:Y:S08]  /*0080*/  S2UR UR4, SR_CgaCtaId ;  /* 0x00000000000479c3 */ /* 0x000ef00000008800 */
[----:B------:R-:W4:Y:S01]  /*0090*/  LDC R127, c[0x0][0x230] ;  /* 0x00008c00ff7f7b82 */ /* 0x000f220000000800 */
[----:B--2---:R-:W-:Y:S01]  /*00a0*/  IMAD.MOV.U32 R153, RZ, RZ, R3 ;  /* 0x000000ffff997224 */ /* 0x004fe200078e0003 */
[----:B------:R2:W-:Y:S01]  /*00b0*/  STL.64 [R1+0x248], R2 ;  /* 0x0002480201007387 */ /* 0x0005e20000100a00 */
[----:B------:R-:W-:-:S02]  /*00c0*/  IMAD.MOV.U32 R152, RZ, RZ, R2 ;  /* 0x000000ffff987224 */ /* 0x000fc400078e0002 */
[----:B------:R-:W-:Y:S01]  /*00d0*/  VIADD R0, R153, 0x7f ;  /* 0x0000007f99007836 */ /* 0x000fe20000000000 */
[----:B-1----:R-:W-:-:S04]  /*00e0*/  IABS R8, R5 ;  /* 0x0000000500087213 */ /* 0x002fc80000000000 */
[----:B--2---:R-:W-:-:S04]  /*00f0*/  SHF.R.S32.HI R3, RZ, 0x1f, R0 ;  /* 0x0000001fff037819 */ /* 0x004fc80000011400 */
[----:B------:R-:W-:-:S04]  /*0100*/  LEA.HI R3, R3, R0, RZ, 0x7 ;  /* 0x0000000003037211 */ /* 0x000fc800078f38ff */
[----:B------:R-:W-:-:S05]  /*0110*/  SHF.R.S32.HI R3, RZ, 0x7, R3 ;  /* 0x00000007ff037819 */ /* 0x000fca0000011403 */
[----:B------:R-:W-:-:S05]  /*0120*/  IMAD.SHL.U32 R4, R3, 0x4, RZ ;  /* 0x0000000403047824 */ /* 0x000fca00078e00ff */
[-C--:B------:R-:W-:Y:S02]  /*0130*/  IABS R7, R4.reuse ;  /* 0x0000000400077213 */ /* 0x080fe40000000000 */
[----:B------:R-:W-:Y:S02]  /*0140*/  IABS R10, R4 ;  /* 0x00000004000a7213 */ /* 0x000fe40000000000 */
[----:B------:R-:W1:Y:S08]  /*0150*/  I2F.RP R0, R7 ;  /* 0x0000000700007306 */ /* 0x000e700000209400 */
[----:B-1----:R-:W1:Y:S02]  /*0160*/  MUFU.RCP R0, R0 ;  /* 0x0000000000007308 */ /* 0x002e640000001000 */
[----:B-1----:R-:W-:-:S02]  /*0170*/  VIADD R2, R0, 0xffffffe ;  /* 0x0ffffffe00027836 */ /* 0x002fc40000000000 */
[----:B------:R-:W-:-:S04]  /*0180*/  IMAD.MOV R0, RZ, RZ, -R10 ;  /* 0x000000ffff007224 */ /* 0x000fc800078e0a0a */
[----:B------:R1:W2:Y:S02]  /*0190*/  F2I.FTZ.U32.TRUNC.NTZ R3, R2 ;  /* 0x0000000200037305 */ /* 0x0002a4000021f000 */
[----:B-1----:R-:W-:Y:S02]  /*01a0*/  IMAD.MOV.U32 R2, RZ, RZ, RZ ;  /* 0x000000ffff027224 */ /* 0x002fe400078e00ff */
[----:B--2---:R-:W-:-:S04]  /*01b0*/  IMAD.MOV R6, RZ, RZ, -R3 ;  /* 0x000000ffff067224 */ /* 0x004fc800078e0a03 */
[----:B------:R-:W-:Y:S02]  /*01c0*/  IMAD R9, R6, R7, RZ ;  /* 0x0000000706097224 */ /* 0x000fe400078e02ff */
[----:B------:R-:W-:Y:S02]  /*01d0*/  IMAD.MOV.U32 R6, RZ, RZ, R8 ;  /* 0x000000ffff067224 */ /* 0x000fe400078e0008 */
[----:B------:R-:W-:-:S06]  /*01e0*/  IMAD.HI.U32 R3, R3, R9, R2 ;  /* 0x0000000903037227 */ /* 0x000fcc00078e0002 */
[----:B------:R-:W-:-:S04]  /*01f0*/  IMAD.HI.U32 R3, R3, R6, RZ ;  /* 0x0000000603037227 */ /* 0x000fc800078e00ff */
[----:B------:R-:W-:-:S05]  /*0200*/  IMAD R0, R3, R0, R6 ;  /* 0x0000000003007224 */ /* 0x000fca00078e0206 */
[----:B------:R-:W-:-:S13]  /*0210*/  ISETP.GT.U32.AND P1, PT, R7, R0, PT ;  /* 0x000000000700720c */ /* 0x000fda0003f24070 */
[----:B------:R-:W-:Y:S02]  /*0220*/  @!P1 IMAD.IADD R0, R0, 0x1, -R7 ;  /* 0x0000000100009824 */ /* 0x000fe400078e0a07 */
[----:B------:R-:W-:Y:S01]  /*0230*/  @!P1 VIADD R3, R3, 0x1 ;  /* 0x0000000103039836 */ /* 0x000fe20000000000 */
[----:B------:R-:W-:Y:S02]  /*0240*/  ISETP.NE.AND P1, PT, R4, RZ, PT ;  /* 0x000000ff0400720c */ /* 0x000fe40003f25270 */
[----:B------:R-:W-:Y:S02]  /*0250*/  ISETP.GE.U32.AND P0, PT, R0, R7, PT ;  /* 0x000000070000720c */ /* 0x000fe40003f06070 */
[----:B------:R-:W-:-:S04]  /*0260*/  LOP3.LUT R0, R5, R4, RZ, 0x3c, !PT ;  /* 0x0000000405007212 */ /* 0x000fc800078e3cff */
[----:B------:R-:W-:Y:S01]  /*0270*/  ISETP.GE.AND P2, PT, R0, RZ, PT ;  /* 0x000000ff0000720c */ /* 0x000fe20003f46270 */
[----:B------:R-:W-:-:S06]  /*0280*/  VIADD R0, R152, 0x7f ;  /* 0x0000007f98007836 */ /* 0x000fcc0000000000 */
[----:B------:R-:W-:-:S04]  /*0290*/  @P0 VIADD R3, R3, 0x1 ;  /* 0x0000000103030836 */ /* 0x000fc80000000000 */
[----:B------:R-:W-:Y:S01]  /*02a0*/  IMAD.MOV.U32 R2, RZ, RZ, R3 ;  /* 0x000000ffff027224 */ /* 0x000fe200078e0003 */
[----:B------:R-:W-:-:S03]  /*02b0*/  SHF.R.S32.HI R3, RZ, 0x1f, R0 ;  /* 0x0000001fff037819 */ /* 0x000fc60000011400 */
[----:B------:R-:W-:Y:S01]  /*02c0*/  @!P2 IMAD.MOV R2, RZ, RZ, -R2 ;  /* 0x000000ffff02a224 */ /* 0x000fe200078e0a02 */
[----:B------:R-:W-:Y:S02]  /*02d0*/  @!P1 LOP3.LUT R2, RZ, R4, RZ, 0x33, !PT ;  /* 0x00000004ff029212 */ /* 0x000fe400078e33ff */
[----:B------:R-:W-:-:S03]  /*02e0*/  LEA.HI R3, R3, R0, RZ, 0x7 ;  /* 0x0000000003037211 */ /* 0x000fc600078f38ff */
[----:B------:R-:W-:Y:S02]  /*02f0*/  IMAD.SHL.U32 R16, R2, 0x4, RZ ;  /* 0x0000000402107824 */ /* 0x000fe400078e00ff */
[----:B------:R-:W-:-:S03]  /*0300*/  IMAD.MOV R2, RZ, RZ, -R2 ;  /* 0x000000ffff027224 */ /* 0x000fc600078e0a02 */
[----:B------:R-:W-:Y:S01]  /*0310*/  LEA.HI.SX32 R3, R3, -R16, 0x19 ;  /* 0x8000001003037211 */ /* 0x000fe200078fcaff */
[----:B------:R-:W-:Y:S01]  /*0320*/  IMAD R19, R4, R2, R5 ;  /* 0x0000000204137224 */ /* 0x000fe200078e0205 */
[----:B------:R-:W-:Y:S01]  /*0330*/  IABS R4, R153 ;  /* 0x0000009900047213 */ /* 0x000fe20000000000 */
[----:B------:R-:W-:Y:S01]  /*0340*/  IMAD.MOV.U32 R2, RZ, RZ, RZ ;  /* 0x000000ffff027224 */ /* 0x000fe200078e00ff */
[----:B------:R-:W-:-:S04]  /*0350*/  VIMNMX R18, R3, 0x4, PT ;  /* 0x0000000403127848 */ /* 0x000fc80003fe0100 */
[-C--:B------:R-:W-:Y:S02]  /*0360*/  IABS R9, R18.reuse ;  /* 0x0000001200097213 */ /* 0x080fe40000000000 */
[----:B------:R-:W-:Y:S02]  /*0370*/  IABS R7, R18 ;  /* 0x0000001200077213 */ /* 0x000fe40000000000 */
[----:B------:R-:W1:Y:S08]  /*0380*/  I2F.RP R0, R9 ;  /* 0x0000000900007306 */ /* 0x000e700000209400 */
[----:B-1----:R-:W1:Y:S02]  /*0390*/  MUFU.RCP R0, R0 ;  /* 0x0000000000007308 */ /* 0x002e640000001000 */
[----:B-1----:R-:W-:-:S02]  /*03a0*/  VIADD R3, R0, 0xffffffe ;  /* 0x0ffffffe00037836 */ /* 0x002fc40000000000 */
[----:B------:R-:W-:-:S04]  /*03b0*/  IMAD.MOV R0, RZ, RZ, -R7 ;  /* 0x000000ffff007224 */ /* 0x000fc800078e0a07 */
[----:B------:R-:W1:Y:S08]  /*03c0*/  I2F.RP R7, R4 ;  /* 0x0000000400077306 */ /* 0x000e700000209400 */
[----:B------:R-:W2:Y:S08]  /*03d0*/  F2I.FTZ.U32.TRUNC.NTZ R3, R3 ;  /* 0x0000000300037305 */ /* 0x000eb0000021f000 */
[----:B-1----:R-:W1:Y:S01]  /*03e0*/  MUFU.RCP R7, R7 ;  /* 0x0000000700077308 */ /* 0x002e620000001000 */
[----:B--2---:R-:W-:-:S04]  /*03f0*/  IMAD.MOV R6, RZ, RZ, -R3 ;  /* 0x000000ffff067224 */ /* 0x004fc800078e0a03 */
[----:B------:R-:W-:Y:S01]  /*0400*/  IMAD R5, R6, R9, RZ ;  /* 0x0000000906057224 */ /* 0x000fe200078e02ff */
[----:B------:R-:W-:-:S03]  /*0410*/  IABS R6, R19 ;  /* 0x0000001300067213 */ /* 0x000fc60000000000 */
[----:B------:R-:W-:Y:S01]  /*0420*/  IMAD.HI.U32 R2, R3, R5, R2 ;  /* 0x0000000503027227 */ /* 0x000fe200078e0002 */
[----:B------:R-:W-:-:S03]  /*0430*/  IABS R5, R152 ;  /* 0x0000009800057213 */ /* 0x000fc60000000000 */
[----:B------:R-:W-:Y:S02]  /*0440*/  IMAD.MOV.U32 R3, RZ, RZ, R6 ;  /* 0x000000ffff037224 */ /* 0x000fe400078e0006 */
[----:B------:R-:W2:Y:S01]  /*0450*/  I2F.RP R6, R5 ;  /* 0x0000000500067306 */ /* 0x000ea20000209400 */
[----:B-1----:R-:W-:Y:S02]  /*0460*/  VIADD R10, R7, 0xffffffe ;  /* 0x0ffffffe070a7836 */ /* 0x002fe40000000000 */
[----:B------:R-:W-:-:S04]  /*0470*/  IMAD.HI.U32 R2, R2, R3, RZ ;  /* 0x0000000302027227 */ /* 0x000fc800078e00ff */
[----:B------:R-:W-:Y:S01]  /*0480*/  IMAD R0, R2, R0, R3 ;  /* 0x0000000002007224 */ /* 0x000fe200078e0203 */
[----:B------:R1:W3:Y:S01]  /*0490*/  F2I.FTZ.U32.TRUNC.NTZ R11, R10 ;  /* 0x0000000a000b7305 */ /* 0x0002e2000021f000 */
[----:B------:R-:W4:Y:S03]  /*04a0*/  S2R R3, SR_TID.X ;  /* 0x0000000000037919 */ /* 0x000f260000002100 */
[----:B------:R-:W-:-:S04]  /*04b0*/  ISETP.GT.U32.AND P1, PT, R9, R0, PT ;  /* 0x000000000900720c */ /* 0x000fc80003f24070 */
[----:B--2---:R-:W2:Y:S01]  /*04c0*/  MUFU.RCP R6, R6 ;  /* 0x0000000600067308 */ /* 0x004ea20000001000 */
[----:B-1----:R-:W-:Y:S02]  /*04d0*/  IMAD.MOV.U32 R10, RZ, RZ, RZ ;  /* 0x000000ffff0a7224 */ /* 0x002fe400078e00ff */
[----:B---3--:R-:W-:-:S06]  /*04e0*/  IMAD.MOV R15, RZ, RZ, -R11 ;  /* 0x000000ffff0f7224 */ /* 0x008fcc00078e0a0b */
[----:B------:R-:W-:Y:S02]  /*04f0*/  @!P1 IMAD.IADD R0, R0, 0x1, -R9 ;  /* 0x0000000100009824 */ /* 0x000fe400078e0a09 */
[----:B------:R-:W-:Y:S01]  /*0500*/  @!P1 VIADD R2, R2, 0x1 ;  /* 0x0000000102029836 */ /* 0x000fe20000000000 */
[----:B------:R-:W-:Y:S02]  /*0510*/  ISETP.NE.AND P1, PT, R18, RZ, PT ;  /* 0x000000ff1200720c */ /* 0x000fe40003f25270 */
[----:B------:R-:W-:Y:S02]  /*0520*/  ISETP.GE.U32.AND P0, PT, R0, R9, PT ;  /* 0x000000090000720c */ /* 0x000fe40003f06070 */
[----:B------:R-:W-:Y:S01]  /*0530*/  LOP3.LUT R0, R19, R18, RZ, 0x3c, !PT ;  /* 0x0000001213007212 */ /* 0x000fe200078e3cff */
[----:B--2---:R-:W-:-:S03]  /*0540*/  VIADD R8, R6, 0xffffffe ;  /* 0x0ffffffe06087836 */ /* 0x004fc60000000000 */
[----:B------:R-:W-:Y:S01]  /*0550*/  ISETP.GE.AND P2, PT, R0, RZ, PT ;  /* 0x000000ff0000720c */ /* 0x000fe20003f46270 */
[----:B------:R1:W2:Y:S01]  /*0560*/  F2I.FTZ.U32.TRUNC.NTZ R9, R8 ;  /* 0x0000000800097305 */ /* 0x0002a2000021f000 */
[----:B----4-:R-:W-:Y:S01]  /*0570*/  SHF.R.U32.HI R13, RZ, 0x6, R3 ;  /* 0x00000006ff0d7819 */ /* 0x010fe20000011603 */
[----:B------:R-:W-:-:S04]  /*0580*/  IMAD.SHL.U32 R6, R3, 0x4, RZ ;  /* 0x0000000403067824 */ /* 0x000fc800078e00ff */
[----:B------:R-:W-:Y:S01]  /*0590*/  @P0 VIADD R2, R2, 0x1 ;  /* 0x0000000102020836 */ /* 0x000fe20000000000 */
[----:B------:R-:W-:Y:S01]  /*05a0*/  SGXT.U32 R13, R13, 0x1 ;  /* 0x000000010d0d781a */ /* 0x000fe20000000000 */
[----:B-1----:R-:W-:Y:S02]  /*05b0*/  IMAD.MOV.U32 R8, RZ, RZ, RZ ;  /* 0x000000ffff087224 */ /* 0x002fe400078e00ff */
[----:B------:R-:W-:Y:S01]  /*05c0*/  IMAD.MOV.U32 R35, RZ, RZ, R2 ;  /* 0x000000ffff237224 */ /* 0x000fe200078e0002 */
[----:B------:R-:W-:-:S03]  /*05d0*/  SHF.R.S32.HI R2, RZ, 0x6, R3 ;  /* 0x00000006ff027819 */ /* 0x000fc60000011403 */
[----:B------:R-:W-:Y:S01]  /*05e0*/  @!P2 IMAD.MOV R35, RZ, RZ, -R35 ;  /* 0x000000ffff23a224 */ /* 0x000fe200078e0a23 */
[----:B------:R-:W-:Y:S02]  /*05f0*/  @!P1 LOP3.LUT R35, RZ, R18, RZ, 0x33, !PT ;  /* 0x00000012ff239212 */ /* 0x000fe400078e33ff */
[----:B------:R-:W-:-:S03]  /*0600*/  SGXT R2, R2, 0x1 ;  /* 0x000000010202781a */ /* 0x000fc60000000200 */
[----:B------:R-:W-:Y:S01]  /*0610*/  IMAD.SHL.U32 R0, R35, 0x80, RZ ;  /* 0x0000008023007824 */ /* 0x000fe200078e00ff */
[----:B------:R-:W-:Y:S01]  /*0620*/  LOP3.LUT R7, R2, 0x90, RZ, 0xc0, !PT ;  /* 0x0000009002077812 */ /* 0x000fe200078ec0ff */
[----:B------:R-:W-:-:S03]  /*0630*/  IMAD.MOV R35, RZ, RZ, -R35 ;  /* 0x000000ffff237224 */ /* 0x000fc600078e0a23 */
[----:B------:R-:W-:Y:S01]  /*0640*/  LOP3.LUT R13, R0, R13, RZ, 0xfc, !PT ;  /* 0x0000000d000d7212 */ /* 0x000fe200078efcff */
[----:B------:R-:W-:Y:S01]  /*0650*/  IMAD R35, R18, R35, R19 ;  /* 0x0000002312237224 */ /* 0x000fe200078e0213 */
[----:B------:R-:W-:Y:S01]  /*0660*/  LOP3.LUT R6, R7, 0x7c, R6, 0x78, !PT ;  /* 0x0000007c07067812 */ /* 0x000fe200078e7806 */
[----:B------:R-:W-:Y:S01]  /*0670*/  IMAD R7, R15, R4, RZ ;  /* 0x000000040f077224 */ /* 0x000fe200078e02ff */
[----:B------:R-:W-:Y:S01]  /*0680*/  LOP3.LUT R20, R13, 0x7e, RZ, 0xfc, !PT ;  /* 0x0000007e0d147812 */ /* 0x000fe200078efcff */
[----:B------:R-:W-:Y:S01]  /*0690*/  IMAD.IADD R35, R16, 0x1, R35 ;  /* 0x0000000110237824 */ /* 0x000fe200078e0223 */
[----:B------:R-:W-:Y:S01]  /*06a0*/  IABS R15, R13 ;  /* 0x0000000d000f7213 */ /* 0x000fe20000000000 */
[----:B------:R-:W-:Y:S01]  /*06b0*/  IMAD.HI.U32 R12, R11, R7, R10 ;  /* 0x000000070b0c7227 */ /* 0x000fe200078e000a */
[----:B------:R-:W-:Y:S01]  /*06c0*/  IABS R17, R20 ;  /* 0x0000001400117213 */ /* 0x000fe20000000000 */
[----:B------:R1:W-:Y:S01]  /*06d0*/  STL [R1+0x2a8], R0 ;  /* 0x0002a80001007387 */ /* 0x0003e20000100800 */
[C---:B------:R-:W-:Y:S01]  /*06e0*/  LOP3.LUT R22, R13.reuse, 0x2, RZ, 0xfc, !PT ;  /* 0x000000020d167812 */ /* 0x040fe200078efcff */
[----:B--2---:R-:W-:Y:S01]  /*06f0*/  IMAD.MOV R10, RZ, RZ, -R9 ;  /* 0x000000ffff0a7224 */ /* 0x004fe200078e0a09 */
[C---:B------:R-:W-:Y:S01]  /*0700*/  LOP3.LUT R23, R13.reuse, 0x4, RZ, 0xfc, !PT ;  /* 0x000000040d177812 */ /* 0x040fe200078efcff */
[----:B------:R-:W-:Y:S01]  /*0710*/  IMAD.HI.U32 R2, R12, R15, RZ ;  /* 0x0000000f0c027227 */ /* 0x000fe200078e00ff */
[----:B------:R-:W-:-:S02]  /*0720*/  LOP3.LUT R16, R13, 0x8, RZ, 0xfc, !PT ;  /* 0x000000080d107812 */ /* 0x000fc400078efcff */
[----:B------:R-:W-:Y:S01]  /*0730*/  IABS R21, R23 ;  /* 0x0000001700157213 */ /* 0x000fe20000000000 */
[----:B------:R-:W-:Y:S01]  /*0740*/  IMAD.HI.U32 R7, R12, R17, RZ ;  /* 0x000000110c077227 */ /* 0x000fe200078e00ff */
[C---:B------:R-:W-:Y:S02]  /*0750*/  LOP3.LUT R18, R13.reuse, 0xa, RZ, 0xfc, !PT ;  /* 0x0000000a0d127812 */ /* 0x040fe400078efcff */
[----:B------:R-:W-:Y:S01]  /*0760*/  ISETP.GE.AND P1, PT, R22, RZ, PT ;  /* 0x000000ff1600720c */ /* 0x000fe20003f26270 */
[----:B------:R-:W-:Y:S01]  /*0770*/  IMAD R11, R10, R5, RZ ;  /* 0x000000050a0b7224 */ /* 0x000fe200078e02ff */
[----:B------:R-:W-:Y:S01]  /*0780*/  IABS R10, R22 ;  /* 0x00000016000a7213 */ /* 0x000fe20000000000 */
[----:B------:R-:W-:Y:S01]  /*0790*/  IMAD.MOV R2, RZ, RZ, -R2 ;  /* 0x000000ffff027224 */ /* 0x000fe200078e0a02 */
[C---:B------:R-:W-:Y:S01]  /*07a0*/  LOP3.LUT R22, R13.reuse, 0xc, RZ, 0xfc, !PT ;  /* 0x0000000c0d167812 */ /* 0x040fe200078efcff */
[----:B------:R-:W-:Y:S01]  /*07b0*/  IMAD.MOV R14, RZ, RZ, -R7 ;  /* 0x000000ffff0e7224 */ /* 0x000fe200078e0a07 */
[----:B------:R-:W-:Y:S01]  /*07c0*/  LOP3.LUT R24, R13, 0x10, RZ, 0xfc, !PT ;  /* 0x000000100d187812 */ /* 0x000fe200078efcff */
[----:B------:R-:W-:Y:S01]  /*07d0*/  IMAD.HI.U32 R7, R9, R11, R8 ;  /* 0x0000000b09077227 */ /* 0x000fe200078e0008 */
[----:B------:R-:W-:-:S02]  /*07e0*/  IABS R19, R22 ;  /* 0x0000001600137213 */ /* 0x000fc40000000000 */
[C---:B------:R-:W-:Y:S01]  /*07f0*/  LOP3.LUT R26, R13.reuse, 0x14, RZ, 0xfc, !PT ;  /* 0x000000140d1a7812 */ /* 0x040fe200078efcff */
[----:B------:R-:W-:Y:S01]  /*0800*/  IMAD.MOV.U32 R11, RZ, RZ, R10 ;  /* 0x000000ffff0b7224 */ /* 0x000fe200078e000a */
[C---:B------:R-:W-:Y:S01]  /*0810*/  LOP3.LUT R29, R13.reuse, 0x18, RZ, 0xfc, !PT ;  /* 0x000000180d1d7812 */ /* 0x040fe200078efcff */
[----:B------:R-:W-:Y:S01]  /*0820*/  IMAD R10, R4, R2, R15 ;  /* 0x00000002040a7224 */ /* 0x000fe200078e020f */
[C---:B------:R-:W-:Y:S01]  /*0830*/  LOP3.LUT R28, R13.reuse, 0x16, RZ, 0xfc, !PT ;  /* 0x000000160d1c7812 */ /* 0x040fe200078efcff */
[----:B------:R-:W-:Y:S01]  /*0840*/  IMAD.MOV.U32 R15, RZ, RZ, R21 ;  /* 0x000000ffff0f7224 */ /* 0x000fe200078e0015 */
[----:B------:R-:W-:Y:S01]  /*0850*/  LOP3.LUT R21, R13, 0x6, RZ, 0xfc, !PT ;  /* 0x000000060d157812 */ /* 0x000fe200078efcff */
[----:B------:R-:W-:Y:S01]  /*0860*/  IMAD.HI.U32 R2, R12, R11, RZ ;  /* 0x0000000b0c027227 */ /* 0x000fe200078e00ff */
[----:B------:R-:W-:Y:S02]  /*0870*/  ISETP.GT.U32.AND P0, PT, R4, R10, PT ;  /* 0x0000000a0400720c */ /* 0x000fe40003f04070 */
[----:B------:R-:W-:Y:S01]  /*0880*/  ISETP.GE.AND P3, PT, R21, RZ, PT ;  /* 0x000000ff1500720c */ /* 0x000fe20003f66270 */
[----:B------:R-:W-:Y:S01]  /*0890*/  IMAD.HI.U32 R8, R12, R15, RZ ;  /* 0x0000000f0c087227 */ /* 0x000fe200078e00ff */
[----:B------:R-:W-:-:S02]  /*08a0*/  IABS R27, R29 ;  /* 0x0000001d001b7213 */ /* 0x000fc40000000000 */
[----:B------:R-:W-:Y:S01]  /*08b0*/  IABS R25, R28 ;  /* 0x0000001c00197213 */ /* 0x000fe20000000000 */
[C---:B------:R-:W-:Y:S01]  /*08c0*/  IMAD R9, R4.reuse, R14, R17 ;  /* 0x0000000e04097224 */ /* 0x040fe200078e0211 */
[----:B------:R-:W-:Y:S01]  /*08d0*/  IABS R17, R21 ;  /* 0x0000001500117213 */ /* 0x000fe20000000000 */
[----:B------:R-:W-:Y:S01]  /*08e0*/  IMAD.MOV R2, RZ, RZ, -R2 ;  /* 0x000000ffff027224 */ /* 0x000fe200078e0a02 */
[C---:B------:R-:W-:Y:S01]  /*08f0*/  LOP3.LUT R30, R13.reuse, 0x1a, RZ, 0xfc, !PT ;  /* 0x0000001a0d1e7812 */ /* 0x040fe200078efcff */
[----:B------:R-:W-:Y:S01]  /*0900*/  IMAD.MOV R14, RZ, RZ, -R8 ;  /* 0x000000ffff0e7224 */ /* 0x000fe200078e0a08 */
[C---:B------:R-:W-:Y:S01]  /*0910*/  ISETP.GT.U32.AND P2, PT, R4.reuse, R9, PT ;  /* 0x000000090400720c */ /* 0x040fe20003f44070 */
[C---:B------:R-:W-:Y:S01]  /*0920*/  IMAD R8, R4.reuse, R2, R11 ;  /* 0x0000000204087224 */ /* 0x040fe200078e020b */
[----:B------:R-:W-:Y:S01]  /*0930*/  LOP3.LUT R31, R13, 0x1e, RZ, 0xfc, !PT ;  /* 0x0000001e0d1f7812 */ /* 0x000fe200078efcff */
[----:B------:R-:W-:Y:S01]  /*0940*/  IMAD R11, R4, R14, R15 ;  /* 0x0000000e040b7224 */ /* 0x000fe200078e020f */
[----:B------:R-:W-:Y:S01]  /*0950*/  IABS R15, R16 ;  /* 0x00000010000f7213 */ /* 0x000fe20000000000 */
[----:B------:R-:W-:Y:S01]  /*0960*/  @!P0 IMAD.IADD R10, R10, 0x1, -R4 ;  /* 0x000000010a0a8824 */ /* 0x000fe200078e0a04 */
[----:B------:R-:W-:Y:S01]  /*0970*/  ISETP.GT.U32.AND P5, PT, R4, R8, PT ;  /* 0x000000080400720c */ /* 0x000fe20003fa4070 */
[----:B------:R-:W-:Y:S01]  /*0980*/  IMAD.HI.U32 R2, R12, R17, RZ ;  /* 0x000000110c027227 */ /* 0x000fe200078e00ff */
[----:B------:R-:W-:-:S02]  /*0990*/  ISETP.GT.U32.AND P4, PT, R4, R11, PT ;  /* 0x0000000b0400720c */ /* 0x000fc40003f84070 */
[C---:B------:R-:W-:Y:S01]  /*09a0*/  ISETP.GT.U32.AND P6, PT, R4.reuse, R10, PT ;  /* 0x0000000a0400720c */ /* 0x040fe20003fc4070 */
[----:B------:R-:W-:Y:S01]  /*09b0*/  IMAD.MOV R2, RZ, RZ, -R2 ;  /* 0x000000ffff027224 */ /* 0x000fe200078e0a02 */
[----:B------:R-:W-:Y:S01]  /*09c0*/  LOP3.LUT R32, R13, 0x26, RZ, 0xfc, !PT ;  /* 0x000000260d207812 */ /* 0x000fe200078efcff */
[--C-:B------:R-:W-:Y:S01]  /*09d0*/  @!P2 IMAD.IADD R9, R9, 0x1, -R4.reuse ;  /* 0x000000010909a824 */ /* 0x100fe200078e0a04 */
[----:B------:R-:W-:Y:S01]  /*09e0*/  ISETP.GE.AND P2, PT, R23, RZ, PT ;  /* 0x000000ff1700720c */ /* 0x000fe20003f46270 */
[----:B------:R-:W-:Y:S01]  /*09f0*/  IMAD R14, R4, R2, R17 ;  /* 0x00000002040e7224 */ /* 0x000fe200078e0211 */
[----:B------:R-:W-:Y:S01]  /*0a00*/  IABS R17, R18 ;  /* 0x0000001200117213 */ /* 0x000fe20000000000 */
[----:B------:R-:W-:Y:S01]  /*0a10*/  IMAD.HI.U32 R2, R12, R15, RZ ;  /* 0x0000000f0c027227 */ /* 0x000fe200078e00ff */
[----:B------:R-:W-:Y:S02]  /*0a20*/  ISETP.GT.U32.AND P0, PT, R4, R9, PT ;  /* 0x000000090400720c */ /* 0x000fe40003f04070 */
[----:B------:R-:W-:Y:S01]  /*0a30*/  IABS R23, R24 ;  /* 0x0000001800177213 */ /* 0x000fe20000000000 */
[--C-:B------:R-:W-:Y:S01]  /*0a40*/  @!P5 IMAD.IADD R8, R8, 0x1, -R4.reuse ;  /* 0x000000010808d824 */ /* 0x100fe200078e0a04 */
[----:B------:R-:W-:Y:S01]  /*0a50*/  ISETP.GE.AND P5, PT, R13, RZ, PT ;  /* 0x000000ff0d00720c */ /* 0x000fe20003fa6270 */
[--C-:B------:R-:W-:Y:S01]  /*0a60*/  @!P4 IMAD.IADD R11, R11, 0x1, -R4.reuse ;  /* 0x000000010b0bc824 */ /* 0x100fe200078e0a04 */
[----:B------:R-:W-:Y:S01]  /*0a70*/  IABS R33, R32 ;  /* 0x0000002000217213 */ /* 0x000fe20000000000 */
[----:B------:R-:W-:Y:S01]  /*0a80*/  @!P6 IMAD.IADD R10, R10, 0x1, -R4 ;  /* 0x000000010a0ae824 */ /* 0x000fe200078e0a04 */
[C---:B------:R-:W-:Y:S01]  /*0a90*/  ISETP.GT.U32.AND P4, PT, R4.reuse, R8, PT ;  /* 0x000000080400720c */ /* 0x040fe20003f84070 */
[----:B------:R-:W-:Y:S01]  /*0aa0*/  IMAD.MOV R2, RZ, RZ, -R2 ;  /* 0x000000ffff027224 */ /* 0x000fe200078e0a02 */
[----:B------:R-:W-:-:S02]  /*0ab0*/  ISETP.GT.U32.AND P6, PT, R4, R11, PT ;  /* 0x0000000b0400720c */ /* 0x000fc40003fc4070 */
[----:B------:R-:W-:Y:S01]  /*0ac0*/  LOP3.LUT R34, R13, 0x2a, RZ, 0xfc, !PT ;  /* 0x0000002a0d227812 */ /* 0x000fe200078efcff */
[--C-:B------:R-:W-:Y:S01]  /*0ad0*/  @!P0 IMAD.IADD R9, R9, 0x1, -R4.reuse ;  /* 0x0000000109098824 */ /* 0x100fe200078e0a04 */
[C---:B------:R-:W-:Y:S01]  /*0ae0*/  ISETP.GT.U32.AND P0, PT, R4.reuse, R14, PT ;  /* 0x0000000e0400720c */ /* 0x040fe20003f04070 */
[----:B------:R-:W-:Y:S01]  /*0af0*/  IMAD R15, R4, R2, R15 ;  /* 0x00000002040f7224 */ /* 0x000fe200078e020f */
[----:B------:R-:W-:Y:S01]  /*0b00*/  IABS R37, R34 ;  /* 0x0000002200257213 */ /* 0x000fe20000000000 */
[----:B------:R-:W-:Y:S01]  /*0b10*/  IMAD.HI.U32 R2, R12, R17, RZ ;  /* 0x000000110c027227 */ /* 0x000fe200078e00ff */
[C---:B------:R-:W-:Y:S02]  /*0b20*/  LOP3.LUT R36, R13.reuse, 0x2c, RZ, 0xfc, !PT ;  /* 0x0000002c0d247812 */ /* 0x040fe400078efcff */
[----:B------:R-:W-:Y:S01]  /*0b30*/  LOP3.LUT R38, R13, 0x32, RZ, 0xfc, !PT ;  /* 0x000000320d267812 */ /* 0x000fe200078efcff */
[--C-:B------:R-:W-:Y:S01]  /*0b40*/  @!P4 IMAD.IADD R8, R8, 0x1, -R4.reuse ;  /* 0x000000010808c824 */ /* 0x100fe200078e0a04 */
[----:B------:R-:W-:Y:S01]  /*0b50*/  ISETP.GE.AND P4, PT, R20, RZ, PT ;  /* 0x000000ff1400720c */ /* 0x000fe20003f86270 */
[----:B------:R-:W-:Y:S01]  /*0b60*/  @!P6 IMAD.IADD R11, R11, 0x1, -R4 ;  /* 0x000000010b0be824 */ /* 0x000fe200078e0a04 */
[----:B------:R-:W-:Y:S01]  /*0b70*/  ISETP.GT.U32.AND P6, PT, R4, R15, PT ;  /* 0x0000000f0400720c */ /* 0x000fe20003fc4070 */
[----:B------:R-:W-:Y:S01]  /*0b80*/  IMAD.MOV R2, RZ, RZ, -R2 ;  /* 0x000000ffff027224 */ /* 0x000fe200078e0a02 */
[----:B------:R-:W-:Y:S01]  /*0b90*/  LOP3.LUT R20, R13, 0xe, RZ, 0xfc, !PT ;  /* 0x0000000e0d147812 */ /* 0x000fe200078efcff */
[----:B------:R-:W-:Y:S01]  /*0ba0*/  @!P5 IMAD.MOV R10, RZ, RZ, -R10 ;  /* 0x000000ffff0ad224 */ /* 0x000fe200078e0a0a */
[----:B------:R-:W-:Y:S01]  /*0bb0*/  ISETP.GE.AND P5, PT, R16, RZ, PT ;  /* 0x000000ff1000720c */ /* 0x000fe20003fa6270 */
[----:B------:R-:W-:Y:S01]  /*0bc0*/  @!P0 IMAD.IADD R14, R14, 0x1, -R4 ;  /* 0x000000010e0e8824 */ /* 0x000fe200078e0a04 */
[----:B------:R-:W-:Y:S01]  /*0bd0*/  ISETP.GE.AND P0, PT, R18, RZ, PT ;  /* 0x000000ff1200720c */ /* 0x000fe20003f06270 */
[----:B------:R-:W-:Y:S01]  /*0be0*/  IMAD R16, R4, R2, R17 ;  /* 0x0000000204107224 */ /* 0x000fe200078e0211 */
[----:B------:R-:W-:Y:S01]  /*0bf0*/  IABS R21, R20 ;  /* 0x0000001400157213 */ /* 0x000fe20000000000 */
[----:B------:R-:W-:Y:S01]  /*0c00*/  IMAD.HI.U32 R2, R12, R19, RZ ;  /* 0x000000130c027227 */ /* 0x000fe200078e00ff */
[----:B------:R-:W-:-:S02]  /*0c10*/  IABS R39, R36 ;  /* 0x0000002400277213 */ /* 0x000fc40000000000 */
[----:B------:R-:W-:Y:S01]  /*0c20*/  IABS R41, R38 ;  /* 0x0000002600297213 */ /* 0x000fe20000000000 */
[----:B------:R-:W-:Y:S01]  /*0c30*/  @!P6 IMAD.IADD R15, R15, 0x1, -R4 ;  /* 0x000000010f0fe824 */ /* 0x000fe200078e0a04 */
[C---:B------:R-:W-:Y:S01]  /*0c40*/  ISETP.GT.U32.AND P6, PT, R4.reuse, R14, PT ;  /* 0x0000000e0400720c */ /* 0x040fe20003fc4070 */
[----:B------:R-:W-:Y:S01]  /*0c50*/  @!P4 IMAD.MOV R9, RZ, RZ, -R9 ;  /* 0x000000ffff09c224 */ /* 0x000fe200078e0a09 */
[C---:B------:R-:W-:Y:S01]  /*0c60*/  ISETP.GT.U32.AND P4, PT, R4.reuse, R16, PT ;  /* 0x000000100400720c */ /* 0x040fe20003f84070 */
[----:B------:R-:W-:Y:S01]  /*0c70*/  IMAD.MOV R2, RZ, RZ, -R2 ;  /* 0x000000ffff027224 */ /* 0x000fe200078e0a02 */
[C---:B------:R-:W-:Y:S01]  /*0c80*/  LOP3.LUT R42, R13.reuse, 0x34, RZ, 0xfc, !PT ;  /* 0x000000340d2a7812 */ /* 0x040fe200078efcff */
[----:B------:R-:W-:Y:S01]  /*0c90*/  @!P1 IMAD.MOV R8, RZ, RZ, -R8 ;  /* 0x000000ffff089224 */ /* 0x000fe200078e0a08 */
[C---:B------:R-:W-:Y:S01]  /*0ca0*/  ISETP.GT.U32.AND P1, PT, R4.reuse, R15, PT ;  /* 0x0000000f0400720c */ /* 0x040fe20003f24070 */
[----:B------:R-:W-:Y:S01]  /*0cb0*/  IMAD R17, R4, R2, R19 ;  /* 0x0000000204117224 */ /* 0x000fe200078e0213 */
[----:B------:R-:W-:Y:S01]  /*0cc0*/  IABS R43, R42 ;  /* 0x0000002a002b7213 */ /* 0x000fe20000000000 */
[----:B------:R-:W-:Y:S01]  /*0cd0*/  IMAD.HI.U32 R18, R12, R23, RZ ;  /* 0x000000170c127227 */ /* 0x000fe200078e00ff */
[----:B------:R-:W-:-:S02]  /*0ce0*/  LOP3.LUT R48, R13, 0x38, RZ, 0xfc, !PT ;  /* 0x000000380d307812 */ /* 0x000fc400078efcff */
[----:B------:R-:W-:Y:S01]  /*0cf0*/  LOP3.LUT R50, R13, 0x3a, RZ, 0xfc, !PT ;  /* 0x0000003a0d327812 */ /* 0x000fe200078efcff */
[--C-:B------:R-:W-:Y:S01]  /*0d00*/  @!P6 IMAD.IADD R14, R14, 0x1, -R4.reuse ;  /* 0x000000010e0ee824 */ /* 0x100fe200078e0a04 */
[----:B------:R-:W-:Y:S01]  /*0d10*/  ISETP.GT.U32.AND P6, PT, R4, R17, PT ;  /* 0x000000110400720c */ /* 0x000fe20003fc4070 */
[----:B------:R-:W-:Y:S01]  /*0d20*/  @!P4 IMAD.IADD R16, R16, 0x1, -R4 ;  /* 0x000000011010c824 */ /* 0x000fe200078e0a04 */
[----:B------:R-:W-:Y:S01]  /*0d30*/  ISETP.GE.AND P4, PT, R24, RZ, PT ;  /* 0x000000ff1800720c */ /* 0x000fe20003f86270 */
[----:B------:R-:W-:Y:S01]  /*0d40*/  @!P3 IMAD.MOV R14, RZ, RZ, -R14 ;  /* 0x000000ffff0eb224 */ /* 0x000fe200078e0a0e */
[----:B------:R-:W-:Y:S01]  /*0d50*/  IABS R45, R48 ;  /* 0x00000030002d7213 */ /* 0x000fe20000000000 */
[----:B------:R-:W-:Y:S01]  /*0d60*/  IMAD.MOV R19, RZ, RZ, -R18 ;  /* 0x000000ffff137224 */ /* 0x000fe200078e0a12 */
[----:B------:R-:W-:Y:S01]  /*0d70*/  ISETP.GT.U32.AND P3, PT, R4, R16, PT ;  /* 0x000000100400720c */ /* 0x000fe20003f64070 */
[----:B------:R-:W-:Y:S01]  /*0d80*/  IMAD.HI.U32 R2, R12, R21, RZ ;  /* 0x000000150c027227 */ /* 0x000fe200078e00ff */
[----:B------:R-:W-:-:S02]  /*0d90*/  IABS R47, R50 ;  /* 0x00000032002f7213 */ /* 0x000fc40000000000 */
[----:B------:R-:W-:Y:S01]  /*0da0*/  LOP3.LUT R52, R13, 0x3c, RZ, 0xfc, !PT ;  /* 0x0000003c0d347812 */ /* 0x000fe200078efcff */
[----:B------:R-:W-:Y:S01]  /*0db0*/  IMAD R19, R4, R19, R23 ;  /* 0x0000001304137224 */ /* 0x000fe200078e0217 */
[----:B------:R-:W-:Y:S01]  /*0dc0*/  IABS R23, R26 ;  /* 0x0000001a00177213 */ /* 0x000fe20000000000 */
[----:B------:R-:W-:Y:S01]  /*0dd0*/  @!P6 IMAD.IADD R17, R17, 0x1, -R4 ;  /* 0x000000011111e824 */ /* 0x000fe200078e0a04 */
[----:B------:R-:W-:Y:S01]  /*0de0*/  IABS R49, R52 ;  /* 0x0000003400317213 */ /* 0x000fe20000000000 */
[----:B------:R-:W-:Y:S01]  /*0df0*/  IMAD.MOV R2, RZ, RZ, -R2 ;  /* 0x000000ffff027224 */ /* 0x000fe200078e0a02 */
[----:B------:R-:W-:Y:S01]  /*0e00*/  LOP3.LUT R53, R13, 0x40, RZ, 0xfc, !PT ;  /* 0x000000400d357812 */ /* 0x000fe200078efcff */
[--C-:B------:R-:W-:Y:S01]  /*0e10*/  @!P1 IMAD.IADD R15, R15, 0x1, -R4.reuse ;  /* 0x000000010f0f9824 */ /* 0x100fe200078e0a04 */
[----:B------:R-:W-:Y:S01]  /*0e20*/  ISETP.GE.AND P1, PT, R20, RZ, PT ;  /* 0x000000ff1400720c */ /* 0x000fe20003f26270 */
[----:B------:R-:W-:Y:S01]  /*0e30*/  @!P3 IMAD.IADD R16, R16, 0x1, -R4 ;  /* 0x000000011010b824 */ /* 0x000fe200078e0a04 */
[----:B------:R-:W-:Y:S01]  /*0e40*/  LOP3.LUT R20, R13, 0x12, RZ, 0xfc, !PT ;  /* 0x000000120d147812 */ /* 0x000fe200078efcff */
[C---:B------:R-:W-:Y:S01]  /*0e50*/  IMAD R18, R4.reuse, R2, R21 ;  /* 0x0000000204127224 */ /* 0x040fe200078e0215 */
[C---:B------:R-:W-:Y:S01]  /*0e60*/  ISETP.GT.U32.AND P6, PT, R4.reuse, R17, PT ;  /* 0x000000110400720c */ /* 0x040fe20003fc4070 */
[----:B------:R-:W-:Y:S01]  /*0e70*/  @!P5 IMAD.MOV R15, RZ, RZ, -R15 ;  /* 0x000000ffff0fd224 */ /* 0x000fe200078e0a0f */
[C---:B------:R-:W-:Y:S01]  /*0e80*/  ISETP.GT.U32.AND P3, PT, R4.reuse, R19, PT ;  /* 0x000000130400720c */ /* 0x040fe20003f64070 */
[----:B------:R-:W-:Y:S01]  /*0e90*/  @!P2 IMAD.MOV R11, RZ, RZ, -R11 ;  /* 0x000000ffff0ba224 */ /* 0x000fe200078e0a0b */
[----:B------:R-:W-:Y:S01]  /*0ea0*/  IABS R21, R20 ;  /* 0x0000001400157213 */ /* 0x000fe20000000000 */
[----:B------:R-:W-:Y:S01]  /*0eb0*/  @!P0 IMAD.MOV R16, RZ, RZ, -R16 ;  /* 0x000000ffff108224 */ /* 0x000fe200078e0a10 */
[----:B------:R-:W-:-:S02]  /*0ec0*/  ISETP.GT.U32.AND P5, PT, R4, R18, PT ;  /* 0x000000120400720c */ /* 0x000fc40003fa4070 */
[----:B------:R-:W-:Y:S01]  /*0ed0*/  ISETP.GE.AND P2, PT, R22, RZ, PT ;  /* 0x000000ff1600720c */ /* 0x000fe20003f46270 */
[----:B------:R-:W-:Y:S01]  /*0ee0*/  IMAD.HI.U32 R2, R12, R21, RZ ;  /* 0x000000150c027227 */ /* 0x000fe200078e00ff */
[C---:B------:R-:W-:Y:S02]  /*0ef0*/  LOP3.LUT R55, R13.reuse, 0x44, RZ, 0xfc, !PT ;  /* 0x000000440d377812 */ /* 0x040fe400078efcff */
[----:B------:R-:W-:Y:S01]  /*0f00*/  LOP3.LUT R54, R13, 0x42, RZ, 0xfc, !PT ;  /* 0x000000420d367812 */ /* 0x000fe200078efcff */
[----:B------:R-:W-:Y:S01]  /*0f10*/  IMAD.MOV R2, RZ, RZ, -R2 ;  /* 0x000000ffff027224 */ /* 0x000fe200078e0a02 */
[----:B------:R-:W-:Y:S01]  /*0f20*/  IABS R51, R55 ;  /* 0x0000003700337213 */ /* 0x000fe20000000000 */
[--C-:B------:R-:W-:Y:S01]  /*0f30*/  @!P6 IMAD.IADD R17, R17, 0x1, -R4.reuse ;  /* 0x000000011111e824 */ /* 0x100fe200078e0a04 */
[----:B------:R-:W-:Y:S01]  /*0f40*/  ISETP.GE.AND P6, PT, R20, RZ, PT ;  /* 0x000000ff1400720c */ /* 0x000fe20003fc6270 */
[--C-:B------:R-:W-:Y:S01]  /*0f50*/  @!P3 IMAD.IADD R19, R19, 0x1, -R4.reuse ;  /* 0x000000011313b824 */ /* 0x100fe200078e0a04 */
[C---:B------:R-:W-:Y:S01]  /*0f60*/  LOP3.LUT R56, R13.reuse, 0x58, RZ, 0xfc, !PT ;  /* 0x000000580d387812 */ /* 0x040fe200078efcff */
[----:B------:R-:W-:Y:S01]  /*0f70*/  IMAD R20, R4, R2, R21 ;  /* 0x0000000204147224 */ /* 0x000fe200078e0215 */
[----:B------:R-:W-:Y:S01]  /*0f80*/  LOP3.LUT R58, R13, 0x5a, RZ, 0xfc, !PT ;  /* 0x0000005a0d3a7812 */ /* 0x000fe200078efcff */
[----:B------:R-:W-:Y:S01]  /*0f90*/  @!P5 IMAD.IADD R18, R18, 0x1, -R4 ;  /* 0x000000011212d824 */ /* 0x000fe200078e0a04 */
[----:B------:R-:W-:Y:S01]  /*0fa0*/  ISETP.GT.U32.AND P0, PT, R4, R19, PT ;  /* 0x000000130400720c */ /* 0x000fe20003f04070 */
[----:B------:R-:W-:Y:S01]  /*0fb0*/  IMAD.HI.U32 R2, R12, R23, RZ ;  /* 0x000000170c027227 */ /* 0x000fe200078e00ff */
[----:B------:R-:W-:-:S02]  /*0fc0*/  ISETP.GT.U32.AND P5, PT, R4, R20, PT ;  /* 0x000000140400720c */ /* 0x000fc40003fa4070 */
[----:B------:R-:W-:Y:S01]  /*0fd0*/  ISETP.GT.U32.AND P3, PT, R4, R18, PT ;  /* 0x000000120400720c */ /* 0x000fe20003f64070 */
[C---:B------:R-:W-:Y:S01]  /*0fe0*/  IMAD.HI.U32 R22, R12.reuse, R27, RZ ;  /* 0x0000001b0c167227 */ /* 0x040fe200078e00ff */
[----:B------:R-:W-:Y:S02]  /*0ff0*/  IABS R63, R56 ;  /* 0x00000038003f7213 */ /* 0x000fe40000000000 */
[----:B------:R-:W-:Y:S01]  /*1000*/  IABS R65, R58 ;  /* 0x0000003a00417213 */ /* 0x000fe20000000000 */
[----:B------:R-:W-:Y:S01]  /*1010*/  IMAD.HI.U32 R21, R12, R25, RZ ;  /* 0x000000190c157227 */ /* 0x000fe200078e00ff */
[C---:B------:R-:W-:Y:S02]  /*1020*/  LOP3.LUT R60, R13.reuse, 0x5c, RZ, 0xfc, !PT ;  /* 0x0000005c0d3c7812 */ /* 0x040fe400078efcff */
[C---:B------:R-:W-:Y:S01]  /*1030*/  LOP3.LUT R62, R13.reuse, 0x68, RZ, 0xfc, !PT ;  /* 0x000000680d3e7812 */ /* 0x040fe200078efcff */
[----:B------:R-:W-:Y:S01]  /*1040*/  @!P2 IMAD.MOV R17, RZ, RZ, -R17 ;  /* 0x000000ffff11a224 */ /* 0x000fe200078e0a11 */
[----:B------:R-:W-:Y:S01]  /*1050*/  ISETP.GE.AND P2, PT, R26, RZ, PT ;  /* 0x000000ff1a00720c */ /* 0x000fe20003f46270 */
[----:B------:R-:W-:Y:S01]  /*1060*/  IMAD.MOV R2, RZ, RZ, -R2 ;  /* 0x000000ffff027224 */ /* 0x000fe200078e0a02 */
[----:B------:R-:W-:Y:S01]  /*1070*/  IABS R67, R60 ;  /* 0x0000003c00437213 */ /* 0x000fe20000000000 */
[----:B------:R-:W-:Y:S01]  /*1080*/  IMAD.MOV R26, RZ, RZ, -R22 ;  /* 0x000000ffff1a7224 */ /* 0x000fe200078e0a16 */
[----:B------:R-:W-:Y:S01]  /*1090*/  IABS R75, R62 ;  /* 0x0000003e004b7213 */ /* 0x000fe20000000000 */
[----:B------:R-:W-:Y:S01]  /*10a0*/  IMAD.MOV R24, RZ, RZ, -R21 ;  /* 0x000000ffff187224 */ /* 0x000fe200078e0a15 */
[C---:B------:R-:W-:Y:S01]  /*10b0*/  LOP3.LUT R64, R13.reuse, 0x6a, RZ, 0xfc, !PT ;  /* 0x0000006a0d407812 */ /* 0x040fe200078efcff */
[C---:B------:R-:W-:Y:S01]  /*10c0*/  IMAD R21, R4.reuse, R2, R23 ;  /* 0x0000000204157224 */ /* 0x040fe200078e0217 */
[----:B------:R-:W-:Y:S01]  /*10d0*/  LOP3.LUT R66, R13, 0x6c, RZ, 0xfc, !PT ;  /* 0x0000006c0d427812 */ /* 0x000fe200078efcff */
[----:B------:R-:W-:Y:S01]  /*10e0*/  IMAD R23, R4, R26, R27 ;  /* 0x0000001a04177224 */ /* 0x000fe200078e021b */
[----:B------:R-:W-:Y:S01]  /*10f0*/  IABS R27, R31 ;  /* 0x0000001f001b7213 */ /* 0x000fe20000000000 */
[--C-:B------:R-:W-:Y:S01]  /*1100*/  @!P0 IMAD.IADD R19, R19, 0x1, -R4.reuse ;  /* 0x0000000113138824 */ /* 0x100fe200078e0a04 */
[----:B------:R-:W-:Y:S01]  /*1110*/  IABS R77, R64 ;  /* 0x00000040004d7213 */ /* 0x000fe20000000000 */
[--C-:B------:R-:W-:Y:S01]  /*1120*/  @!P5 IMAD.IADD R20, R20, 0x1, -R4.reuse ;  /* 0x000000011414d824 */ /* 0x100fe200078e0a04 */
[----:B------:R-:W-:Y:S01]  /*1130*/  IABS R79, R66 ;  /* 0x00000042004f7213 */ /* 0x000fe20000000000 */
[----:B------:R-:W-:Y:S01]  /*1140*/  @!P4 IMAD.MOV R19, RZ, RZ, -R19 ;  /* 0x000000ffff13c224 */ /* 0x000fe200078e0a13 */
[C---:B------:R-:W-:Y:S01]  /*1150*/  ISETP.GT.U32.AND P4, PT, R4.reuse, R23, PT ;  /* 0x000000170400720c */ /* 0x040fe20003f84070 */
[----:B------:R-:W-:Y:S01]  /*1160*/  IMAD R22, R4, R24, R25 ;  /* 0x0000001804167224 */ /* 0x000fe200078e0219 */
[----:B------:R-:W-:Y:S01]  /*1170*/  IABS R25, R30 ;  /* 0x0000001e00197213 */ /* 0x000fe20000000000 */
[----:B------:R-:W-:Y:S01]  /*1180*/  @!P3 IMAD.IADD R18, R18, 0x1, -R4 ;  /* 0x000000011212b824 */ /* 0x000fe200078e0a04 */
[----:B------:R-:W-:-:S02]  /*1190*/  ISETP.GT.U32.AND P5, PT, R4, R20, PT ;  /* 0x000000140400720c */ /* 0x000fc40003fa4070 */
[----:B------:R-:W-:Y:S01]  /*11a0*/  ISETP.GT.U32.AND P3, PT, R4, R21, PT ;  /* 0x000000150400720c */ /* 0x000fe20003f64070 */
[----:B------:R-:W-:Y:S01]  /*11b0*/  @!P1 IMAD.MOV R18, RZ, RZ, -R18 ;  /* 0x000000ffff129224 */ /* 0x000fe200078e0a12 */
[----:B------:R-:W-:Y:S01]  /*11c0*/  ISETP.GE.AND P1, PT, R28, RZ, PT ;  /* 0x000000ff1c00720c */ /* 0x000fe20003f26270 */
[----:B------:R-:W-:Y:S01]  /*11d0*/  IMAD.HI.U32 R2, R12, R25, RZ ;  /* 0x000000190c027227 */ /* 0x000fe200078e00ff */
[----:B------:R-:W-:Y:S02]  /*11e0*/  LOP3.LUT R28, R13, 0x1c, RZ, 0xfc, !PT ;  /* 0x0000001c0d1c7812 */ /* 0x000fe400078efcff */
[C---:B------:R-:W-:Y:S01]  /*11f0*/  ISETP.GT.U32.AND P0, PT, R4.reuse, R22, PT ;  /* 0x000000160400720c */ /* 0x040fe20003f04070 */
[----:B------:R-:W-:Y:S01]  /*1200*/  IMAD.MOV R2, RZ, RZ, -R2 ;  /* 0x000000ffff027224 */ /* 0x000fe200078e0a02 */
[----:B------:R-:W-:Y:S01]  /*1210*/  IABS R26, R28 ;  /* 0x0000001c001a7213 */ /* 0x000fe20000000000 */
[--C-:B------:R-:W-:Y:S01]  /*1220*/  @!P4 IMAD.IADD R23, R23, 0x1, -R4.reuse ;  /* 0x000000011717c824 */ /* 0x100fe200078e0a04 */
[C---:B------:R-:W-:Y:S01]  /*1230*/  LOP3.LUT R72, R13.reuse, 0x72, RZ, 0xfc, !PT ;  /* 0x000000720d487812 */ /* 0x040fe200078efcff */
[----:B------:R-:W-:Y:S01]  /*1240*/  IMAD R24, R4, R2, R25 ;  /* 0x0000000204187224 */ /* 0x000fe200078e0219 */
[----:B------:R-:W-:Y:S01]  /*1250*/  LOP3.LUT R68, R13, 0x6e, RZ, 0xfc, !PT ;  /* 0x0000006e0d447812 */ /* 0x000fe200078efcff */
[--C-:B------:R-:W-:Y:S01]  /*1260*/  @!P5 IMAD.IADD R20, R20, 0x1, -R4.reuse ;  /* 0x000000011414d824 */ /* 0x100fe200078e0a04 */
[C---:B------:R-:W-:Y:S01]  /*1270*/  ISETP.GT.U32.AND P4, PT, R4.reuse, R23, PT ;  /* 0x000000170400720c */ /* 0x040fe20003f84070 */
[----:B------:R-:W-:Y:S01]  /*1280*/  @!P3 IMAD.IADD R21, R21, 0x1, -R4 ;  /* 0x000000011515b824 */ /* 0x000fe200078e0a04 */
[----:B------:R-:W-:Y:S01]  /*1290*/  ISETP.GE.AND P5, PT, R29, RZ, PT ;  /* 0x000000ff1d00720c */ /* 0x000fe20003fa6270 */
[----:B------:R-:W-:Y:S01]  /*12a0*/  IMAD.MOV.U32 R25, RZ, RZ, R26 ;  /* 0x000000ffff197224 */ /* 0x000fe200078e001a */
[----:B------:R-:W-:Y:S01]  /*12b0*/  IABS R85, R72 ;  /* 0x0000004800557213 */ /* 0x000fe20000000000 */
[----:B------:R-:W-:Y:S01]  /*12c0*/  @!P6 IMAD.MOV R20, RZ, RZ, -R20 ;  /* 0x000000ffff14e224 */ /* 0x000fe200078e0a14 */
[----:B------:R-:W-:Y:S01]  /*12d0*/  ISETP.GT.U32.AND P3, PT, R4, R21, PT ;  /* 0x000000150400720c */ /* 0x000fe20003f64070 */
[----:B------:R-:W-:Y:S01]  /*12e0*/  IMAD.HI.U32 R2, R12, R25, RZ ;  /* 0x000000190c027227 */ /* 0x000fe200078e00ff */
[----:B------:R-:W-:-:S02]  /*12f0*/  ISETP.GT.U32.AND P6, PT, R4, R24, PT ;  /* 0x000000180400720c */ /* 0x000fc40003fc4070 */
[C---:B------:R-:W-:Y:S01]  /*1300*/  LOP3.LUT R70, R13.reuse, 0x70, RZ, 0xfc, !PT ;  /* 0x000000700d467812 */ /* 0x040fe200078efcff */
[----:B------:R-:W-:Y:S01]  /*1310*/  IMAD.MOV R26, RZ, RZ, -R2 ;  /* 0x000000ffff1a7224 */ /* 0x000fe200078e0a02 */
[----:B------:R-:W-:Y:S01]  /*1320*/  IABS R81, R68 ;  /* 0x0000004400517213 */ /* 0x000fe20000000000 */
[----:B------:R-:W-:Y:S01]  /*1330*/  IMAD.HI.U32 R2, R12, R27, RZ ;  /* 0x0000001b0c027227 */ /* 0x000fe200078e00ff */
[----:B------:R-:W-:Y:S02]  /*1340*/  IABS R83, R70 ;  /* 0x0000004600537213 */ /* 0x000fe40000000000 */
[C---:B------:R-:W-:Y:S01]  /*1350*/  LOP3.LUT R74, R13.reuse, 0x74, RZ, 0xfc, !PT ;  /* 0x000000740d4a7812 */ /* 0x040fe200078efcff */
[----:B------:R-:W-:Y:S01]  /*1360*/  IMAD R25, R4, R26, R25 ;  /* 0x0000001a04197224 */ /* 0x000fe200078e0219 */
[C---:B------:R-:W-:Y:S01]  /*1370*/  LOP3.LUT R76, R13.reuse, 0x76, RZ, 0xfc, !PT ;  /* 0x000000760d4c7812 */ /* 0x040fe200078efcff */
[----:B------:R-:W-:Y:S01]  /*1380*/  @!P0 IMAD.IADD R22, R22, 0x1, -R4 ;  /* 0x0000000116168824 */ /* 0x000fe200078e0a04 */
[C---:B------:R-:W-:Y:S01]  /*1390*/  LOP3.LUT R78, R13.reuse, 0x78, RZ, 0xfc, !PT ;  /* 0x000000780d4e7812 */ /* 0x040fe200078efcff */
[----:B------:R-:W-:Y:S01]  /*13a0*/  IMAD.MOV R2, RZ, RZ, -R2 ;  /* 0x000000ffff027224 */ /* 0x000fe200078e0a02 */
[----:B------:R-:W-:Y:S01]  /*13b0*/  LOP3.LUT R80, R13, 0x7a, RZ, 0xfc, !PT ;  /* 0x0000007a0d507812 */ /* 0x000fe200078efcff */
[--C-:B------:R-:W-:Y:S01]  /*13c0*/  @!P4 IMAD.IADD R23, R23, 0x1, -R4.reuse ;  /* 0x000000011717c824 */ /* 0x100fe200078e0a04 */
[C---:B------:R-:W-:Y:S01]  /*13d0*/  ISETP.GT.U32.AND P4, PT, R4.reuse, R25, PT ;  /* 0x000000190400720c */ /* 0x040fe20003f84070 */
[--C-:B------:R-:W-:Y:S01]  /*13e0*/  @!P3 IMAD.IADD R21, R21, 0x1, -R4.reuse ;  /* 0x000000011515b824 */ /* 0x100fe200078e0a04 */
[----:B------:R-:W-:Y:S01]  /*13f0*/  ISETP.GT.U32.AND P0, PT, R4, R22, PT ;  /* 0x000000160400720c */ /* 0x000fe20003f04070 */
[----:B------:R-:W-:Y:S01]  /*1400*/  @!P6 IMAD.IADD R24, R24, 0x1, -R4 ;  /* 0x000000011818e824 */ /* 0x000fe200078e0a04 */
[----:B------:R-:W-:Y:S01]  /*1410*/  ISETP.GE.AND P3, PT, R30, RZ, PT ;  /* 0x000000ff1e00720c */ /* 0x000fe20003f66270 */
[C---:B------:R-:W-:Y:S01]  /*1420*/  IMAD R26, R4.reuse, R2, R27 ;  /* 0x00000002041a7224 */ /* 0x040fe200078e021b */
[----:B------:R-:W-:Y:S01]  /*1430*/  LOP3.LUT R30, R13, 0x20, RZ, 0xfc, !PT ;  /* 0x000000200d1e7812 */ /* 0x000fe200078efcff */
[----:B------:R-:W-:Y:S01]  /*1440*/  @!P2 IMAD.MOV R21, RZ, RZ, -R21 ;  /* 0x000000ffff15a224 */ /* 0x000fe200078e0a15 */
[----:B------:R-:W-:Y:S01]  /*1450*/  ISETP.GT.U32.AND P2, PT, R4, R24, PT ;  /* 0x000000180400720c */ /* 0x000fe20003f44070 */
[----:B------:R-:W-:Y:S01]  /*1460*/  @!P5 IMAD.MOV R23, RZ, RZ, -R23 ;  /* 0x000000ffff17d224 */ /* 0x000fe200078e0a17 */
[----:B------:R-:W-:-:S02]  /*1470*/  IABS R29, R30 ;  /* 0x0000001e001d7213 */ /* 0x000fc40000000000 */
[----:B------:R-:W-:Y:S01]  /*1480*/  ISETP.GT.U32.AND P5, PT, R4, R26, PT ;  /* 0x0000001a0400720c */ /* 0x000fe20003fa4070 */
[--C-:B------:R-:W-:Y:S01]  /*1490*/  @!P4 IMAD.IADD R25, R25, 0x1, -R4.reuse ;  /* 0x000000011919c824 */ /* 0x100fe200078e0a04 */
[----:B------:R-:W-:Y:S01]  /*14a0*/  LOP3.LUT R27, R13, 0x22, RZ, 0xfc, !PT ;  /* 0x000000220d1b7812 */ /* 0x000fe200078efcff */
[----:B------:R-:W-:Y:S01]  /*14b0*/  IMAD.HI.U32 R2, R12, R29, RZ ;  /* 0x0000001d0c027227 */ /* 0x000fe200078e00ff */
[----:B------:R-:W-:Y:S02]  /*14c0*/  ISETP.GE.AND P6, PT, R31, RZ, PT ;  /* 0x000000ff1f00720c */ /* 0x000fe40003fc6270 */
[----:B------:R-:W-:Y:S01]  /*14d0*/  ISETP.GT.U32.AND P4, PT, R4, R25, PT ;  /* 0x000000190400720c */ /* 0x000fe20003f84070 */
[----:B------:R-:W-:Y:S01]  /*14e0*/  @!P0 IMAD.IADD R22, R22, 0x1, -R4 ;  /* 0x0000000116168824 */ /* 0x000fe200078e0a04 */
[----:B------:R-:W-:Y:S01]  /*14f0*/  ISETP.GE.AND P0, PT, R28, RZ, PT ;  /* 0x000000ff1c00720c */ /* 0x000fe20003f06270 */
[----:B------:R-:W-:Y:S01]  /*1500*/  IMAD.MOV R2, RZ, RZ, -R2 ;  /* 0x000000ffff027224 */ /* 0x000fe200078e0a02 */
[----:B------:R-:W-:Y:S01]  /*1510*/  IABS R28, R27 ;  /* 0x0000001b001c7213 */ /* 0x000fe20000000000 */
[----:B------:R-:W-:Y:S01]  /*1520*/  @!P2 IMAD.IADD R24, R24, 0x1, -R4 ;  /* 0x000000011818a824 */ /* 0x000fe200078e0a04 */
[----:B------:R-:W-:Y:S01]  /*1530*/  ISETP.GE.AND P2, PT, R27, RZ, PT ;  /* 0x000000ff1b00720c */ /* 0x000fe20003f46270 */
[----:B------:R-:W-:Y:S01]  /*1540*/  @!P1 IMAD.MOV R22, RZ, RZ, -R22 ;  /* 0x000000ffff169224 */ /* 0x000fe200078e0a16 */
[----:B------:R-:W-:Y:S01]  /*1550*/  ISETP.GE.AND P1, PT, R30, RZ, PT ;  /* 0x000000ff1e00720c */ /* 0x000fe20003f26270 */
[----:B------:R-:W-:Y:S01]  /*1560*/  IMAD R27, R4, R2, R29 ;  /* 0x00000002041b7224 */ /* 0x000fe200078e021d */
[----:B------:R-:W-:Y:S01]  /*1570*/  LOP3.LUT R30, R13, 0x24, RZ, 0xfc, !PT ;  /* 0x000000240d1e7812 */ /* 0x000fe200078efcff */
[----:B------:R-:W-:Y:S01]  /*1580*/  @!P5 IMAD.IADD R26, R26, 0x1, -R4 ;  /* 0x000000011a1ad824 */ /* 0x000fe200078e0a04 */
[----:B------:R-:W-:Y:S01]  /*1590*/  IABS R87, R74 ;  /* 0x0000004a00577213 */ /* 0x000fe20000000000 */
[----:B------:R-:W-:Y:S01]  /*15a0*/  IMAD.MOV.U32 R29, RZ, RZ, R28 ;  /* 0x000000ffff1d7224 */ /* 0x000fe200078e001c */
[----:B------:R-:W-:Y:S01]  /*15b0*/  IABS R31, R30 ;  /* 0x0000001e001f7213 */ /* 0x000fe20000000000 */
[----:B------:R-:W-:Y:S01]  /*15c0*/  @!P4 IMAD.IADD R25, R25, 0x1, -R4 ;  /* 0x000000011919c824 */ /* 0x000fe200078e0a04 */
[----:B------:R-:W-:Y:S01]  /*15d0*/  ISETP.GT.U32.AND P5, PT, R4, R26, PT ;  /* 0x0000001a0400720c */ /* 0x000fe20003fa4070 */
[----:B------:R-:W-:Y:S01]  /*15e0*/  IMAD.HI.U32 R2, R12, R29, RZ ;  /* 0x0000001d0c027227 */ /* 0x000fe200078e00ff */
[----:B------:R-:W-:-:S02]  /*15f0*/  ISETP.GT.U32.AND P4, PT, R4, R27, PT ;  /* 0x0000001b0400720c */ /* 0x000fc40003f84070 */
[----:B------:R-:W-:Y:S01]  /*1600*/  IABS R89, R76 ;  /* 0x0000004c00597213 */ /* 0x000fe20000000000 */
[----:B------:R-:W-:Y:S01]  /*1610*/  IMAD.MOV R28, RZ, RZ, -R2 ;  /* 0x000000ffff1c7224 */ /* 0x000fe200078e0a02 */
[----:B------:R-:W-:Y:S01]  /*1620*/  IABS R91, R78 ;  /* 0x0000004e005b7213 */ /* 0x000fe20000000000 */
[----:B------:R-:W-:Y:S01]  /*1630*/  IMAD.HI.U32 R2, R12, R31, RZ ;  /* 0x0000001f0c027227 */ /* 0x000fe200078e00ff */
[----:B------:R-:W-:-:S03]  /*1640*/  IABS R93, R80 ;  /* 0x00000050005d7213 */ /* 0x000fc60000000000 */
[----:B------:R-:W-:Y:S02]  /*1650*/  IMAD R28, R4, R28, R29 ;  /* 0x0000001c041c7224 */ /* 0x000fe400078e021d */
[----:B------:R-:W-:Y:S02]  /*1660*/  IMAD.MOV R29, RZ, RZ, -R2 ;  /* 0x000000ffff1d7224 */ /* 0x000fe400078e0a02 */
[----:B------:R-:W-:Y:S01]  /*1670*/  @!P5 IMAD.IADD R26, R26, 0x1, -R4 ;  /* 0x000000011a1ad824 */ /* 0x000fe200078e0a04 */
[C---:B------:R-:W-:Y:S01]  /*1680*/  ISETP.GT.U32.AND P5, PT, R4.reuse, R28, PT ;  /* 0x0000001c0400720c */ /* 0x040fe20003fa4070 */
[C---:B------:R-:W-:Y:S02]  /*1690*/  IMAD R29, R4.reuse, R29, R31 ;  /* 0x0000001d041d7224 */ /* 0x040fe400078e021f */
[----:B------:R-:W-:Y:S02]  /*16a0*/  @!P6 IMAD.MOV R26, RZ, RZ, -R26 ;  /* 0x000000ffff1ae224 */ /* 0x000fe400078e0a1a */
[----:B------:R-:W-:Y:S01]  /*16b0*/  @!P4 IMAD.IADD R27, R27, 0x1, -R4 ;  /* 0x000000011b1bc824 */ /* 0x000fe200078e0a04 */
[----:B------:R-:W-:Y:S01]  /*16c0*/  ISETP.GT.U32.AND P6, PT, R4, R29, PT ;  /* 0x0000001d0400720c */ /* 0x000fe20003fc4070 */
[----:B------:R-:W-:-:S03]  /*16d0*/  IMAD.HI.U32 R2, R12, R33, RZ ;  /* 0x000000210c027227 */ /* 0x000fc600078e00ff */
[----:B------:R-:W-:Y:S01]  /*16e0*/  ISETP.GT.U32.AND P4, PT, R4, R27, PT ;  /* 0x0000001b0400720c */ /* 0x000fe20003f84070 */
[----:B------:R-:W-:Y:S01]  /*16f0*/  @!P0 IMAD.MOV R25, RZ, RZ, -R25 ;  /* 0x000000ffff198224 */ /* 0x000fe200078e0a19 */
[----:B------:R-:W-:Y:S01]  /*1700*/  ISETP.GE.AND P0, PT, R32, RZ, PT ;  /* 0x000000ff2000720c */ /* 0x000fe20003f06270 */
[----:B------:R-:W-:Y:S01]  /*1710*/  IMAD.MOV R2, RZ, RZ, -R2 ;  /* 0x000000ffff027224 */ /* 0x000fe200078e0a02 */
[----:B------:R-:W-:Y:S01]  /*1720*/  LOP3.LUT R32, R13, 0x28, RZ, 0xfc, !PT ;  /* 0x000000280d207812 */ /* 0x000fe200078efcff */
[----:B------:R-:W-:Y:S01]  /*1730*/  @!P3 IMAD.MOV R24, RZ, RZ, -R24 ;  /* 0x000000ffff18b224 */ /* 0x000fe200078e0a18 */
[----:B------:R-:W-:Y:S01]  /*1740*/  ISETP.GE.AND P3, PT, R30, RZ, PT ;  /* 0x000000ff1e00720c */ /* 0x000fe20003f66270 */
[----:B------:R-:W-:Y:S01]  /*1750*/  IMAD R30, R4, R2, R33 ;  /* 0x00000002041e7224 */ /* 0x000fe200078e0221 */
[----:B------:R-:W-:Y:S01]  /*1760*/  IABS R33, R32 ;  /* 0x0000002000217213 */ /* 0x000fe20000000000 */
[--C-:B------:R-:W-:Y:S02]  /*1770*/  @!P5 IMAD.IADD R28, R28, 0x1, -R4.reuse ;  /* 0x000000011c1cd824 */ /* 0x100fe400078e0a04 */
[----:B------:R-:W-:-:S02]  /*1780*/  @!P6 IMAD.IADD R29, R29, 0x1, -R4 ;  /* 0x000000011d1de824 */ /* 0x000fc400078e0a04 */
[----:B------:R-:W-:Y:S01]  /*1790*/  @!P4 IMAD.IADD R27, R27, 0x1, -R4 ;  /* 0x000000011b1bc824 */ /* 0x000fe200078e0a04 */
[----:B------:R-:W-:Y:S01]  /*17a0*/  ISETP.GT.U32.AND P5, PT, R4, R28, PT ;  /* 0x0000001c0400720c */ /* 0x000fe20003fa4070 */
[----:B------:R-:W-:Y:S01]  /*17b0*/  IMAD.HI.U32 R2, R12, R33, RZ ;  /* 0x000000210c027227 */ /* 0x000fe200078e00ff */
[C---:B------:R-:W-:Y:S02]  /*17c0*/  ISETP.GT.U32.AND P6, PT, R4.reuse, R29, PT ;  /* 0x0000001d0400720c */ /* 0x040fe40003fc4070 */
[----:B------:R-:W-:Y:S01]  /*17d0*/  ISETP.GT.U32.AND P4, PT, R4, R30, PT ;  /* 0x0000001e0400720c */ /* 0x000fe20003f84070 */
[----:B------:R-:W-:-:S04]  /*17e0*/  IMAD.HI.U32 R31, R12, R37, RZ ;  /* 0x000000250c1f7227 */ /* 0x000fc800078e00ff */
[----:B------:R-:W-:Y:S02]  /*17f0*/  IMAD.MOV R2, RZ, RZ, -R2 ;  /* 0x000000ffff027224 */ /* 0x000fe400078e0a02 */
[----:B------:R-:W-:Y:S01]  /*1800*/  @!P1 IMAD.MOV R27, RZ, RZ, -R27 ;  /* 0x000000ffff1b9224 */ /* 0x000fe200078e0a1b */
[----:B------:R-:W-:Y:S01]  /*1810*/  ISETP.GE.AND P1, PT, R32, RZ, PT ;  /* 0x000000ff2000720c */ /* 0x000fe20003f26270 */
[----:B------:R-:W-:Y:S02]  /*1820*/  IMAD.MOV R32, RZ, RZ, -R31 ;  /* 0x000000ffff207224 */ /* 0x000fe400078e0a1f */
[----:B------:R-:W-:Y:S02]  /*1830*/  IMAD R31, R4, R2, R33 ;  /* 0x00000002041f7224 */ /* 0x000fe400078e0221 */
[--C-:B------:R-:W-:Y:S01]  /*1840*/  @!P5 IMAD.IADD R28, R28, 0x1, -R4.reuse ;  /* 0x000000011c1cd824 */ /* 0x100fe200078e0a04 */
[----:B------:R-:W-:Y:S01]  /*1850*/  ISETP.GE.AND P5, PT, R34, RZ, PT ;  /* 0x000000ff2200720c */ /* 0x000fe20003fa6270 */
[C---:B------:R-:W-:Y:S01]  /*1860*/  IMAD R32, R4.reuse, R32, R37 ;  /* 0x0000002004207224 */ /* 0x040fe200078e0225 */
[----:B------:R-:W-:Y:S01]  /*1870*/  LOP3.LUT R34, R13, 0x2e, RZ, 0xfc, !PT ;  /* 0x0000002e0d227812 */ /* 0x000fe200078efcff */
[--C-:B------:R-:W-:Y:S01]  /*1880*/  @!P6 IMAD.IADD R29, R29, 0x1, -R4.reuse ;  /* 0x000000011d1de824 */ /* 0x100fe200078e0a04 */
[----:B------:R-:W-:Y:S01]  /*1890*/  ISETP.GT.U32.AND P6, PT, R4, R31, PT ;  /* 0x0000001f0400720c */ /* 0x000fe20003fc4070 */
[----:B------:R-:W-:Y:S01]  /*18a0*/  @!P4 IMAD.IADD R30, R30, 0x1, -R4 ;  /* 0x000000011e1ec824 */ /* 0x000fe200078e0a04 */
[----:B------:R-:W-:Y:S01]  /*18b0*/  IABS R37, R34 ;  /* 0x0000002200257213 */ /* 0x000fe20000000000 */
[----:B------:R-:W-:Y:S01]  /*18c0*/  @!P2 IMAD.MOV R28, RZ, RZ, -R28 ;  /* 0x000000ffff1ca224 */ /* 0x000fe200078e0a1c */
[----:B------:R-:W-:Y:S01]  /*18d0*/  ISETP.GT.U32.AND P2, PT, R4, R32, PT ;  /* 0x000000200400720c */ /* 0x000fe20003f44070 */
[----:B------:R-:W-:Y:S01]  /*18e0*/  IMAD.HI.U32 R2, R12, R39, RZ ;  /* 0x000000270c027227 */ /* 0x000fe200078e00ff */
[----:B------:R-:W-:-:S03]  /*18f0*/  ISETP.GT.U32.AND P4, PT, R4, R30, PT ;  /* 0x0000001e0400720c */ /* 0x000fc60003f84070 */
[----:B------:R-:W-:Y:S02]  /*1900*/  IMAD.MOV R2, RZ, RZ, -R2 ;  /* 0x000000ffff027224 */ /* 0x000fe400078e0a02 */
[----:B------:R-:W-:Y:S01]  /*1910*/  @!P3 IMAD.MOV R29, RZ, RZ, -R29 ;  /* 0x000000ffff1db224 */ /* 0x000fe200078e0a1d */
[----:B------:R-:W-:Y:S01]  /*1920*/  ISETP.GE.AND P3, PT, R36, RZ, PT ;  /* 0x000000ff2400720c */ /* 0x000fe20003f66270 */
[--C-:B------:R-:W-:Y:S01]  /*1930*/  @!P6 IMAD.IADD R31, R31, 0x1, -R4.reuse ;  /* 0x000000011f1fe824 */ /* 0x100fe200078e0a04 */
[----:B------:R-:W-:Y:S01]  /*1940*/  ISETP.GE.AND P6, PT, R34, RZ, PT ;  /* 0x000000ff2200720c */ /* 0x000fe20003fc6270 */
[----:B------:R-:W-:Y:S01]  /*1950*/  IMAD R33, R4, R2, R39 ;  /* 0x0000000204217224 */ /* 0x000fe200078e0227 */
[----:B------:R-:W-:Y:S01]  /*1960*/  LOP3.LUT R36, R13, 0x30, RZ, 0xfc, !PT ;  /* 0x000000300d247812 */ /* 0x000fe200078efcff */
[--C-:B------:R-:W-:Y:S01]  /*1970*/  @!P2 IMAD.IADD R32, R32, 0x1, -R4.reuse ;  /* 0x000000012020a824 */ /* 0x100fe200078e0a04 */
[----:B------:R-:W-:Y:S01]  /*1980*/  ISETP.GT.U32.AND P2, PT, R4, R31, PT ;  /* 0x0000001f0400720c */ /* 0x000fe20003f44070 */
[----:B------:R-:W-:Y:S01]  /*1990*/  @!P4 IMAD.IADD R30, R30, 0x1, -R4 ;  /* 0x000000011e1ec824 */ /* 0x000fe200078e0a04 */
[----:B------:R-:W-:Y:S01]  /*19a0*/  ISETP.GT.U32.AND P4, PT, R4, R33, PT ;  /* 0x000000210400720c */ /* 0x000fe20003f84070 */
[----:B------:R-:W-:Y:S01]  /*19b0*/  IMAD.HI.U32 R2, R12, R37, RZ ;  /* 0x000000250c027227 */ /* 0x000fe200078e00ff */
[----:B------:R-:W-:-:S03]  /*19c0*/  IABS R39, R36 ;  /* 0x0000002400277213 */ /* 0x000fc60000000000 */
[----:B------:R-:W-:Y:S02]  /*19d0*/  IMAD.MOV R2, RZ, RZ, -R2 ;  /* 0x000000ffff027224 */ /* 0x000fe400078e0a02 */
[----:B------:R-:W-:Y:S01]  /*19e0*/  @!P0 IMAD.MOV R30, RZ, RZ, -R30 ;  /* 0x000000ffff1e8224 */ /* 0x000fe200078e0a1e */
[C---:B------:R-:W-:Y:S01]  /*19f0*/  ISETP.GT.U32.AND P0, PT, R4.reuse, R32, PT ;  /* 0x000000200400720c */ /* 0x040fe20003f04070 */
[C---:B------:R-:W-:Y:S02]  /*1a00*/  IMAD R34, R4.reuse, R2, R37 ;  /* 0x0000000204227224 */ /* 0x040fe400078e0225 */
[--C-:B------:R-:W-:Y:S02]  /*1a10*/  @!P2 IMAD.IADD R31, R31, 0x1, -R4.reuse ;  /* 0x000000011f1fa824 */ /* 0x100fe400078e0a04 */
[----:B------:R-:W-:Y:S01]  /*1a20*/  @!P4 IMAD.IADD R33, R33, 0x1, -R4 ;  /* 0x000000012121c824 */ /* 0x000fe200078e0a04 */
[----:B------:R-:W-:Y:S01]  /*1a30*/  ISETP.GT.U32.AND P2, PT, R4, R34, PT ;  /* 0x000000220400720c */ /* 0x000fe20003f44070 */
[----:B------:R-:W-:-:S03]  /*1a40*/  IMAD.HI.U32 R2, R12, R39, RZ ;  /* 0x000000270c027227 */ /* 0x000fc600078e00ff */
[----:B------:R-:W-:Y:S01]  /*1a50*/  ISETP.GT.U32.AND P4, PT, R4, R33, PT ;  /* 0x000000210400720c */ /* 0x000fe20003f84070 */
[----:B------:R-:W-:Y:S02]  /*1a60*/  @!P1 IMAD.MOV R31, RZ, RZ, -R31 ;  /* 0x000000ffff1f9224 */ /* 0x000fe400078e0a1f */
[----:B------:R-:W-:Y:S01]  /*1a70*/  @!P0 IMAD.IADD R32, R32, 0x1, -R4 ;  /* 0x0000000120208824 */ /* 0x000fe200078e0a04 */
[----:B------:R-:W-:Y:S01]  /*1a80*/  ISETP.GE.AND P0, PT, R36, RZ, PT ;  /* 0x000000ff2400720c */ /* 0x000fe20003f06270 */
[----:B------:R-:W-:-:S04]  /*1a90*/  IMAD.HI.U32 R36, R12, R41, RZ ;  /* 0x000000290c247227 */ /* 0x000fc800078e00ff */
[----:B------:R-:W-:Y:S01]  /*1aa0*/  @!P2 IMAD.IADD R34, R34, 0x1, -R4 ;  /* 0x000000012222a824 */ /* 0x000fe200078e0a04 */
[----:B------:R-:W-:Y:S01]  /*1ab0*/  ISETP.GE.AND P2, PT, R42, RZ, PT ;  /* 0x000000ff2a00720c */ /* 0x000fe20003f46270 */
[----:B------:R-:W-:Y:S02]  /*1ac0*/  IMAD.MOV R2, RZ, RZ, -R2 ;  /* 0x000000ffff027224 */ /* 0x000fe400078e0a02 */
[----:B------:R-:W-:Y:S01]  /*1ad0*/  @!P4 IMAD.IADD R33, R33, 0x1, -R4 ;  /* 0x000000012121c824 */ /* 0x000fe200078e0a04 */
[----:B------:R-:W-:Y:S01]  /*1ae0*/  ISETP.GT.U32.AND P1, PT, R4, R34, PT ;  /* 0x000000220400720c */ /* 0x000fe20003f24070 */
[----:B------:R-:W-:Y:S01]  /*1af0*/  IMAD.HI.U32 R37, R12, R43, RZ ;  /* 0x0000002b0c257227 */ /* 0x000fe200078e00ff */
[----:B------:R-:W-:-:S03]  /*1b00*/  ISETP.GE.AND P4, PT, R38, RZ, PT ;  /* 0x000000ff2600720c */ /* 0x000fc60003f86270 */
[----:B------:R-:W-:Y:S02]  /*1b10*/  IMAD.MOV R38, RZ, RZ, -R36 ;  /* 0x000000ffff267224 */ /* 0x000fe400078e0a24 */
[C---:B------:R-:W-:Y:S01]  /*1b20*/  IMAD R36, R4.reuse, R2, R39 ;  /* 0x0000000204247224 */ /* 0x040fe200078e0227 */
[----:B------:R-:W-:Y:S01]  /*1b30*/  LOP3.LUT R2, R13, 0x36, RZ, 0xfc, !PT ;  /* 0x000000360d027812 */ /* 0x000fe200078efcff */
[----:B------:R-:W-:Y:S02]  /*1b40*/  IMAD.MOV R40, RZ, RZ, -R37 ;  /* 0x000000ffff287224 */ /* 0x000fe400078e0a25 */
[----:B------:R-:W-:Y:S01]  /*1b50*/  @!P5 IMAD.MOV R32, RZ, RZ, -R32 ;  /* 0x000000ffff20d224 */ /* 0x000fe200078e0a20 */
[C---:B------:R-:W-:Y:S01]  /*1b60*/  ISETP.GT.U32.AND P5, PT, R4.reuse, R36, PT ;  /* 0x000000240400720c */ /* 0x040fe20003fa4070 */
[C---:B------:R-:W-:Y:S02]  /*1b70*/  IMAD R37, R4.reuse, R38, R41 ;  /* 0x0000002604257224 */ /* 0x040fe400078e0229 */
[----:B------:R-:W-:Y:S01]  /*1b80*/  IMAD R38, R4, R40, R43 ;  /* 0x0000002804267224 */ /* 0x000fe200078e022b */
[----:B------:R-:W-:Y:S01]  /*1b90*/  IABS R43, R2 ;  /* 0x00000002002b7213 */ /* 0x000fe20000000000 */
[----:B------:R-:W-:Y:S01]  /*1ba0*/  @!P1 IMAD.IADD R34, R34, 0x1, -R4 ;  /* 0x0000000122229824 */ /* 0x000fe200078e0a04 */
[----:B------:R-:W-:Y:S01]  /*1bb0*/  ISETP.GT.U32.AND P1, PT, R4, R37, PT ;  /* 0x000000250400720c */ /* 0x000fe20003f24070 */
[----:B------:R-:W-:-:S04]  /*1bc0*/  IMAD.HI.U32 R39, R12, R45, RZ ;  /* 0x0000002d0c277227 */ /* 0x000fc800078e00ff */
[----:B------:R-:W-:Y:S01]  /*1bd0*/  @!P6 IMAD.MOV R34, RZ, RZ, -R34 ;  /* 0x000000ffff22e224 */ /* 0x000fe200078e0a22 */
[----:B------:R-:W-:Y:S01]  /*1be0*/  ISETP.GT.U32.AND P6, PT, R4, R38, PT ;  /* 0x000000260400720c */ /* 0x000fe20003fc4070 */
[----:B------:R-:W-:Y:S02]  /*1bf0*/  @!P5 IMAD.IADD R36, R36, 0x1, -R4 ;  /* 0x000000012424d824 */ /* 0x000fe400078e0a04 */
[----:B------:R-:W-:-:S03]  /*1c00*/  IMAD.HI.U32 R40, R12, R47, RZ ;  /* 0x0000002f0c287227 */ /* 0x000fc600078e00ff */
[C---:B------:R-:W-:Y:S01]  /*1c10*/  ISETP.GT.U32.AND P5, PT, R4.reuse, R36, PT ;  /* 0x000000240400720c */ /* 0x040fe20003fa4070 */
[----:B------:R-:W-:Y:S02]  /*1c20*/  IMAD.MOV R42, RZ, RZ, -R39 ;  /* 0x000000ffff2a7224 */ /* 0x000fe400078e0a27 */
[----:B------:R-:W-:Y:S02]  /*1c30*/  IMAD.MOV R44, RZ, RZ, -R40 ;  /* 0x000000ffff2c7224 */ /* 0x000fe400078e0a28 */
[--C-:B------:R-:W-:Y:S02]  /*1c40*/  @!P1 IMAD.IADD R37, R37, 0x1, -R4.reuse ;  /* 0x0000000125259824 */ /* 0x100fe400078e0a04 */
[----:B------:R-:W-:Y:S02]  /*1c50*/  IMAD R40, R4, R42, R45 ;  /* 0x0000002a04287224 */ /* 0x000fe400078e022d */
[----:B------:R-:W-:Y:S01]  /*1c60*/  @!P3 IMAD.MOV R33, RZ, RZ, -R33 ;  /* 0x000000ffff21b224 */ /* 0x000fe200078e0a21 */
[----:B------:R-:W-:Y:S01]  /*1c70*/  ISETP.GE.AND P3, PT, R2, RZ, PT ;  /* 0x000000ff0200720c */ /* 0x000fe20003f66270 */
[----:B------:R-:W-:Y:S01]  /*1c80*/  @!P6 IMAD.IADD R38, R38, 0x1, -R4 ;  /* 0x000000012626e824 */ /* 0x000fe200078e0a04 */
[----:B------:R-:W-:Y:S01]  /*1c90*/  ISETP.GT.U32.AND P1, PT, R4, R37, PT ;  /* 0x000000250400720c */ /* 0x000fe20003f24070 */
[----:B------:R-:W-:Y:S01]  /*1ca0*/  IMAD.HI.U32 R2, R12, R43, RZ ;  /* 0x0000002b0c027227 */ /* 0x000fe200078e00ff */
[----:B------:R-:W-:-:S03]  /*1cb0*/  ISETP.GT.U32.AND P6, PT, R4, R40, PT ;  /* 0x000000280400720c */ /* 0x000fc60003fc4070 */
[----:B------:R-:W-:Y:S02]  /*1cc0*/  IMAD.MOV R2, RZ, RZ, -R2 ;  /* 0x000000ffff027224 */ /* 0x000fe400078e0a02 */
[----:B------:R-:W-:Y:S01]  /*1cd0*/  @!P5 IMAD.IADD R36, R36, 0x1, -R4 ;  /* 0x000000012424d824 */ /* 0x000fe200078e0a04 */
[----:B------:R-:W-:Y:S01]  /*1ce0*/  ISETP.GE.AND P5, PT, R48, RZ, PT ;  /* 0x000000ff3000720c */ /* 0x000fe20003fa6270 */
[----:B------:R-:W-:Y:S01]  /*1cf0*/  IMAD R39, R4, R2, R43 ;  /* 0x0000000204277224 */ /* 0x000fe200078e022b */
[----:B------:R-:W-:Y:S01]  /*1d00*/  LOP3.LUT R48, R13, 0x3e, RZ, 0xfc, !PT ;  /* 0x0000003e0d307812 */ /* 0x000fe200078efcff */
[----:B------:R-:W-:-:S03]  /*1d10*/  IMAD.HI.U32 R41, R12, R49, RZ ;  /* 0x000000310c297227 */ /* 0x000fc600078e00ff */
[----:B------:R-:W-:Y:S01]  /*1d20*/  IABS R45, R48 ;  /* 0x00000030002d7213 */ /* 0x000fe20000000000 */
[--C-:B------:R-:W-:Y:S01]  /*1d30*/  @!P1 IMAD.IADD R37, R37, 0x1, -R4.reuse ;  /* 0x0000000125259824 */ /* 0x100fe200078e0a04 */
[----:B------:R-:W-:Y:S01]  /*1d40*/  ISETP.GT.U32.AND P1, PT, R4, R39, PT ;  /* 0x000000270400720c */ /* 0x000fe20003f24070 */
[----:B------:R-:W-:Y:S02]  /*1d50*/  @!P6 IMAD.IADD R40, R40, 0x1, -R4 ;  /* 0x000000012828e824 */ /* 0x000fe400078e0a04 */
[----:B------:R-:W-:Y:S02]  /*1d60*/  IMAD.MOV R46, RZ, RZ, -R41 ;  /* 0x000000ffff2e7224 */ /* 0x000fe400078e0a29 */
[----:B------:R-:W-:Y:S01]  /*1d70*/  IMAD R41, R4, R44, R47 ;  /* 0x0000002c04297224 */ /* 0x000fe200078e022f */
[----:B------:R-:W-:Y:S01]  /*1d80*/  IABS R47, R53 ;  /* 0x00000035002f7213 */ /* 0x000fe20000000000 */
[----:B------:R-:W-:Y:S01]  /*1d90*/  IMAD.HI.U32 R2, R12, R45, RZ ;  /* 0x0000002d0c027227 */ /* 0x000fe200078e00ff */
[----:B------:R-:W-:-:S03]  /*1da0*/  ISETP.GT.U32.AND P6, PT, R4, R40, PT ;  /* 0x000000280400720c */ /* 0x000fc60003fc4070 */
[----:B------:R-:W-:Y:S01]  /*1db0*/  @!P0 IMAD.MOV R36, RZ, RZ, -R36 ;  /* 0x000000ffff248224 */ /* 0x000fe200078e0a24 */
[----:B------:R-:W-:Y:S01]  /*1dc0*/  ISETP.GT.U32.AND P0, PT, R4, R38, PT ;  /* 0x000000260400720c */ /* 0x000fe20003f04070 */
[----:B------:R-:W-:-:S04]  /*1dd0*/  IMAD.HI.U32 R43, R12, R47, RZ ;  /* 0x0000002f0c2b7227 */ /* 0x000fc800078e00ff */
[----:B------:R-:W-:Y:S02]  /*1de0*/  IMAD.MOV R2, RZ, RZ, -R2 ;  /* 0x000000ffff027224 */ /* 0x000fe400078e0a02 */
[----:B------:R-:W-:Y:S02]  /*1df0*/  IMAD.MOV R44, RZ, RZ, -R43 ;  /* 0x000000ffff2c7224 */ /* 0x000fe400078e0a2b */
[--C-:B------:R-:W-:Y:S02]  /*1e00*/  @!P1 IMAD.IADD R39, R39, 0x1, -R4.reuse ;  /* 0x0000000127279824 */ /* 0x100fe400078e0a04 */
[----:B------:R-:W-:Y:S01]  /*1e10*/  @!P4 IMAD.MOV R37, RZ, RZ, -R37 ;  /* 0x000000ffff25c224 */ /* 0x000fe200078e0a25 */
[C---:B------:R-:W-:Y:S01]  /*1e20*/  ISETP.GT.U32.AND P4, PT, R4.reuse, R41, PT ;  /* 0x000000290400720c */ /* 0x040fe20003f84070 */
[C---:B------:R-:W-:Y:S01]  /*1e30*/  IMAD R43, R4.reuse, R2, R45 ;  /* 0x00000002042b7224 */ /* 0x040fe200078e022d */
[C---:B------:R-:W-:Y:S01]  /*1e40*/  ISETP.GT.U32.AND P1, PT, R4.reuse, R39, PT ;  /* 0x000000270400720c */ /* 0x040fe20003f24070 */
[----:B------:R-:W-:Y:S01]  /*1e50*/  IMAD R42, R4, R46, R49 ;  /* 0x0000002e042a7224 */ /* 0x000fe200078e0231 */
[----:B------:R-:W-:Y:S01]  /*1e60*/  IABS R49, R54 ;  /* 0x0000003600317213 */ /* 0x000fe20000000000 */
[--C-:B------:R-:W-:Y:S01]  /*1e70*/  @!P6 IMAD.IADD R40, R40, 0x1, -R4.reuse ;  /* 0x000000012828e824 */ /* 0x100fe200078e0a04 */
[----:B------:R-:W-:Y:S01]  /*1e80*/  ISETP.GT.U32.AND P6, PT, R4, R43, PT ;  /* 0x0000002b0400720c */ /* 0x000fe20003fc4070 */
[----:B------:R-:W-:Y:S01]  /*1e90*/  @!P0 IMAD.IADD R38, R38, 0x1, -R4 ;  /* 0x0000000126268824 */ /* 0x000fe200078e0a04 */
[C---:B------:R-:W-:Y:S01]  /*1ea0*/  ISETP.GT.U32.AND P0, PT, R4.reuse, R42, PT ;  /* 0x0000002a0400720c */ /* 0x040fe20003f04070 */
[----:B------:R-:W-:-:S02]  /*1eb0*/  IMAD R44, R4, R44, R47 ;  /* 0x0000002c042c7224 */ /* 0x000fc400078e022f */
[----:B------:R-:W-:-:S04]  /*1ec0*/  IMAD.HI.U32 R45, R12, R51, RZ ;  /* 0x000000330c2d7227 */ /* 0x000fc800078e00ff */
[--C-:B------:R-:W-:Y:S01]  /*1ed0*/  @!P4 IMAD.IADD R41, R41, 0x1, -R4.reuse ;  /* 0x000000012929c824 */ /* 0x100fe200078e0a04 */
[----:B------:R-:W-:Y:S01]  /*1ee0*/  ISETP.GT.U32.AND P4, PT, R4, R44, PT ;  /* 0x0000002c0400720c */ /* 0x000fe20003f84070 */
[--C-:B------:R-:W-:Y:S01]  /*1ef0*/  @!P1 IMAD.IADD R39, R39, 0x1, -R4.reuse ;  /* 0x0000000127279824 */ /* 0x100fe200078e0a04 */
[----:B------:R-:W-:Y:S01]  /*1f00*/  ISETP.GE.AND P1, PT, R50, RZ, PT ;  /* 0x000000ff3200720c */ /* 0x000fe20003f26270 */
[--C-:B------:R-:W-:Y:S01]  /*1f10*/  @!P6 IMAD.IADD R43, R43, 0x1, -R4.reuse ;  /* 0x000000012b2be824 */ /* 0x100fe200078e0a04 */
[----:B------:R-:W-:Y:S01]  /*1f20*/  ISETP.GT.U32.AND P6, PT, R4, R41, PT ;  /* 0x000000290400720c */ /* 0x000fe20003fc4070 */
[----:B------:R-:W-:Y:S01]  /*1f30*/  @!P0 IMAD.IADD R42, R42, 0x1, -R4 ;  /* 0x000000012a2a8824 */ /* 0x000fe200078e0a04 */
[----:B------:R-:W-:Y:S01]  /*1f40*/  ISETP.GE.AND P0, PT, R52, RZ, PT ;  /* 0x000000ff3400720c */ /* 0x000fe20003f06270 */
[----:B------:R-:W-:Y:S01]  /*1f50*/  @!P3 IMAD.MOV R39, RZ, RZ, -R39 ;  /* 0x000000ffff27b224 */ /* 0x000fe200078e0a27 */
[C---:B------:R-:W-:Y:S01]  /*1f60*/  ISETP.GT.U32.AND P3, PT, R4.reuse, R43, PT ;  /* 0x0000002b0400720c */ /* 0x040fe20003f64070 */
[----:B------:R-:W-:Y:S01]  /*1f70*/  @!P2 IMAD.MOV R38, RZ, RZ, -R38 ;  /* 0x000000ffff26a224 */ /* 0x000fe200078e0a26 */
[----:B------:R-:W-:Y:S01]  /*1f80*/  ISETP.GT.U32.AND P2, PT, R4, R42, PT ;  /* 0x0000002a0400720c */ /* 0x000fe20003f44070 */
[----:B------:R-:W-:Y:S01]  /*1f90*/  IMAD.MOV R46, RZ, RZ, -R45 ;  /* 0x000000ffff2e7224 */ /* 0x000fe200078e0a2d */
[C---:B------:R-:W-:Y:S01]  /*1fa0*/  LOP3.LUT R52, R13.reuse, 0x48, RZ, 0xfc, !PT ;  /* 0x000000480d347812 */ /* 0x040fe200078efcff */
[----:B------:R-:W-:Y:S01]  /*1fb0*/  @!P4 IMAD.IADD R44, R44, 0x1, -R4 ;  /* 0x000000012c2cc824 */ /* 0x000fe200078e0a04 */
[----:B------:R-:W-:Y:S01]  /*1fc0*/  LOP3.LUT R50, R13, 0x46, RZ, 0xfc, !PT ;  /* 0x000000460d327812 */ /* 0x000fe200078efcff */
[----:B------:R-:W-:Y:S01]  /*1fd0*/  IMAD R46, R4, R46, R51 ;  /* 0x0000002e042e7224 */ /* 0x000fe200078e0233 */
[----:B------:R-:W-:Y:S01]  /*1fe0*/  IABS R51, R52 ;  /* 0x0000003400337213 */ /* 0x000fe20000000000 */
[----:B------:R-:W-:Y:S01]  /*1ff0*/  IMAD.HI.U32 R2, R12, R49, RZ ;  /* 0x000000310c027227 */ /* 0x000fe200078e00ff */
[----:B------:R-:W-:-:S03]  /*2000*/  ISETP.GT.U32.AND P4, PT, R4, R44, PT ;  /* 0x0000002c0400720c */ /* 0x000fc60003f84070 */
[----:B------:R-:W-:Y:S01]  /*2010*/  @!P3 IMAD.IADD R43, R43, 0x1, -R4 ;  /* 0x000000012b2bb824 */ /* 0x000fe200078e0a04 */
[----:B------:R-:W-:Y:S01]  /*2020*/  ISETP.GE.AND P3, PT, R53, RZ, PT ;  /* 0x000000ff3500720c */ /* 0x000fe20003f66270 */
[----:B------:R-:W-:Y:S01]  /*2030*/  IMAD.MOV R2, RZ, RZ, -R2 ;  /* 0x000000ffff027224 */ /* 0x000fe200078e0a02 */
[----:B------:R-:W-:Y:S01]  /*2040*/  LOP3.LUT R53, R13, 0x4a, RZ, 0xfc, !PT ;  /* 0x0000004a0d357812 */ /* 0x000fe200078efcff */
[----:B------:R-:W-:-:S04]  /*2050*/  IMAD.HI.U32 R47, R12, R51, RZ ;  /* 0x000000330c2f7227 */ /* 0x000fc800078e00ff */
[--C-:B------:R-:W-:Y:S01]  /*2060*/  @!P6 IMAD.IADD R41, R41, 0x1, -R4.reuse ;  /* 0x000000012929e824 */ /* 0x100fe200078e0a04 */
[----:B------:R-:W-:Y:S01]  /*2070*/  ISETP.GE.AND P6, PT, R48, RZ, PT ;  /* 0x000000ff3000720c */ /* 0x000fe20003fc6270 */
[--C-:B------:R-:W-:Y:S01]  /*2080*/  @!P2 IMAD.IADD R42, R42, 0x1, -R4.reuse ;  /* 0x000000012a2aa824 */ /* 0x100fe200078e0a04 */
[C---:B------:R-:W-:Y:S01]  /*2090*/  ISETP.GT.U32.AND P2, PT, R4.reuse, R46, PT ;  /* 0x0000002e0400720c */ /* 0x040fe20003f44070 */
[----:B------:R-:W-:Y:S01]  /*20a0*/  IMAD R45, R4, R2, R49 ;  /* 0x00000002042d7224 */ /* 0x000fe200078e0231 */
[----:B------:R-:W-:Y:S01]  /*20b0*/  IABS R49, R50 ;  /* 0x0000003200317213 */ /* 0x000fe20000000000 */
[----:B------:R-:W-:Y:S02]  /*20c0*/  IMAD.MOV R48, RZ, RZ, -R47 ;  /* 0x000000ffff307224 */ /* 0x000fe400078e0a2f */
[----:B------:R-:W-:Y:S01]  /*20d0*/  @!P4 IMAD.IADD R44, R44, 0x1, -R4 ;  /* 0x000000012c2cc824 */ /* 0x000fe200078e0a04 */
[----:B------:R-:W-:Y:S01]  /*20e0*/  ISETP.GE.AND P4, PT, R54, RZ, PT ;  /* 0x000000ff3600720c */ /* 0x000fe20003f86270 */
[----:B------:R-:W-:Y:S01]  /*20f0*/  IMAD R48, R4, R48, R51 ;  /* 0x0000003004307224 */ /* 0x000fe200078e0233 */
[----:B------:R-:W-:Y:S01]  /*2100*/  LOP3.LUT R54, R13, 0x50, RZ, 0xfc, !PT ;  /* 0x000000500d367812 */ /* 0x000fe200078efcff */
[----:B------:R-:W-:-:S04]  /*2110*/  IMAD.HI.U32 R2, R12, R49, RZ ;  /* 0x000000310c027227 */ /* 0x000fc800078e00ff */
[----:B------:R-:W-:Y:S01]  /*2120*/  @!P5 IMAD.MOV R40, RZ, RZ, -R40 ;  /* 0x000000ffff28d224 */ /* 0x000fe200078e0a28 */
[C---:B------:R-:W-:Y:S01]  /*2130*/  ISETP.GT.U32.AND P5, PT, R4.reuse, R45, PT ;  /* 0x0000002d0400720c */ /* 0x040fe20003fa4070 */
[----:B------:R-:W-:Y:S01]  /*2140*/  @!P3 IMAD.MOV R44, RZ, RZ, -R44 ;  /* 0x000000ffff2cb224 */ /* 0x000fe200078e0a2c */
[----:B------:R-:W-:Y:S01]  /*2150*/  ISETP.GT.U32.AND P3, PT, R4, R48, PT ;  /* 0x000000300400720c */ /* 0x000fe20003f64070 */
[----:B------:R-:W-:Y:S02]  /*2160*/  IMAD.MOV R2, RZ, RZ, -R2 ;  /* 0x000000ffff027224 */ /* 0x000fe400078e0a02 */
[----:B------:R-:W-:Y:S02]  /*2170*/  @!P2 IMAD.IADD R46, R46, 0x1, -R4 ;  /* 0x000000012e2ea824 */ /* 0x000fe400078e0a04 */
[C---:B------:R-:W-:Y:S01]  /*2180*/  IMAD R47, R4.reuse, R2, R49 ;  /* 0x00000002042f7224 */ /* 0x040fe200078e0231 */
[----:B------:R-:W-:Y:S01]  /*2190*/  IABS R49, R53 ;  /* 0x0000003500317213 */ /* 0x000fe20000000000 */
[----:B------:R-:W-:Y:S01]  /*21a0*/  @!P0 IMAD.MOV R42, RZ, RZ, -R42 ;  /* 0x000000ffff2a8224 */ /* 0x000fe200078e0a2a */
[----:B------:R-:W-:Y:S01]  /*21b0*/  ISETP.GT.U32.AND P0, PT, R4, R46, PT ;  /* 0x0000002e0400720c */ /* 0x000fe20003f04070 */
[----:B------:R-:W-:Y:S01]  /*21c0*/  @!P6 IMAD.MOV R43, RZ, RZ, -R43 ;  /* 0x000000ffff2be224 */ /* 0x000fe200078e0a2b */
[----:B------:R-:W-:Y:S01]  /*21d0*/  ISETP.GE.AND P6, PT, R50, RZ, PT ;  /* 0x000000ff3200720c */ /* 0x000fe20003fc6270 */
[----:B------:R-:W-:Y:S01]  /*21e0*/  IMAD.HI.U32 R2, R12, R49, RZ ;  /* 0x000000310c027227 */ /* 0x000fe200078e00ff */
[----:B------:R-:W-:-:S02]  /*21f0*/  LOP3.LUT R50, R13, 0x4c, RZ, 0xfc, !PT ;  /* 0x0000004c0d327812 */ /* 0x000fc400078efcff */
[----:B------:R-:W-:Y:S01]  /*2200*/  ISETP.GT.U32.AND P2, PT, R4, R47, PT ;  /* 0x0000002f0400720c */ /* 0x000fe20003f44070 */
[--C-:B------:R-:W-:Y:S01]  /*2210*/  @!P5 IMAD.IADD R45, R45, 0x1, -R4.reuse ;  /* 0x000000012d2dd824 */ /* 0x100fe200078e0a04 */
[----:B------:R-:W-:Y:S01]  /*2220*/  ISETP.GE.AND P5, PT, R55, RZ, PT ;  /* 0x000000ff3700720c */ /* 0x000fe20003fa6270 */
[----:B------:R-:W-:Y:S01]  /*2230*/  @!P3 IMAD.IADD R48, R48, 0x1, -R4 ;  /* 0x000000013030b824 */ /* 0x000fe200078e0a04 */
[----:B------:R-:W-:Y:S01]  /*2240*/  IABS R51, R50 ;  /* 0x0000003200337213 */ /* 0x000fe20000000000 */
[----:B------:R-:W-:Y:S01]  /*2250*/  IMAD.MOV R2, RZ, RZ, -R2 ;  /* 0x000000ffff027224 */ /* 0x000fe200078e0a02 */
[----:B------:R-:W-:Y:S01]  /*2260*/  IABS R55, R54 ;  /* 0x0000003600377213 */ /* 0x000fe20000000000 */
[----:B------:R-:W-:Y:S01]  /*2270*/  @!P1 IMAD.MOV R41, RZ, RZ, -R41 ;  /* 0x000000ffff299224 */ /* 0x000fe200078e0a29 */
[C---:B------:R-:W-:Y:S01]  /*2280*/  ISETP.GT.U32.AND P3, PT, R4.reuse, R48, PT ;  /* 0x000000300400720c */ /* 0x040fe20003f64070 */
[C---:B------:R-:W-:Y:S01]  /*2290*/  IMAD R49, R4.reuse, R2, R49 ;  /* 0x0000000204317224 */ /* 0x040fe200078e0231 */
[----:B------:R-:W-:Y:S01]  /*22a0*/  ISETP.GT.U32.AND P1, PT, R4, R45, PT ;  /* 0x0000002d0400720c */ /* 0x000fe20003f24070 */
[----:B------:R-:W-:-:S04]  /*22b0*/  IMAD.HI.U32 R2, R12, R51, RZ ;  /* 0x000000330c027227 */ /* 0x000fc800078e00ff */
[----:B------:R-:W-:Y:S01]  /*22c0*/  @!P0 IMAD.IADD R46, R46, 0x1, -R4 ;  /* 0x000000012e2e8824 */ /* 0x000fe200078e0a04 */
[----:B------:R-:W-:Y:S01]  /*22d0*/  ISETP.GE.AND P0, PT, R53, RZ, PT ;  /* 0x000000ff3500720c */ /* 0x000fe20003f06270 */
[----:B------:R-:W-:Y:S02]  /*22e0*/  IMAD.MOV R2, RZ, RZ, -R2 ;  /* 0x000000ffff027224 */ /* 0x000fe400078e0a02 */
[----:B------:R-:W-:Y:S01]  /*22f0*/  @!P5 IMAD.MOV R46, RZ, RZ, -R46 ;  /* 0x000000ffff2ed224 */ /* 0x000fe200078e0a2e */
[----:B------:R-:W-:Y:S01]  /*2300*/  ISETP.GE.AND P5, PT, R50, RZ, PT ;  /* 0x000000ff3200720c */ /* 0x000fe20003fa6270 */
[--C-:B------:R-:W-:Y:S02]  /*2310*/  @!P2 IMAD.IADD R47, R47, 0x1, -R4.reuse ;  /* 0x000000012f2fa824 */ /* 0x100fe400078e0a04 */
[----:B------:R-:W-:Y:S02]  /*2320*/  IMAD R50, R4, R2, R51 ;  /* 0x0000000204327224 */ /* 0x000fe400078e0233 */
[--C-:B------:R-:W-:Y:S01]  /*2330*/  @!P3 IMAD.IADD R48, R48, 0x1, -R4.reuse ;  /* 0x000000013030b824 */ /* 0x100fe200078e0a04 */
[C---:B------:R-:W-:Y:S01]  /*2340*/  ISETP.GT.U32.AND P2, PT, R4.reuse, R47, PT ;  /* 0x0000002f0400720c */ /* 0x040fe20003f44070 */
[----:B------:R-:W-:Y:S01]  /*2350*/  @!P1 IMAD.IADD R45, R45, 0x1, -R4 ;  /* 0x000000012d2d9824 */ /* 0x000fe200078e0a04 */
[----:B------:R-:W-:Y:S01]  /*2360*/  ISETP.GT.U32.AND P3, PT, R4, R50, PT ;  /* 0x000000320400720c */ /* 0x000fe20003f64070 */
[----:B------:R-:W-:Y:S01]  /*2370*/  IMAD.HI.U32 R51, R12, R55, RZ ;  /* 0x000000370c337227 */ /* 0x000fe200078e00ff */
[----:B------:R-:W-:-:S02]  /*2380*/  ISETP.GE.AND P1, PT, R52, RZ, PT ;  /* 0x000000ff3400720c */ /* 0x000fc40003f26270 */
[----:B------:R-:W-:Y:S01]  /*2390*/  LOP3.LUT R52, R13, 0x4e, RZ, 0xfc, !PT ;  /* 0x0000004e0d347812 */ /* 0x000fe200078efcff */
[----:B------:R-:W-:Y:S01]  /*23a0*/  @!P4 IMAD.MOV R45, RZ, RZ, -R45 ;  /* 0x000000ffff2dc224 */ /* 0x000fe200078e0a2d */
[----:B------:R-:W-:Y:S02]  /*23b0*/  ISETP.GT.U32.AND P4, PT, R4, R49, PT ;  /* 0x000000310400720c */ /* 0x000fe40003f84070 */
[----:B------:R-:W-:-:S03]  /*23c0*/  IABS R53, R52 ;  /* 0x0000003400357213 */ /* 0x000fc60000000000 */
[--C-:B------:R-:W-:Y:S01]  /*23d0*/  @!P2 IMAD.IADD R47, R47, 0x1, -R4.reuse ;  /* 0x000000012f2fa824 */ /* 0x100fe200078e0a04 */
[----:B------:R-:W-:Y:S01]  /*23e0*/  ISETP.GE.AND P2, PT, R52, RZ, PT ;  /* 0x000000ff3400720c */ /* 0x000fe20003f46270 */
[----:B------:R-:W-:Y:S01]  /*23f0*/  @!P3 IMAD.IADD R50, R50, 0x1, -R4 ;  /* 0x000000013232b824 */ /* 0x000fe200078e0a04 */
[----:B------:R-:W-:Y:S01]  /*2400*/  LOP3.LUT R52, R13, 0x52, RZ, 0xfc, !PT ;  /* 0x000000520d347812 */ /* 0x000fe200078efcff */
[----:B------:R-:W-:-:S03]  /*2410*/  IMAD.HI.U32 R2, R12, R53, RZ ;  /* 0x000000350c027227 */ /* 0x000fc600078e00ff */
[----:B------:R-:W-:Y:S01]  /*2420*/  IABS R57, R52 ;  /* 0x0000003400397213 */ /* 0x000fe20000000000 */
[----:B------:R-:W-:Y:S01]  /*2430*/  IMAD.MOV R2, RZ, RZ, -R2 ;  /* 0x000000ffff027224 */ /* 0x000fe200078e0a02 */
[----:B------:R-:W-:Y:S01]  /*2440*/  ISETP.GT.U32.AND P3, PT, R4, R50, PT ;  /* 0x000000320400720c */ /* 0x000fe20003f64070 */
[----:B------:R-:W-:Y:S01]  /*2450*/  @!P1 IMAD.MOV R48, RZ, RZ, -R48 ;  /* 0x000000ffff309224 */ /* 0x000fe200078e0a30 */
[----:B------:R-:W-:Y:S01]  /*2460*/  ISETP.GE.AND P1, PT, R52, RZ, PT ;  /* 0x000000ff3400720c */ /* 0x000fe20003f26270 */
[----:B------:R-:W-:Y:S02]  /*2470*/  @!P4 IMAD.IADD R49, R49, 0x1, -R4 ;  /* 0x000000013131c824 */ /* 0x000fe400078e0a04 */
[----:B------:R-:W-:Y:S02]  /*2480*/  IMAD.MOV R52, RZ, RZ, -R51 ;  /* 0x000000ffff347224 */ /* 0x000fe400078e0a33 */
[C---:B------:R-:W-:Y:S01]  /*2490*/  IMAD R51, R4.reuse, R2, R53 ;  /* 0x0000000204337224 */ /* 0x040fe200078e0235 */
[----:B------:R-:W-:Y:S01]  /*24a0*/  ISETP.GT.U32.AND P4, PT, R4, R49, PT ;  /* 0x000000310400720c */ /* 0x000fe20003f84070 */
[----:B------:R-:W-:-:S04]  /*24b0*/  IMAD.HI.U32 R2, R12, R57, RZ ;  /* 0x000000390c027227 */ /* 0x000fc800078e00ff */
[----:B------:R-:W-:Y:S02]  /*24c0*/  IMAD.MOV R2, RZ, RZ, -R2 ;  /* 0x000000ffff027224 */ /* 0x000fe400078e0a02 */
[----:B------:R-:W-:Y:S01]  /*24d0*/  IMAD R53, R4, R52, R55 ;  /* 0x0000003404357224 */ /* 0x000fe200078e0237 */
[----:B------:R-:W-:Y:S01]  /*24e0*/  LOP3.LUT R52, R13, 0x54, RZ, 0xfc, !PT ;  /* 0x000000540d347812 */ /* 0x000fe200078efcff */
[----:B------:R-:W-:Y:S02]  /*24f0*/  @!P3 IMAD.IADD R50, R50, 0x1, -R4 ;  /* 0x000000013232b824 */ /* 0x000fe400078e0a04 */
[----:B------:R-:W-:Y:S01]  /*2500*/  IMAD R55, R4, R2, R57 ;  /* 0x0000000204377224 */ /* 0x000fe200078e0239 */
[----:B------:R-:W-:Y:S01]  /*2510*/  IABS R59, R52 ;  /* 0x00000034003b7213 */ /* 0x000fe20000000000 */
[----:B------:R-:W-:Y:S01]  /*2520*/  @!P6 IMAD.MOV R47, RZ, RZ, -R47 ;  /* 0x000000ffff2fe224 */ /* 0x000fe200078e0a2f */
[----:B------:R-:W-:Y:S01]  /*2530*/  ISETP.GE.AND P6, PT, R54, RZ, PT ;  /* 0x000000ff3600720c */ /* 0x000fe20003fc6270 */
[----:B------:R-:W-:Y:S01]  /*2540*/  @!P5 IMAD.MOV R50, RZ, RZ, -R50 ;  /* 0x000000ffff32d224 */ /* 0x000fe200078e0a32 */
[----:B------:R-:W-:Y:S01]  /*2550*/  ISETP.GT.U32.AND P5, PT, R4, R55, PT ;  /* 0x000000370400720c */ /* 0x000fe20003fa4070 */
[----:B------:R-:W-:Y:S01]  /*2560*/  @!P4 IMAD.IADD R49, R49, 0x1, -R4 ;  /* 0x000000013131c824 */ /* 0x000fe200078e0a04 */
[----:B------:R-:W-:Y:S01]  /*2570*/  LOP3.LUT R54, R13, 0x56, RZ, 0xfc, !PT ;  /* 0x000000560d367812 */ /* 0x000fe200078efcff */
[----:B------:R-:W-:Y:S01]  /*2580*/  IMAD.HI.U32 R2, R12, R59, RZ ;  /* 0x0000003b0c027227 */ /* 0x000fe200078e00ff */
[----:B------:R-:W-:-:S02]  /*2590*/  ISETP.GT.U32.AND P4, PT, R4, R51, PT ;  /* 0x000000330400720c */ /* 0x000fc40003f84070 */
[----:B------:R-:W-:Y:S01]  /*25a0*/  IABS R61, R54 ;  /* 0x00000036003d7213 */ /* 0x000fe20000000000 */
[----:B------:R-:W-:Y:S01]  /*25b0*/  IMAD.MOV R57, RZ, RZ, -R2 ;  /* 0x000000ffff397224 */ /* 0x000fe200078e0a02 */
[----:B------:R-:W-:Y:S01]  /*25c0*/  ISETP.GE.AND P3, PT, R52, RZ, PT ;  /* 0x000000ff3400720c */ /* 0x000fe20003f66270 */
[----:B------:R-:W-:Y:S01]  /*25d0*/  @!P0 IMAD.MOV R49, RZ, RZ, -R49 ;  /* 0x000000ffff318224 */ /* 0x000fe200078e0a31 */
[----:B------:R-:W-:Y:S01]  /*25e0*/  ISETP.GT.U32.AND P0, PT, R4, R53, PT ;  /* 0x000000350400720c */ /* 0x000fe20003f04070 */
[----:B------:R-:W-:-:S04]  /*25f0*/  IMAD.HI.U32 R2, R12, R61, RZ ;  /* 0x0000003d0c027227 */ /* 0x000fc800078e00ff */
[----:B------:R-:W-:Y:S02]  /*2600*/  @!P5 IMAD.IADD R55, R55, 0x1, -R4 ;  /* 0x000000013737d824 */ /* 0x000fe400078e0a04 */
[----:B------:R-:W-:Y:S02]  /*2610*/  IMAD.MOV R2, RZ, RZ, -R2 ;  /* 0x000000ffff027224 */ /* 0x000fe400078e0a02 */
[----:B------:R-:W-:Y:S01]  /*2620*/  @!P4 IMAD.IADD R51, R51, 0x1, -R4 ;  /* 0x000000013333c824 */ /* 0x000fe200078e0a04 */
[C---:B------:R-:W-:Y:S01]  /*2630*/  ISETP.GT.U32.AND P5, PT, R4.reuse, R55, PT ;  /* 0x000000370400720c */ /* 0x040fe20003fa4070 */
[C---:B------:R-:W-:Y:S02]  /*2640*/  IMAD R57, R4.reuse, R57, R59 ;  /* 0x0000003904397224 */ /* 0x040fe400078e023b */
[C---:B------:R-:W-:Y:S01]  /*2650*/  IMAD R59, R4.reuse, R2, R61 ;  /* 0x00000002043b7224 */ /* 0x040fe200078e023d */
[----:B------:R-:W-:Y:S01]  /*2660*/  ISETP.GT.U32.AND P4, PT, R4, R51, PT ;  /* 0x000000330400720c */ /* 0x000fe20003f84070 */
[----:B------:R-:W-:-:S04]  /*2670*/  IMAD.HI.U32 R2, R12, R63, RZ ;  /* 0x0000003f0c027227 */ /* 0x000fc800078e00ff */
[----:B------:R-:W-:Y:S02]  /*2680*/  IMAD.MOV R2, RZ, RZ, -R2 ;  /* 0x000000ffff027224 */ /* 0x000fe400078e0a02 */
[--C-:B------:R-:W-:Y:S02]  /*2690*/  @!P0 IMAD.IADD R53, R53, 0x1, -R4.reuse ;  /* 0x0000000135358824 */ /* 0x100fe400078e0a04 */
[C---:B------:R-:W-:Y:S02]  /*26a0*/  IMAD R61, R4.reuse, R2, R63 ;  /* 0x00000002043d7224 */ /* 0x040fe400078e023f */
[--C-:B------:R-:W-:Y:S01]  /*26b0*/  @!P5 IMAD.IADD R55, R55, 0x1, -R4.reuse ;  /* 0x000000013737d824 */ /* 0x100fe200078e0a04 */
[C---:B------:R-:W-:Y:S01]  /*26c0*/  ISETP.GT.U32.AND P0, PT, R4.reuse, R53, PT ;  /* 0x000000350400720c */ /* 0x040fe20003f04070 */
[----:B------:R-:W-:Y:S01]  /*26d0*/  @!P4 IMAD.IADD R51, R51, 0x1, -R4 ;  /* 0x000000013333c824 */ /* 0x000fe200078e0a04 */
[----:B------:R-:W-:Y:S01]  /*26e0*/  ISETP.GT.U32.AND P5, PT, R4, R61, PT ;  /* 0x0000003d0400720c */ /* 0x000fe20003fa4070 */
[----:B------:R-:W-:Y:S01]  /*26f0*/  IMAD.HI.U32 R2, R12, R65, RZ ;  /* 0x000000410c027227 */ /* 0x000fe200078e00ff */
[----:B------:R-:W-:-:S03]  /*2700*/  ISETP.GT.U32.AND P4, PT, R4, R57, PT ;  /* 0x000000390400720c */ /* 0x000fc60003f84070 */
[----:B------:R-:W-:Y:S02]  /*2710*/  IMAD.MOV R2, RZ, RZ, -R2 ;  /* 0x000000ffff027224 */ /* 0x000fe400078e0a02 */
[----:B------:R-:W-:-:S04]  /*2720*/  IMAD.HI.U32 R52, R12, R67, RZ ;  /* 0x000000430c347227 */ /* 0x000fc800078e00ff */
[--C-:B------:R-:W-:Y:S01]  /*2730*/  @!P0 IMAD.IADD R53, R53, 0x1, -R4.reuse ;  /* 0x0000000135358824 */ /* 0x100fe200078e0a04 */
[----:B------:R-:W-:Y:S01]  /*2740*/  ISETP.GT.U32.AND P0, PT, R4, R59, PT ;  /* 0x0000003b0400720c */ /* 0x000fe20003f04070 */
[--C-:B------:R-:W-:Y:S02]  /*2750*/  @!P5 IMAD.IADD R61, R61, 0x1, -R4.reuse ;  /* 0x000000013d3dd824 */ /* 0x100fe400078e0a04 */
[----:B------:R-:W-:Y:S01]  /*2760*/  @!P4 IMAD.IADD R57, R57, 0x1, -R4 ;  /* 0x000000013939c824 */ /* 0x000fe200078e0a04 */
[----:B------:R-:W-:Y:S01]  /*2770*/  ISETP.GE.AND P4, PT, R54, RZ, PT ;  /* 0x000000ff3600720c */ /* 0x000fe20003f86270 */
[C---:B------:R-:W-:Y:S01]  /*2780*/  IMAD R63, R4.reuse, R2, R65 ;  /* 0x00000002043f7224 */ /* 0x040fe200078e0241 */
[C---:B------:R-:W-:Y:S01]  /*2790*/  ISETP.GT.U32.AND P5, PT, R4.reuse, R61, PT ;  /* 0x0000003d0400720c */ /* 0x040fe20003fa4070 */
[----:B------:R-:W-:Y:S01]  /*27a0*/  @!P2 IMAD.MOV R51, RZ, RZ, -R51 ;  /* 0x000000ffff33a224 */ /* 0x000fe200078e0a33 */
[C---:B------:R-:W-:Y:S01]  /*27b0*/  ISETP.GT.U32.AND P2, PT, R4.reuse, R57, PT ;  /* 0x000000390400720c */ /* 0x040fe20003f44070 */
[----:B------:R-:W-:Y:S01]  /*27c0*/  @!P1 IMAD.MOV R55, RZ, RZ, -R55 ;  /* 0x000000ffff379224 */ /* 0x000fe200078e0a37 */
[----:B------:R-:W-:Y:S01]  /*27d0*/  ISETP.GT.U32.AND P1, PT, R4, R63, PT ;  /* 0x0000003f0400720c */ /* 0x000fe20003f24070 */
[----:B------:R-:W-:Y:S01]  /*27e0*/  IMAD.MOV R52, RZ, RZ, -R52 ;  /* 0x000000ffff347224 */ /* 0x000fe200078e0a34 */
[----:B------:R-:W-:Y:S01]  /*27f0*/  LOP3.LUT R54, R13, 0x60, RZ, 0xfc, !PT ;  /* 0x000000600d367812 */ /* 0x000fe200078efcff */
[----:B------:R-:W-:-:S02]  /*2800*/  @!P0 IMAD.IADD R59, R59, 0x1, -R4 ;  /* 0x000000013b3b8824 */ /* 0x000fc400078e0a04 */
[C---:B------:R-:W-:Y:S01]  /*2810*/  IMAD R65, R4.reuse, R52, R67 ;  /* 0x0000003404417224 */ /* 0x040fe200078e0243 */
[----:B------:R-:W-:Y:S01]  /*2820*/  LOP3.LUT R52, R13, 0x5e, RZ, 0xfc, !PT ;  /* 0x0000005e0d347812 */ /* 0x000fe200078efcff */
[----:B------:R-:W-:Y:S01]  /*2830*/  @!P6 IMAD.MOV R53, RZ, RZ, -R53 ;  /* 0x000000ffff35e224 */ /* 0x000fe200078e0a35 */
[C---:B------:R-:W-:Y:S01]  /*2840*/  ISETP.GT.U32.AND P0, PT, R4.reuse, R59, PT ;  /* 0x0000003b0400720c */ /* 0x040fe20003f04070 */
[--C-:B------:R-:W-:Y:S01]  /*2850*/  @!P5 IMAD.IADD R61, R61, 0x1, -R4.reuse ;  /* 0x000000013d3dd824 */ /* 0x100fe200078e0a04 */
[----:B------:R-:W-:Y:S01]  /*2860*/  ISETP.GT.U32.AND P5, PT, R4, R65, PT ;  /* 0x000000410400720c */ /* 0x000fe20003fa4070 */
[--C-:B------:R-:W-:Y:S01]  /*2870*/  @!P2 IMAD.IADD R57, R57, 0x1, -R4.reuse ;  /* 0x000000013939a824 */ /* 0x100fe200078e0a04 */
[----:B------:R-:W-:Y:S01]  /*2880*/  IABS R69, R52 ;  /* 0x0000003400457213 */ /* 0x000fe20000000000 */
[----:B------:R-:W-:Y:S01]  /*2890*/  @!P1 IMAD.IADD R63, R63, 0x1, -R4 ;  /* 0x000000013f3f9824 */ /* 0x000fe200078e0a04 */
[----:B------:R-:W-:Y:S01]  /*28a0*/  ISETP.GE.AND P6, PT, R56, RZ, PT ;  /* 0x000000ff3800720c */ /* 0x000fe20003fc6270 */
[----:B------:R-:W-:Y:S01]  /*28b0*/  @!P3 IMAD.MOV R57, RZ, RZ, -R57 ;  /* 0x000000ffff39b224 */ /* 0x000fe200078e0a39 */
[----:B------:R-:W-:Y:S01]  /*28c0*/  LOP3.LUT R56, R13, 0x62, RZ, 0xfc, !PT ;  /* 0x000000620d387812 */ /* 0x000fe200078efcff */
[----:B------:R-:W-:Y:S01]  /*28d0*/  IMAD.SHL.U32 R2, R3, 0x10, RZ ;  /* 0x0000001003027824 */ /* 0x000fe200078e00ff */
[----:B------:R-:W-:-:S02]  /*28e0*/  ISETP.GT.U32.AND P3, PT, R4, R63, PT ;  /* 0x0000003f0400720c */ /* 0x000fc40003f64070 */
[----:B------:R-:W-:Y:S01]  /*28f0*/  IABS R71, R54 ;  /* 0x0000003600477213 */ /* 0x000fe20000000000 */
[--C-:B------:R-:W-:Y:S01]  /*2900*/  @!P0 IMAD.IADD R59, R59, 0x1, -R4.reuse ;  /* 0x000000013b3b8824 */ /* 0x100fe200078e0a04 */
[----:B------:R-:W-:Y:S01]  /*2910*/  ISETP.GE.AND P1, PT, R52, RZ, PT ;  /* 0x000000ff3400720c */ /* 0x000fe20003f26270 */
[--C-:B------:R-:W-:Y:S01]  /*2920*/  @!P5 IMAD.IADD R65, R65, 0x1, -R4.reuse ;  /* 0x000000014141d824 */ /* 0x100fe200078e0a04 */
[----:B------:R-:W-:Y:S01]  /*2930*/  LOP3.LUT R52, R3, 0x7f, RZ, 0xc0, !PT ;  /* 0x0000007f03347812 */ /* 0x000fe200078ec0ff */
[----:B------:R-:W-:Y:S01]  /*2940*/  @!P4 IMAD.MOV R59, RZ, RZ, -R59 ;  /* 0x000000ffff3bc224 */ /* 0x000fe200078e0a3b */
[----:B------:R-:W-:Y:S01]  /*2950*/  ISETP.GE.AND P4, PT, R54, RZ, PT ;  /* 0x000000ff3600720c */ /* 0x000fe20003f86270 */
[----:B------:R-:W-:Y:S01]  /*2960*/  IMAD.HI.U32 R54, R12, R69, RZ ;  /* 0x000000450c367227 */ /* 0x000fe200078e00ff */
[----:B------:R-:W-:Y:S02]  /*2970*/  ISETP.GT.U32.AND P5, PT, R4, R65, PT ;  /* 0x000000410400720c */ /* 0x000fe40003fa4070 */
[----:B------:R-:W-:Y:S01]  /*2980*/  ISETP.GE.AND P0, PT, R60, RZ, PT ;  /* 0x000000ff3c00720c */ /* 0x000fe20003f06270 */
[----:B------:R-:W-:Y:S01]  /*2990*/  @!P3 IMAD.IADD R63, R63, 0x1, -R4 ;  /* 0x000000013f3fb824 */ /* 0x000fe200078e0a04 */
[----:B------:R-:W-:Y:S01]  /*29a0*/  IABS R73, R56 ;  /* 0x0000003800497213 */ /* 0x000fe20000000000 */
[----:B------:R-:W-:Y:S01]  /*29b0*/  IMAD.MOV R54, RZ, RZ, -R54 ;  /* 0x000000ffff367224 */ /* 0x000fe200078e0a36 */
[----:B------:R-:W-:Y:S01]  /*29c0*/  ISETP.GE.AND P3, PT, R56, RZ, PT ;  /* 0x000000ff3800720c */ /* 0x000fe20003f66270 */
[----:B------:R-:W-:Y:S01]  /*29d0*/  IMAD.HI.U32 R56, R12, R71, RZ ;  /* 0x000000470c387227 */ /* 0x000fe200078e00ff */
[----:B------:R-:W-:-:S02]  /*29e0*/  LOP3.LUT R67, R2, 0x70, RZ, 0xc0, !PT ;  /* 0x0000007002437812 */ /* 0x000fc400078ec0ff */
[----:B------:R-:W-:Y:S01]  /*29f0*/  ISETP.GE.AND P2, PT, R58, RZ, PT ;  /* 0x000000ff3a00720c */ /* 0x000fe20003f46270 */
[----:B-1----:R-:W-:Y:S01]  /*2a00*/  IMAD R0, R35, 0x80, R52 ;  /* 0x0000008023007824 */ /* 0x002fe200078e0234 */
[C---:B------:R-:W-:Y:S01]  /*2a10*/  LOP3.LUT R60, R13.reuse, 0x7c, RZ, 0xfc, !PT ;  /* 0x0000007c0d3c7812 */ /* 0x040fe200078efcff */
[----:B------:R-:W-:Y:S02]  /*2a20*/  IMAD.MOV R56, RZ, RZ, -R56 ;  /* 0x000000ffff387224 */ /* 0x000fe400078e0a38 */
[----:B------:R-:W-:Y:S01]  /*2a30*/  IMAD R35, R4, R54, R69 ;  /* 0x0000003604237224 */ /* 0x000fe200078e0245 */
[C---:B------:R-:W-:Y:S01]  /*2a40*/  LOP3.LUT R54, R13.reuse, 0x66, RZ, 0xfc, !PT ;  /* 0x000000660d367812 */ /* 0x040fe200078efcff */
[----:B------:R-:W-:Y:S01]  /*2a50*/  IMAD R2, R52, 0x80, R67 ;  /* 0x0000008034027824 */ /* 0x000fe200078e0243 */
[----:B------:R-:W-:Y:S01]  /*2a60*/  LOP3.LUT R52, R13, 0x64, RZ, 0xfc, !PT ;  /* 0x000000640d347812 */ /* 0x000fe200078efcff */
[C---:B------:R-:W-:Y:S01]  /*2a70*/  IMAD R67, R4.reuse, R56, R71 ;  /* 0x0000003804437224 */ /* 0x040fe200078e0247 */
[----:B------:R-:W-:Y:S01]  /*2a80*/  IABS R95, R60 ;  /* 0x0000003c005f7213 */ /* 0x000fe20000000000 */
[----:B------:R-:W-:Y:S01]  /*2a90*/  @!P5 IMAD.IADD R65, R65, 0x1, -R4 ;  /* 0x000000014141d824 */ /* 0x000fe200078e0a04 */
[----:B------:R-:W-:Y:S01]  /*2aa0*/  ISETP.GT.U32.AND P5, PT, R4, R35, PT ;  /* 0x000000230400720c */ /* 0x000fe20003fa4070 */
[----:B------:R-:W-:Y:S01]  /*2ab0*/  IMAD.HI.U32 R58, R12, R73, RZ ;  /* 0x000000490c3a7227 */ /* 0x000fe200078e00ff */
[----:B------:R-:W-:Y:S01]  /*2ac0*/  IABS R71, R52 ;  /* 0x0000003400477213 */ /* 0x000fe20000000000 */
[----:B------:R1:W-:Y:S02]  /*2ad0*/  STL [R1+0x2e0], R2 ;  /* 0x0002e00201007387 */ /* 0x0003e40000100800 */
[----:B------:R-:W-:Y:S01]  /*2ae0*/  @!P0 IMAD.MOV R65, RZ, RZ, -R65 ;  /* 0x000000ffff418224 */ /* 0x000fe200078e0a41 */
[----:B------:R-:W-:Y:S01]  /*2af0*/  ISETP.GT.U32.AND P0, PT, R4, R67, PT ;  /* 0x000000430400720c */ /* 0x000fe20003f04070 */
[----:B------:R-:W-:Y:S01]  /*2b00*/  @!P6 IMAD.MOV R61, RZ, RZ, -R61 ;  /* 0x000000ffff3de224 */ /* 0x000fe200078e0a3d */
[----:B------:R-:W-:Y:S01]  /*2b10*/  ISETP.GE.AND P6, PT, R52, RZ, PT ;  /* 0x000000ff3400720c */ /* 0x000fe20003fc6270 */
[----:B------:R-:W-:Y:S01]  /*2b20*/  IMAD.MOV R58, RZ, RZ, -R58 ;  /* 0x000000ffff3a7224 */ /* 0x000fe200078e0a3a */
[----:B------:R-:W-:Y:S01]  /*2b30*/  STL [R1+0x26c], R0 ;  /* 0x00026c0001007387 */ /* 0x000fe20000100800 */
[----:B------:R-:W-:-:S04]  /*2b40*/  IMAD.HI.U32 R52, R12, R71, RZ ;  /* 0x000000470c347227 */ /* 0x000fc800078e00ff */
[--C-:B------:R-:W-:Y:S02]  /*2b50*/  @!P5 IMAD.IADD R35, R35, 0x1, -R4.reuse ;  /* 0x000000012323d824 */ /* 0x100fe400078e0a04 */
[C---:B------:R-:W-:Y:S01]  /*2b60*/  IMAD R69, R4.reuse, R58, R73 ;  /* 0x0000003a04457224 */ /* 0x040fe200078e0249 */
[----:B------:R-:W-:Y:S01]  /*2b70*/  IABS R73, R54 ;  /* 0x0000003600497213 */ /* 0x000fe20000000000 */
[----:B------:R-:W-:Y:S01]  /*2b80*/  @!P0 IMAD.IADD R67, R67, 0x1, -R4 ;  /* 0x0000000143438824 */ /* 0x000fe200078e0a04 */
[C---:B------:R-:W-:Y:S01]  /*2b90*/  ISETP.GT.U32.AND P5, PT, R4.reuse, R35, PT ;  /* 0x000000230400720c */ /* 0x040fe20003fa4070 */
[----:B------:R-:W-:Y:S02]  /*2ba0*/  IMAD.MOV R52, RZ, RZ, -R52 ;  /* 0x000000ffff347224 */ /* 0x000fe400078e0a34 */
[----:B------:R-:W-:Y:S01]  /*2bb0*/  @!P2 IMAD.MOV R63, RZ, RZ, -R63 ;  /* 0x000000ffff3fa224 */ /* 0x000fe200078e0a3f */
[C---:B------:R-:W-:Y:S01]  /*2bc0*/  ISETP.GT.U32.AND P0, PT, R4.reuse, R67, PT ;  /* 0x000000430400720c */ /* 0x040fe20003f04070 */
[----:B------:R-:W-:Y:S01]  /*2bd0*/  IMAD R71, R4, R52, R71 ;  /* 0x0000003404477224 */ /* 0x000fe200078e0247 */
[----:B------:R-:W-:Y:S01]  /*2be0*/  ISETP.GE.AND P2, PT, R54, RZ, PT ;  /* 0x000000ff3600720c */ /* 0x000fe20003f46270 */
[----:B------:R-:W-:-:S04]  /*2bf0*/  IMAD.HI.U32 R54, R12, R73, RZ ;  /* 0x000000490c367227 */ /* 0x000fc800078e00ff */
[----:B------:R-:W-:-:S04]  /*2c00*/  IMAD.HI.U32 R56, R12, R75, RZ ;  /* 0x0000004b0c387227 */ /* 0x000fc800078e00ff */
[--C-:B------:R-:W-:Y:S01]  /*2c10*/  @!P5 IMAD.IADD R35, R35, 0x1, -R4.reuse ;  /* 0x000000012323d824 */ /* 0x100fe200078e0a04 */
[C---:B------:R-:W-:Y:S01]  /*2c20*/  ISETP.GT.U32.AND P5, PT, R4.reuse, R69, PT ;  /* 0x000000450400720c */ /* 0x040fe20003fa4070 */
[----:B------:R-:W-:Y:S01]  /*2c30*/  @!P0 IMAD.IADD R67, R67, 0x1, -R4 ;  /* 0x0000000143438824 */ /* 0x000fe200078e0a04 */
[C---:B------:R-:W-:Y:S01]  /*2c40*/  ISETP.GT.U32.AND P0, PT, R4.reuse, R71, PT ;  /* 0x000000470400720c */ /* 0x040fe20003f04070 */
[----:B------:R-:W-:Y:S02]  /*2c50*/  IMAD.MOV R54, RZ, RZ, -R54 ;  /* 0x000000ffff367224 */ /* 0x000fe400078e0a36 */
[----:B------:R-:W-:Y:S02]  /*2c60*/  IMAD.MOV R56, RZ, RZ, -R56 ;  /* 0x000000ffff387224 */ /* 0x000fe400078e0a38 */
[C---:B------:R-:W-:Y:S02]  /*2c70*/  IMAD R73, R4.reuse, R54, R73 ;  /* 0x0000003604497224 */ /* 0x040fe400078e0249 */
[----:B------:R-:W-:-:S02]  /*2c80*/  IMAD R75, R4, R56, R75 ;  /* 0x00000038044b7224 */ /* 0x000fc400078e024b */
[----:B------:R-:W-:-:S04]  /*2c90*/  IMAD.HI.U32 R58, R12, R77, RZ ;  /* 0x0000004d0c3a7227 */ /* 0x000fc800078e00ff */
[--C-:B------:R-:W-:Y:S02]  /*2ca0*/  @!P5 IMAD.IADD R69, R69, 0x1, -R4.reuse ;  /* 0x000000014545d824 */ /* 0x100fe400078e0a04 */
[----:B------:R-:W-:Y:S02]  /*2cb0*/  @!P0 IMAD.IADD R71, R71, 0x1, -R4 ;  /* 0x0000000147478824 */ /* 0x000fe400078e0a04 */
[----:B------:R-:W-:Y:S01]  /*2cc0*/  IMAD.MOV R58, RZ, RZ, -R58 ;  /* 0x000000ffff3a7224 */ /* 0x000fe200078e0a3a */
[----:B------:R-:W-:Y:S01]  /*2cd0*/  ISETP.GT.U32.AND P5, PT, R4, R69, PT ;  /* 0x000000450400720c */ /* 0x000fe20003fa4070 */
[----:B------:R-:W-:Y:S01]  /*2ce0*/  IMAD.HI.U32 R52, R12, R79, RZ ;  /* 0x0000004f0c347227 */ /* 0x000fe200078e00ff */
[----:B------:R-:W-:-:S03]  /*2cf0*/  ISETP.GT.U32.AND P0, PT, R4, R71, PT ;  /* 0x000000470400720c */ /* 0x000fc60003f04070 */
[----:B------:R-:W-:Y:S02]  /*2d00*/  IMAD R77, R4, R58, R77 ;  /* 0x0000003a044d7224 */ /* 0x000fe400078e024d */
[----:B------:R-:W-:Y:S02]  /*2d10*/  IMAD.MOV R52, RZ, RZ, -R52 ;  /* 0x000000ffff347224 */ /* 0x000fe400078e0a34 */
[----:B------:R-:W-:-:S04]  /*2d20*/  IMAD.HI.U32 R58, R12, R85, RZ ;  /* 0x000000550c3a7227 */ /* 0x000fc800078e00ff */
[--C-:B------:R-:W-:Y:S01]  /*2d30*/  @!P5 IMAD.IADD R69, R69, 0x1, -R4.reuse ;  /* 0x000000014545d824 */ /* 0x100fe200078e0a04 */
[C---:B------:R-:W-:Y:S01]  /*2d40*/  ISETP.GT.U32.AND P5, PT, R4.reuse, R73, PT ;  /* 0x000000490400720c */ /* 0x040fe20003fa4070 */
[----:B------:R-:W-:Y:S01]  /*2d50*/  @!P0 IMAD.IADD R71, R71, 0x1, -R4 ;  /* 0x0000000147478824 */ /* 0x000fe200078e0a04 */
[C---:B------:R-:W-:Y:S01]  /*2d60*/  ISETP.GT.U32.AND P0, PT, R4.reuse, R75, PT ;  /* 0x0000004b0400720c */ /* 0x040fe20003f04070 */
[----:B------:R-:W-:Y:S02]  /*2d70*/  IMAD R79, R4, R52, R79 ;  /* 0x00000034044f7224 */ /* 0x000fe400078e024f */
[----:B------:R-:W-:-:S04]  /*2d80*/  IMAD.HI.U32 R54, R12, R81, RZ ;  /* 0x000000510c367227 */ /* 0x000fc800078e00ff */
[----:B------:R-:W-:Y:S02]  /*2d90*/  IMAD.MOV R58, RZ, RZ, -R58 ;  /* 0x000000ffff3a7224 */ /* 0x000fe400078e0a3a */
[----:B------:R-:W-:-:S04]  /*2da0*/  IMAD.HI.U32 R56, R12, R83, RZ ;  /* 0x000000530c387227 */ /* 0x000fc800078e00ff */
[--C-:B------:R-:W-:Y:S01]  /*2db0*/  @!P5 IMAD.IADD R73, R73, 0x1, -R4.reuse ;  /* 0x000000014949d824 */ /* 0x100fe200078e0a04 */
[C---:B------:R-:W-:Y:S01]  /*2dc0*/  ISETP.GT.U32.AND P5, PT, R4.reuse, R77, PT ;  /* 0x0000004d0400720c */ /* 0x040fe20003fa4070 */
[----:B------:R-:W-:Y:S01]  /*2dd0*/  @!P0 IMAD.IADD R75, R75, 0x1, -R4 ;  /* 0x000000014b4b8824 */ /* 0x000fe200078e0a04 */
[C---:B------:R-:W-:Y:S01]  /*2de0*/  ISETP.GT.U32.AND P0, PT, R4.reuse, R79, PT ;  /* 0x0000004f0400720c */ /* 0x040fe20003f04070 */
[----:B------:R-:W-:Y:S02]  /*2df0*/  IMAD.MOV R54, RZ, RZ, -R54 ;  /* 0x000000ffff367224 */ /* 0x000fe400078e0a36 */
[C---:B------:R-:W-:Y:S02]  /*2e00*/  IMAD R85, R4.reuse, R58, R85 ;  /* 0x0000003a04557224 */ /* 0x040fe400078e0255 */
[----:B------:R-:W-:Y:S02]  /*2e10*/  IMAD.MOV R56, RZ, RZ, -R56 ;  /* 0x000000ffff387224 */ /* 0x000fe400078e0a38 */
[----:B------:R-:W-:-:S02]  /*2e20*/  IMAD R81, R4, R54, R81 ;  /* 0x0000003604517224 */ /* 0x000fc400078e0251 */
[----:B------:R-:W-:Y:S02]  /*2e30*/  IMAD.MOV.U32 R58, RZ, RZ, R35 ;  /* 0x000000ffff3a7224 */ /* 0x000fe400078e0023 */
[C---:B------:R-:W-:Y:S02]  /*2e40*/  IMAD R83, R4.reuse, R56, R83 ;  /* 0x0000003804537224 */ /* 0x040fe400078e0253 */
[----:B------:R-:W-:Y:S01]  /*2e50*/  @!P5 IMAD.IADD R77, R77, 0x1, -R4 ;  /* 0x000000014d4dd824 */ /* 0x000fe200078e0a04 */
[C---:B------:R-:W-:Y:S01]  /*2e60*/  ISETP.GT.U32.AND P5, PT, R4.reuse, R81, PT ;  /* 0x000000510400720c */ /* 0x040fe20003fa4070 */
[----:B------:R-:W-:Y:S01]  /*2e70*/  @!P1 IMAD.MOV R58, RZ, RZ, -R58 ;  /* 0x000000ffff3a9224 */ /* 0x000fe200078e0a3a */
[C---:B------:R-:W-:Y:S01]  /*2e80*/  ISETP.GT.U32.AND P1, PT, R4.reuse, R73, PT ;  /* 0x000000490400720c */ /* 0x040fe20003f24070 */
[----:B------:R-:W-:Y:S01]  /*2e90*/  @!P0 IMAD.IADD R79, R79, 0x1, -R4 ;  /* 0x000000014f4f8824 */ /* 0x000fe200078e0a04 */
[----:B------:R-:W-:Y:S01]  /*2ea0*/  ISETP.GT.U32.AND P0, PT, R4, R83, PT ;  /* 0x000000530400720c */ /* 0x000fe20003f04070 */
[----:B------:R-:W-:-:S04]  /*2eb0*/  IMAD.HI.U32 R13, R12, R87, RZ ;  /* 0x000000570c0d7227 */ /* 0x000fc800078e00ff */
[----:B------:R-:W-:-:S04]  /*2ec0*/  IMAD.HI.U32 R52, R12, R89, RZ ;  /* 0x000000590c347227 */ /* 0x000fc800078e00ff */
[--C-:B------:R-:W-:Y:S01]  /*2ed0*/  @!P5 IMAD.IADD R81, R81, 0x1, -R4.reuse ;  /* 0x000000015151d824 */ /* 0x100fe200078e0a04 */
[C---:B------:R-:W-:Y:S01]  /*2ee0*/  ISETP.GT.U32.AND P5, PT, R4.reuse, R75, PT ;  /* 0x0000004b0400720c */ /* 0x040fe20003fa4070 */
[----:B------:R-:W-:Y:S01]  /*2ef0*/  @!P1 IMAD.IADD R73, R73, 0x1, -R4 ;  /* 0x0000000149499824 */ /* 0x000fe200078e0a04 */
[----:B------:R-:W-:Y:S01]  /*2f00*/  ISETP.GT.U32.AND P1, PT, R4, R85, PT ;  /* 0x000000550400720c */ /* 0x000fe20003f24070 */
[----:B------:R-:W-:-:S04]  /*2f10*/  IMAD.HI.U32 R54, R12, R91, RZ ;  /* 0x0000005b0c367227 */ /* 0x000fc800078e00ff */
[----:B------:R-:W-:-:S04]  /*2f20*/  IMAD.HI.U32 R56, R12, R93, RZ ;  /* 0x0000005d0c387227 */ /* 0x000fc800078e00ff */
[----:B------:R-:W-:-:S04]  /*2f30*/  IMAD.HI.U32 R12, R12, R95, RZ ;  /* 0x0000005f0c0c7227 */ /* 0x000fc800078e00ff */
[----:B------:R-:W-:Y:S01]  /*2f40*/  @!P4 IMAD.MOV R67, RZ, RZ, -R67 ;  /* 0x000000ffff43c224 */ /* 0x000fe200078e0a43 */
[C---:B------:R-:W-:Y:S01]  /*2f50*/  ISETP.GT.U32.AND P4, PT, R4.reuse, R77, PT ;  /* 0x0000004d0400720c */ /* 0x040fe20003f84070 */
[----:B------:R-:W-:Y:S01]  /*2f60*/  @!P0 IMAD.IADD R83, R83, 0x1, -R4 ;  /* 0x0000000153538824 */ /* 0x000fe200078e0a04 */
[C---:B------:R-:W-:Y:S01]  /*2f70*/  ISETP.GT.U32.AND P0, PT, R4.reuse, R79, PT ;  /* 0x0000004f0400720c */ /* 0x040fe20003f04070 */
[----:B------:R-:W-:Y:S01]  /*2f80*/  @!P6 IMAD.MOV R71, RZ, RZ, -R71 ;  /* 0x000000ffff47e224 */ /* 0x000fe200078e0a47 */
[----:B------:R-:W-:Y:S01]  /*2f90*/  ISETP.GT.U32.AND P6, PT, R4, R81, PT ;  /* 0x000000510400720c */ /* 0x000fe20003fc4070 */
[----:B------:R-:W-:Y:S02]  /*2fa0*/  IMAD.MOV R12, RZ, RZ, -R12 ;  /* 0x000000ffff0c7224 */ /* 0x000fe400078e0a0c */
[----:B------:R-:W-:Y:S02]  /*2fb0*/  IMAD.MOV R13, RZ, RZ, -R13 ;  /* 0x000000ffff0d7224 */ /* 0x000fe400078e0a0d */
[----:B------:R-:W-:-:S02]  /*2fc0*/  IMAD.MOV R52, RZ, RZ, -R52 ;  /* 0x000000ffff347224 */ /* 0x000fc400078e0a34 */
[----:B------:R-:W-:Y:S02]  /*2fd0*/  IMAD.MOV R54, RZ, RZ, -R54 ;  /* 0x000000ffff367224 */ /* 0x000fe400078e0a36 */
[----:B------:R-:W-:Y:S01]  /*2fe0*/  @!P3 IMAD.MOV R69, RZ, RZ, -R69 ;  /* 0x000000ffff45b224 */ /* 0x000fe200078e0a45 */
[C---:B------:R-:W-:Y:S01]  /*2ff0*/  ISETP.GT.U32.AND P3, PT, R4.reuse, R83, PT ;  /* 0x000000530400720c */ /* 0x040fe20003f64070 */
[----:B------:R-:W-:Y:S02]  /*3000*/  IMAD.MOV R56, RZ, RZ, -R56 ;  /* 0x000000ffff387224 */ /* 0x000fe400078e0a38 */
[C---:B------:R-:W-:Y:S01]  /*3010*/  IMAD R35, R4.reuse, R12, R95 ;  /* 0x0000000c04237224 */ /* 0x040fe200078e025f */
[----:B------:R-:W-:Y:S01]  /*3020*/  IABS R12, R0 ;  /* 0x00000000000c7213 */ /* 0x000fe20000000000 */
[C---:B------:R-:W-:Y:S02]  /*3030*/  IMAD R13, R4.reuse, R13, R87 ;  /* 0x0000000d040d7224 */ /* 0x040fe400078e0257 */
[----:B------:R-:W-:-:S02]  /*3040*/  IMAD R87, R4, R52, R89 ;  /* 0x0000003404577224 */ /* 0x000fc400078e0259 */
[C---:B------:R-:W-:Y:S02]  /*3050*/  IMAD R89, R4.reuse, R54, R91 ;  /* 0x0000003604597224 */ /* 0x040fe400078e025b */
[C---:B------:R-:W-:Y:S02]  /*3060*/  IMAD R91, R4.reuse, R56, R93 ;  /* 0x00000038045b7224 */ /* 0x040fe400078e025d */
[----:B------:R-:W-:Y:S01]  /*3070*/  @!P1 IMAD.IADD R85, R85, 0x1, -R4 ;  /* 0x0000000155559824 */ /* 0x000fe200078e0a04 */
[----:B------:R-:W-:Y:S01]  /*3080*/  ISETP.GT.U32.AND P1, PT, R4, R35, PT ;  /* 0x000000230400720c */ /* 0x000fe20003f24070 */
[----:B------:R-:W-:-:S04]  /*3090*/  IMAD.HI.U32 R7, R7, R12, RZ ;  /* 0x0000000c07077227 */ /* 0x000fc800078e00ff */
[--C-:B------:R-:W-:Y:S01]  /*30a0*/  @!P5 IMAD.IADD R75, R75, 0x1, -R4.reuse ;  /* 0x000000014b4bd824 */ /* 0x100fe200078e0a04 */
[C---:B------:R-:W-:Y:S01]  /*30b0*/  ISETP.GT.U32.AND P5, PT, R4.reuse, R13, PT ;  /* 0x0000000d0400720c */ /* 0x040fe20003fa4070 */
[--C-:B------:R-:W-:Y:S01]  /*30c0*/  @!P4 IMAD.IADD R77, R77, 0x1, -R4.reuse ;  /* 0x000000014d4dc824 */ /* 0x100fe200078e0a04 */
[C---:B------:R-:W-:Y:S01]  /*30d0*/  ISETP.GT.U32.AND P4, PT, R4.reuse, R87, PT ;  /* 0x000000570400720c */ /* 0x040fe20003f84070 */
[--C-:B------:R-:W-:Y:S01]  /*30e0*/  @!P0 IMAD.IADD R79, R79, 0x1, -R4.reuse ;  /* 0x000000014f4f8824 */ /* 0x100fe200078e0a04 */
[C---:B------:R-:W-:Y:S01]  /*30f0*/  ISETP.GT.U32.AND P0, PT, R4.reuse, R89, PT ;  /* 0x000000590400720c */ /* 0x040fe20003f04070 */
[--C-:B------:R-:W-:Y:S01]  /*3100*/  @!P6 IMAD.IADD R81, R81, 0x1, -R4.reuse ;  /* 0x000000015151e824 */ /* 0x100fe200078e0a04 */
[----:B------:R-:W-:Y:S01]  /*3110*/  ISETP.GT.U32.AND P6, PT, R4, R91, PT ;  /* 0x0000005b0400720c */ /* 0x000fe20003fc4070 */
[----:B------:R-:W-:Y:S02]  /*3120*/  IMAD.MOV R7, RZ, RZ, -R7 ;  /* 0x000000ffff077224 */ /* 0x000fe400078e0a07 */
[----:B------:R-:W-:Y:S01]  /*3130*/  @!P3 IMAD.IADD R83, R83, 0x1, -R4 ;  /* 0x000000015353b824 */ /* 0x000fe200078e0a04 */
[----:B------:R-:W-:Y:S01]  /*3140*/  ISETP.GE.AND P3, PT, R62, RZ, PT ;  /* 0x000000ff3e00720c */ /* 0x000fe20003f66270 */
[----:B------:R-:W-:-:S02]  /*3150*/  IMAD R12, R5, R7, R12 ;  /* 0x00000007050c7224 */ /* 0x000fc400078e020c */
[--C-:B------:R-:W-:Y:S02]  /*3160*/  @!P1 IMAD.IADD R35, R35, 0x1, -R4.reuse ;  /* 0x0000000123239824 */ /* 0x100fe400078e0a04 */
[--C-:B------:R-:W-:Y:S01]  /*3170*/  @!P5 IMAD.IADD R13, R13, 0x1, -R4.reuse ;  /* 0x000000010d0dd824 */ /* 0x100fe200078e0a04 */
[----:B------:R-:W-:Y:S01]  /*3180*/  ISETP.GT.U32.AND P1, PT, R5, R12, PT ;  /* 0x0000000c0500720c */ /* 0x000fe20003f24070 */
[--C-:B------:R-:W-:Y:S01]  /*3190*/  @!P4 IMAD.IADD R87, R87, 0x1, -R4.reuse ;  /* 0x000000015757c824 */ /* 0x100fe200078e0a04 */
[----:B------:R-:W-:Y:S01]  /*31a0*/  ISETP.GE.AND P5, PT, R64, RZ, PT ;  /* 0x000000ff4000720c */ /* 0x000fe20003fa6270 */
[--C-:B------:R-:W-:Y:S01]  /*31b0*/  @!P0 IMAD.IADD R89, R89, 0x1, -R4.reuse ;  /* 0x0000000159598824 */ /* 0x100fe200078e0a04 */
[----:B------:R-:W-:Y:S01]  /*31c0*/  ISETP.GE.AND P4, PT, R66, RZ, PT ;  /* 0x000000ff4200720c */ /* 0x000fe20003f86270 */
[----:B------:R-:W-:Y:S01]  /*31d0*/  @!P6 IMAD.IADD R91, R91, 0x1, -R4 ;  /* 0x000000015b5be824 */ /* 0x000fe200078e0a04 */
[----:B------:R-:W-:Y:S01]  /*31e0*/  ISETP.GE.AND P0, PT, R68, RZ, PT ;  /* 0x000000ff4400720c */ /* 0x000fe20003f06270 */
[----:B------:R-:W-:Y:S01]  /*31f0*/  IMAD.MOV.U32 R62, RZ, RZ, R73 ;  /* 0x000000ffff3e7224 */ /* 0x000fe200078e0049 */
[----:B------:R-:W-:Y:S01]  /*3200*/  ISETP.GE.AND P6, PT, R70, RZ, PT ;  /* 0x000000ff4600720c */ /* 0x000fe20003fc6270 */
[----:B------:R-:W-:Y:S01]  /*3210*/  @!P3 IMAD.MOV R75, RZ, RZ, -R75 ;  /* 0x000000ffff4bb224 */ /* 0x000fe200078e0a4b */
[C---:B------:R-:W-:Y:S01]  /*3220*/  ISETP.GT.U32.AND P3, PT, R4.reuse, R13, PT ;  /* 0x0000000d0400720c */ /* 0x040fe20003f64070 */
[----:B------:R-:W-:Y:S01]  /*3230*/  @!P2 IMAD.MOV R62, RZ, RZ, -R62 ;  /* 0x000000ffff3ea224 */ /* 0x000fe200078e0a3e */
[----:B------:R-:W-:Y:S01]  /*3240*/  ISETP.GT.U32.AND P2, PT, R4, R85, PT ;  /* 0x000000550400720c */ /* 0x000fe20003f44070 */
[----:B------:R-:W-:Y:S01]  /*3250*/  @!P1 IMAD.IADD R12, R12, 0x1, -R5 ;  /* 0x000000010c0c9824 */ /* 0x000fe200078e0a05 */
[----:B------:R-:W-:Y:S01]  /*3260*/  LOP3.LUT R73, RZ, R153, RZ, 0x33, !PT ;  /* 0x00000099ff497212 */ /* 0x000fe200078e33ff */
[----:B------:R-:W-:Y:S01]  /*3270*/  @!P5 IMAD.MOV R77, RZ, RZ, -R77 ;  /* 0x000000ffff4dd224 */ /* 0x000fe200078e0a4d */
[C---:B------:R-:W-:Y:S01]  /*3280*/  ISETP.GT.U32.AND P5, PT, R4.reuse, R91, PT ;  /* 0x0000005b0400720c */ /* 0x040fe20003fa4070 */
[----:B------:R-:W-:Y:S01]  /*3290*/  @!P4 IMAD.MOV R79, RZ, RZ, -R79 ;  /* 0x000000ffff4fc224 */ /* 0x000fe200078e0a4f */
[C---:B------:R-:W-:Y:S01]  /*32a0*/  ISETP.GT.U32.AND P4, PT, R4.reuse, R87, PT ;  /* 0x000000570400720c */ /* 0x040fe20003f84070 */
[----:B------:R-:W-:Y:S01]  /*32b0*/  @!P0 IMAD.MOV R81, RZ, RZ, -R81 ;  /* 0x000000ffff518224 */ /* 0x000fe200078e0a51 */
[C---:B------:R-:W-:Y:S01]  /*32c0*/  ISETP.GT.U32.AND P0, PT, R4.reuse, R89, PT ;  /* 0x000000590400720c */ /* 0x040fe20003f04070 */
[----:B------:R-:W-:Y:S01]  /*32d0*/  @!P6 IMAD.MOV R83, RZ, RZ, -R83 ;  /* 0x000000ffff53e224 */ /* 0x000fe200078e0a53 */
[----:B------:R-:W-:Y:S01]  /*32e0*/  ISETP.GT.U32.AND P6, PT, R4, R35, PT ;  /* 0x000000230400720c */ /* 0x000fe20003fc4070 */
[--C-:B------:R-:W-:Y:S01]  /*32f0*/  @!P3 IMAD.IADD R13, R13, 0x1, -R4.reuse ;  /* 0x000000010d0db824 */ /* 0x100fe200078e0a04 */
[----:B------:R-:W-:Y:S01]  /*3300*/  ISETP.GT.U32.AND P1, PT, R5, R12, PT ;  /* 0x0000000c0500720c */ /* 0x000fe20003f24070 */
[--C-:B------:R-:W-:Y:S01]  /*3310*/  @!P2 IMAD.IADD R85, R85, 0x1, -R4.reuse ;  /* 0x000000015555a824 */ /* 0x100fe200078e0a04 */
[----:B------:R-:W-:Y:S01]  /*3320*/  ISETP.GE.AND P3, PT, R74, RZ, PT ;  /* 0x000000ff4a00720c */ /* 0x000fe20003f66270 */
[----:B------:R-:W-:Y:S01]  /*3330*/  IMAD.SHL.U32 R7, R3, 0x200, RZ ;  /* 0x0000020003077824 */ /* 0x000fe200078e00ff */
[----:B------:R-:W-:Y:S01]  /*3340*/  ISETP.GE.AND P2, PT, R72, RZ, PT ;  /* 0x000000ff4800720c */ /* 0x000fe20003f46270 */
[--C-:B------:R-:W-:Y:S01]  /*3350*/  @!P5 IMAD.IADD R91, R91, 0x1, -R4.reuse ;  /* 0x000000015b5bd824 */ /* 0x100fe200078e0a04 */
[----:B------:R-:W-:Y:S01]  /*3360*/  ISETP.GE.AND P5, PT, R80, RZ, PT ;  /* 0x000000ff5000720c */ /* 0x000fe20003fa6270 */
[--C-:B------:R-:W-:Y:S01]  /*3370*/  @!P4 IMAD.IADD R87, R87, 0x1, -R4.reuse ;  /* 0x000000015757c824 */ /* 0x100fe200078e0a04 */
[----:B-1----:R-:W-:Y:S01]  /*3380*/  LOP3.LUT R2, R6, 0x4000, R7, 0xf8, !PT ;  /* 0x0000400006027812 */ /* 0x002fe200078ef807 */
[--C-:B------:R-:W-:Y:S01]  /*3390*/  @!P0 IMAD.IADD R89, R89, 0x1, -R4.reuse ;  /* 0x0000000159598824 */ /* 0x100fe200078e0a04 */
[----:B------:R-:W1:Y:S01]  /*33a0*/  LDC.64 R6, c[0x0][0x238] ;  /* 0x00008e00ff067b82 */ /* 0x000e620000000a00 */
[----:B------:R-:W-:Y:S01]  /*33b0*/  @!P6 IMAD.IADD R35, R35, 0x1, -R4 ;  /* 0x000000012323e824 */ /* 0x000fe200078e0a04 */
[----:B------:R-:W-:Y:S01]  /*33c0*/  ISETP.GE.AND P4, PT, R76, RZ, PT ;  /* 0x000000ff4c00720c */ /* 0x000fe20003f86270 */
[----:B------:R-:W-:Y:S01]  /*33d0*/  @!P1 IMAD.IADD R12, R12, 0x1, -R5 ;  /* 0x000000010c0c9824 */ /* 0x000fe200078e0a05 */
[----:B------:R-:W-:Y:S01]  /*33e0*/  STL [R1+0x48], R2 ;  /* 0x0000480201007387 */ /* 0x000fe20000100800 */
[----:B------:R-:W-:Y:S01]  /*33f0*/  IMAD.MOV.U32 R70, RZ, RZ, R13 ;  /* 0x000000ffff467224 */ /* 0x000fe200078e000d */
[----:B------:R-:W-:Y:S01]  /*3400*/  ISETP.NE.AND P1, PT, R153, RZ, PT ;  /* 0x000000ff9900720c */ /* 0x000fe20003f25270 */
[----:B------:R-:W-:Y:S01]  /*3410*/  @!P2 IMAD.MOV R85, RZ, RZ, -R85 ;  /* 0x000000ffff55a224 */ /* 0x000fe200078e0a55 */
[----:B------:R-:W2:Y:S01]  /*3420*/  LDC.64 R4, c[0x0][0x230] ;  /* 0x00008c00ff047b82 */ /* 0x000ea20000000a00 */
[----:B------:R-:W-:Y:S01]  /*3430*/  @!P3 IMAD.MOV R70, RZ, RZ, -R70 ;  /* 0x000000ffff46b224 */ /* 0x000fe200078e0a46 */
[----:B------:R-:W-:Y:S01]  /*3440*/  ISETP.GE.AND P3, PT, R0, RZ, PT ;  /* 0x000000ff0000720c */ /* 0x000fe20003f66270 */
[----:B------:R-:W-:Y:S01]  /*3450*/  IMAD.MOV.U32 R76, RZ, RZ, R12 ;  /* 0x000000ffff4c7224 */ /* 0x000fe200078e000c */
[----:B------:R-:W-:Y:S01]  /*3460*/  ISETP.NE.AND P2, PT, R152, RZ, PT ;  /* 0x000000ff9800720c */ /* 0x000fe20003f45270 */
[----:B------:R3:W-:Y:S01]  /*3470*/  STL [R1+0x2b0], R0 ;  /* 0x0002b00001007387 */ /* 0x0007e20000100800 */
[C---:B------:R-:W-:Y:S01]  /*3480*/  SEL R10, R73.reuse, R10, !P1 ;  /* 0x0000000a490a7207 */ /* 0x040fe20004800000 */
[----:B------:R-:W-:Y:S01]  /*3490*/  IMAD.MOV.U32 R74, RZ, RZ, R35 ;  /* 0x000000ffff4a7224 */ /* 0x000fe200078e0023 */
[C---:B------:R-:W-:Y:S01]  /*34a0*/  SEL R12, R73.reuse, R8, !P1 ;  /* 0x00000008490c7207 */ /* 0x040fe20004800000 */
[----:B------:R-:W-:Y:S01]  /*34b0*/  @!P4 IMAD.MOV R87, RZ, RZ, -R87 ;  /* 0x000000ffff57c224 */ /* 0x000fe200078e0a57 */
[C---:B------:R-:W-:Y:S01]  /*34c0*/  SEL R11, R73.reuse, R11, !P1 ;  /* 0x0000000b490b7207 */ /* 0x040fe20004800000 */
[----:B------:R-:W-:Y:S01]  /*34d0*/  @!P5 IMAD.MOV R91, RZ, RZ, -R91 ;  /* 0x000000ffff5bd224 */ /* 0x000fe200078e0a5b */
[----:B------:R-:W-:-:S02]  /*34e0*/  SEL R14, R73, R14, !P1 ;  /* 0x0000000e490e7207 */ /* 0x000fc40004800000 */
[----:B------:R-:W-:Y:S01]  /*34f0*/  SEL R15, R73, R15, !P1 ;  /* 0x0000000f490f7207 */ /* 0x000fe20004800000 */
[----:B------:R-:W-:Y:S01]  /*3500*/  @!P3 IMAD.MOV R76, RZ, RZ, -R76 ;  /* 0x000000ffff4cb224 */ /* 0x000fe200078e0a4c */
[----:B---3--:R-:W-:Y:S01]  /*3510*/  LOP3.LUT R0, R3, 0x3f, RZ, 0xc0, !PT ;  /* 0x0000003f03007812 */ /* 0x008fe200078ec0ff */
[C---:B-1----:R-:W-:Y:S01]  /*3520*/  IMAD.SHL.U32 R201, R6.reuse, 0x4, RZ ;  /* 0x0000000406c97824 */ /* 0x042fe200078e00ff */
[----:B------:R-:W-:Y:S01]  /*3530*/  @!P2 LOP3.LUT R76, RZ, R152, RZ, 0x33, !PT ;  /* 0x00000098ff4ca212 */ /* 0x000fe200078e33ff */
[C---:B------:R-:W-:Y:S01]  /*3540*/  IMAD.SHL.U32 R211, R6.reuse, 0x2, RZ ;  /* 0x0000000206d37824 */ /* 0x040fe200078e00ff */
[C---:B------:R-:W-:Y:S01]  /*3550*/  SEL R13, R73.reuse, R16, !P1 ;  /* 0x00000010490d7207 */ /* 0x040fe20004800000 */
[C---:B------:R-:W-:Y:S01]  /*3560*/  IMAD R210, R6.reuse, 0x3, RZ ;  /* 0x0000000306d27824 */ /* 0x040fe200078e02ff */
[C---:B------:R-:W-:Y:S01]  /*3570*/  SEL R17, R73.reuse, R17, !P1 ;  /* 0x0000001149117207 */ /* 0x040fe20004800000 */
[----:B------:R-:W-:Y:S01]  /*3580*/  IMAD R185, R6, 0xc, RZ ;  /* 0x0000000c06b97824 */ /* 0x000fe200078e02ff */
[C---:B------:R-:W-:Y:S01]  /*3590*/  SEL R18, R73.reuse, R18, !P1 ;  /* 0x0000001249127207 */ /* 0x040fe20004800000 */
[----:B--2---:R-:W-:Y:S01]  /*35a0*/  IMAD R212, R76, R5, RZ ;  /* 0x000000054cd47224 */ /* 0x004fe200078e02ff */
[C---:B------:R-:W-:Y:S01]  /*35b0*/  SEL R19, R73.reuse, R19, !P1 ;  /* 0x0000001349137207 */ /* 0x040fe20004800000 */
[C---:B------:R-:W-:Y:S01]  /*35c0*/  VIADD R251, R4.reuse, 0x3f ;  /* 0x0000003f04fb7836 */ /* 0x040fe20000000000 */
[C---:B------:R-:W-:Y:S01]  /*35d0*/  SEL R20, R73.reuse, R20, !P1 ;  /* 0x0000001449147207 */ /* 0x040fe20004800000 */
[----:B------:R-:W-:Y:S01]  /*35e0*/  VIADD R5, R4, 0xfffffffb ;  /* 0xfffffffb04057836 */ /* 0x000fe20000000000 */
[C---:B------:R-:W-:Y:S01]  /*35f0*/  SEL R21, R73.reuse, R21, !P1 ;  /* 0x0000001549157207 */ /* 0x040fe20004800000 */
[C---:B------:R-:W-:Y:S01]  /*3600*/  IMAD R200, R6.reuse, 0x5, RZ ;  /* 0x0000000506c87824 */ /* 0x040fe200078e02ff */
[----:B------:R-:W-:Y:S01]  /*3610*/  STL [R1+0x2e4], R251 ;  /* 0x0002e4fb01007387 */ /* 0x000fe20000100800 */
[C---:B------:R-:W-:Y:S01]  /*3620*/  IMAD R199, R6.reuse, 0x6, RZ ;  /* 0x0000000606c77824 */ /* 0x040fe200078e02ff */
        /* <DEDUP_REMOVED lines=9> */
[C---:B------:R-:W-:Y:S01]  /*36c0*/  IMAD.SHL.U32 R197, R6.reuse, 0x8, RZ ;  /* 0x0000000806c57824 */ /* 0x040fe200078e00ff */
        /* <DEDUP_REMOVED lines=48> */
[----:B------:R1:W-:Y:S01]  /*39d0*/  STL [R1+0x174], R2 ;  /* 0x0001740201007387 */ /* 0x0003e20000100800 */
        /* <DEDUP_REMOVED lines=10> */
[C---:B-1----:R-:W-:Y:S01]  /*3a80*/  IMAD R2, R6.reuse, 0x16, RZ ;  /* 0x0000001606027824 */ /* 0x042fe200078e02ff */
[----:B------:R-:W-:Y:S01]  /*3a90*/  STL [R1+0x308], R163 ;  /* 0x000308a301007387 */ /* 0x000fe20000100800 */
[C---:B------:R-:W-:Y:S01]  /*3aa0*/  IMAD R239, R6.reuse, 0x1e, RZ ;  /* 0x0000001e06ef7824 */ /* 0x040fe200078e02ff */
[C---:B------:R-:W-:Y:S01]  /*3ab0*/  SEL R40, R73.reuse, R41, !P1 ;  /* 0x0000002949287207 */ /* 0x040fe20004800000 */
[C---:B------:R-:W-:Y:S01]  /*3ac0*/  IMAD R237, R6.reuse, 0x1f, RZ ;  /* 0x0000001f06ed7824 */ /* 0x040fe200078e02ff */
[----:B------:R-:W-:Y:S01]  /*3ad0*/  STL [R1+0x234], R198 ;  /* 0x000234c601007387 */ /* 0x000fe20000100800 */
[C---:B------:R-:W-:Y:S01]  /*3ae0*/  IMAD.SHL.U32 R235, R6.reuse, 0x20, RZ ;  /* 0x0000002006eb7824 */ /* 0x040fe200078e00ff */
        /* <DEDUP_REMOVED lines=39> */
[----:B------:R-:W-:Y:S01]  /*3d60*/  IMAD R244, R6, 0x3a, RZ ;  /* 0x0000003a06f47824 */ /* 0x000fe200078e02ff */
[----:B------:R-:W-:Y:S01]  /*3d70*/  ISETP.GE.AND P0, PT, R78, RZ, PT ;  /* 0x000000ff4e00720c */ /* 0x000fe20003f06270 */
[----:B------:R-:W-:Y:S01]  /*3d80*/  IMAD R252, R0, R7, RZ ;  /* 0x0000000700fc7224 */ /* 0x000fe200078e02ff */
[----:B------:R2:W-:Y:S01]  /*3d90*/  STL [R1+0x320], R195 ;  /* 0x000320c301007387 */ /* 0x0005e20000100800 */
[----:B------:R-:W-:Y:S01]  /*3da0*/  IMAD R243, R6, 0x3b, RZ ;  /* 0x0000003b06f37824 */ /* 0x000fe200078e02ff */
[----:B------:R-:W-:Y:S01]  /*3db0*/  ISETP.GE.AND P6, PT, R60, RZ, PT ;  /* 0x000000ff3c00720c */ /* 0x000fe20003fc6270 */
[----:B------:R-:W-:Y:S01]  /*3dc0*/  IMAD R0, R6, 0x3d, RZ ;  /* 0x0000003d06007824 */ /* 0x000fe200078e02ff */
[----:B------:R-:W-:Y:S01]  /*3dd0*/  STL [R1+0x224], R194 ;  /* 0x000224c201007387 */ /* 0x000fe20000100800 */
[----:B------:R-:W-:Y:S01]  /*3de0*/  IMAD R22, R22, UR5, RZ ;  /* 0x0000000516167c24 */ /* 0x000fe2000f8e02ff */
[----:B------:R-:W-:Y:S01]  /*3df0*/  SEL R51, R73, R53, !P1 ;  /* 0x0000003549337207 */ /* 0x000fe20004800000 */
[----:B------:R-:W-:Y:S01]  /*3e00*/  IMAD R23, R23, UR5, RZ ;  /* 0x0000000517177c24 */ /* 0x000fe2000f8e02ff */
[----:B------:R3:W-:Y:S01]  /*3e10*/  STL [R1+0x324], R194 ;  /* 0x000324c201007387 */ /* 0x0007e20000100800 */
[----:B-1----:R-:W-:Y:S01]  /*3e20*/  IMAD R219, R32, UR5, RZ ;  /* 0x0000000520db7c24 */ /* 0x002fe2000f8e02ff */
[----:B------:R-:W-:Y:S01]  /*3e30*/  SEL R52, R73, R55, !P1 ;  /* 0x0000003749347207 */ /* 0x000fe20004800000 */
[----:B--2---:R-:W-:Y:S01]  /*3e40*/  IMAD R195, R31, UR5, RZ ;  /* 0x000000051fc37c24 */ /* 0x004fe2000f8e02ff */
[----:B------:R-:W-:Y:S01]  /*3e50*/  STL [R1+0x168], R203 ;  /* 0x000168cb01007387 */ /* 0x000fe20000100800 */
[----:B------:R-:W-:Y:S01]  /*3e60*/  IMAD R196, R33, UR5, RZ ;  /* 0x0000000521c47c24 */ /* 0x000fe2000f8e02ff */
[----:B------:R-:W-:Y:S01]  /*3e70*/  SEL R53, R73, R57, !P1 ;  /* 0x0000003949357207 */ /* 0x000fe20004800000 */
[----:B------:R-:W-:Y:S01]  /*3e80*/  IMAD R197, R34, UR5, RZ ;  /* 0x0000000522c57c24 */ /* 0x000fe2000f8e02ff */
[----:B------:R1:W-:Y:S01]  /*3e90*/  STL [R1+0x328], R203 ;  /* 0x000328cb01007387 */ /* 0x0003e20000100800 */
[----:B------:R-:W-:Y:S01]  /*3ea0*/  IMAD R241, R35, UR5, RZ ;  /* 0x0000000523f17c24 */ /* 0x000fe2000f8e02ff */
[C---:B------:R-:W-:Y:S01]  /*3eb0*/  SEL R54, R73.reuse, R59, !P1 ;  /* 0x0000003b49367207 */ /* 0x040fe20004800000 */
[----:B---3--:R-:W-:Y:S01]  /*3ec0*/  IMAD R194, R30, UR5, RZ ;  /* 0x000000051ec27c24 */ /* 0x008fe2000f8e02ff */
[----:B------:R-:W-:Y:S01]  /*3ed0*/  STL [R1+0x164], R187 ;  /* 0x000164bb01007387 */ /* 0x000fe20000100800 */
[----:B------:R-:W-:Y:S01]  /*3ee0*/  IMAD R198, R36, UR5, RZ ;  /* 0x0000000524c67c24 */ /* 0x000fe2000f8e02ff */
[----:B------:R-:W-:Y:S01]  /*3ef0*/  SEL R55, R73, R61, !P1 ;  /* 0x0000003d49377207 */ /* 0x000fe20004800000 */
[----:B------:R-:W-:Y:S01]  /*3f00*/  IMAD R163, R37, UR5, RZ ;  /* 0x0000000525a37c24 */ /* 0x000fe2000f8e02ff */
[----:B------:R2:W-:Y:S01]  /*3f10*/  STL [R1+0x32c], R187 ;  /* 0x00032cbb01007387 */ /* 0x0005e20000100800 */
[----:B------:R-:W-:Y:S01]  /*3f20*/  IMAD R199, R38, UR5, RZ ;  /* 0x0000000526c77c24 */ /* 0x000fe2000f8e02ff */
[----:B------:R-:W-:Y:S01]  /*3f30*/  SEL R56, R73, R63, !P1 ;  /* 0x0000003f49387207 */ /* 0x000fe20004800000 */
[----:B-1----:R-:W-:Y:S01]  /*3f40*/  IMAD R203, R29, UR5, RZ ;  /* 0x000000051dcb7c24 */ /* 0x002fe2000f8e02ff */
[----:B------:R-:W-:Y:S01]  /*3f50*/  STL [R1+0x220], R184 ;  /* 0x000220b801007387 */ /* 0x000fe20000100800 */
[----:B------:R-:W-:Y:S01]  /*3f60*/  IMAD R200, R39, UR5, RZ ;  /* 0x0000000527c87c24 */ /* 0x000fe2000f8e02ff */
[----:B------:R-:W-:Y:S01]  /*3f70*/  SEL R57, R73, R65, !P1 ;  /* 0x0000004149397207 */ /* 0x000fe20004800000 */
[----:B------:R-:W-:Y:S01]  /*3f80*/  IMAD R185, R40, UR5, RZ ;  /* 0x0000000528b97c24 */ /* 0x000fe2000f8e02ff */
[----:B------:R1:W-:Y:S01]  /*3f90*/  STL [R1+0x330], R184 ;  /* 0x000330b801007387 */ /* 0x0003e20000100800 */
[----:B------:R-:W-:Y:S01]  /*3fa0*/  IMAD R210, R41, UR5, RZ ;  /* 0x0000000529d27c24 */ /* 0x000fe2000f8e02ff */
[C---:B------:R-:W-:Y:S01]  /*3fb0*/  SEL R58, R73.reuse, R58, !P1 ;  /* 0x0000003a493a7207 */ /* 0x040fe20004800000 */
[----:B--2---:R-:W-:Y:S01]  /*3fc0*/  IMAD R187, R28, UR5, RZ ;  /* 0x000000051cbb7c24 */ /* 0x004fe2000f8e02ff */
        /* <DEDUP_REMOVED lines=10> */
[C---:B------:R-:W-:Y:S01]  /*4070*/  SEL R61, R73.reuse, R71, !P1 ;  /* 0x00000047493d7207 */ /* 0x040fe20004800000 */
[----:B------:R-:W-:Y:S01]  /*4080*/  IMAD R251, R48, UR5, RZ ;  /* 0x0000000530fb7c24 */ /* 0x000fe2000f8e02ff */
[----:B------:R1:W-:Y:S01]  /*4090*/  STL [R1+0x338], R183 ;  /* 0x000338b701007387 */ /* 0x0003e20000100800 */
[C---:B------:R-:W-:Y:S01]  /*40a0*/  SEL R62, R73.reuse, R62, !P1 ;  /* 0x0000003e493e7207 */ /* 0x040fe20004800000 */
[----:B--2---:R-:W-:Y:S01]  /*40b0*/  IMAD R171, R26, UR5, RZ ;  /* 0x000000051aab7c24 */ /* 0x004fe2000f8e02ff */
[C---:B------:R-:W-:Y:S01]  /*40c0*/  SEL R63, R73.reuse, R75, !P1 ;  /* 0x0000004b493f7207 */ /* 0x040fe20004800000 */
[----:B------:R-:W-:Y:S01]  /*40d0*/  STL [R1+0x15c], R155 ;  /* 0x00015c9b01007387 */ /* 0x000fe20000100800 */
[----:B------:R-:W-:Y:S01]  /*40e0*/  @!P0 IMAD.MOV R89, RZ, RZ, -R89 ;  /* 0x000000ffff598224 */ /* 0x000fe200078e0a59 */
[C---:B------:R-:W-:Y:S01]  /*40f0*/  SEL R64, R73.reuse, R77, !P1 ;  /* 0x0000004d49407207 */ /* 0x040fe20004800000 */
[----:B------:R-:W-:Y:S01]  /*4100*/  @!P6 IMAD.MOV R74, RZ, RZ, -R74 ;  /* 0x000000ffff4ae224 */ /* 0x000fe200078e0a4a */
[----:B------:R2:W-:Y:S01]  /*4110*/  STL [R1+0x33c], R155 ;  /* 0x00033c9b01007387 */ /* 0x0005e20000100800 */
[----:B------:R-:W-:Y:S01]  /*4120*/  VIADD R16, R4, 0xffffffff ;  /* 0xffffffff04107836 */ /* 0x000fe20000000000 */
[----:B------:R-:W-:Y:S01]  /*4130*/  SEL R65, R73, R79, !P1 ;  /* 0x0000004f49417207 */ /* 0x000fe20004800000 */
[----:B-1----:R-:W-:Y:S01]  /*4140*/  IMAD R183, R25, UR5, RZ ;  /* 0x0000000519b77c24 */ /* 0x002fe2000f8e02ff */
[----:B------:R-:W-:Y:S01]  /*4150*/  STL [R1+0x218], R181 ;  /* 0x000218b501007387 */ /* 0x000fe20000100800 */
[----:B------:R-:W-:Y:S01]  /*4160*/  IMAD R233, R60, UR5, RZ ;  /* 0x000000053ce97c24 */ /* 0x000fe2000f8e02ff */
[----:B------:R-:W-:Y:S01]  /*4170*/  SEL R66, R73, R81, !P1 ;  /* 0x0000005149427207 */ /* 0x000fe20004800000 */
[----:B------:R-:W-:Y:S01]  /*4180*/  IMAD R232, R61, UR5, RZ ;  /* 0x000000053de87c24 */ /* 0x000fe2000f8e02ff */
[----:B------:R-:W-:Y:S01]  /*4190*/  STL [R1+0x158], R246 ;  /* 0x000158f601007387 */ /* 0x000fe20000100800 */
[C---:B------:R-:W-:Y:S01]  /*41a0*/  SEL R67, R73.reuse, R83, !P1 ;  /* 0x0000005349437207 */ /* 0x040fe20004800000 */
[----:B--2---:R-:W-:Y:S01]  /*41b0*/  IMAD R155, R24, UR5, RZ ;  /* 0x00000005189b7c24 */ /* 0x004fe2000f8e02ff */
[C---:B------:R-:W-:Y:S01]  /*41c0*/  SEL R68, R73.reuse, R85, !P1 ;  /* 0x0000005549447207 */ /* 0x040fe20004800000 */
[----:B------:R1:W-:Y:S01]  /*41d0*/  STL [R1+0x350], R246 ;  /* 0x000350f601007387 */ /* 0x0003e20000100800 */
[----:B------:R-:W-:Y:S01]  /*41e0*/  IMAD R231, R62, UR5, RZ ;  /* 0x000000053ee77c24 */ /* 0x000fe2000f8e02ff */
[----:B------:R-:W-:Y:S01]  /*41f0*/  SEL R69, R73, R70, !P1 ;  /* 0x0000004649457207 */ /* 0x000fe20004800000 */
[----:B------:R-:W-:Y:S01]  /*4200*/  IMAD R230, R63, UR5, RZ ;  /* 0x000000053fe67c24 */ /* 0x000fe2000f8e02ff */
[----:B------:R2:W-:Y:S01]  /*4210*/  STL [R1+0x360], R182 ;  /* 0x000360b601007387 */ /* 0x0005e20000100800 */
[C---:B------:R-:W-:Y:S01]  /*4220*/  SEL R70, R73.reuse, R87, !P1 ;  /* 0x0000005749467207 */ /* 0x040fe20004800000 */
[----:B------:R-:W-:Y:S01]  /*4230*/  IMAD R229, R64, UR5, RZ ;  /* 0x0000000540e57c24 */ /* 0x000fe2000f8e02ff */
[C---:B------:R-:W-:Y:S01]  /*4240*/  SEL R71, R73.reuse, R89, !P1 ;  /* 0x0000005949477207 */ /* 0x040fe20004800000 */
[----:B------:R-:W-:Y:S01]  /*4250*/  STL [R1+0x214], R179 ;  /* 0x000214b301007387 */ /* 0x000fe20000100800 */
[----:B------:R-:W-:Y:S01]  /*4260*/  SEL R72, R73, R91, !P1 ;  /* 0x0000005b49487207 */ /* 0x000fe20004800000 */
[----:B-1----:R-:W-:Y:S01]  /*4270*/  IMAD R246, R21, UR5, RZ ;  /* 0x0000000515f67c24 */ /* 0x002fe2000f8e02ff */
[C---:B------:R-:W-:Y:S01]  /*4280*/  SEL R8, R73.reuse, R74, !P1 ;  /* 0x0000004a49087207 */ /* 0x040fe20004800000 */
[----:B------:R-:W-:Y:S01]  /*4290*/  STL [R1+0x154], R242 ;  /* 0x000154f201007387 */ /* 0x000fe20000100800 */
[----:B------:R-:W-:Y:S01]  /*42a0*/  IMAD R21, R50, UR5, RZ ;  /* 0x0000000532157c24 */ /* 0x000fe2000f8e02ff */
[----:B------:R-:W-:Y:S01]  /*42b0*/  SEL R9, R73, R9, !P1 ;  /* 0x0000000949097207 */ /* 0x000fe20004800000 */
[----:B--2---:R-:W-:Y:S01]  /*42c0*/  IMAD R182, R20, UR5, RZ ;  /* 0x0000000514b67c24 */ /* 0x004fe2000f8e02ff */
[----:B------:R1:W-:Y:S01]  /*42d0*/  STL [R1+0x364], R242 ;  /* 0x000364f201007387 */ /* 0x0003e20000100800 */
[----:B------:R-:W-:Y:S01]  /*42e0*/  IMAD R20, R51, UR5, RZ ;  /* 0x0000000533147c24 */ /* 0x000fe2000f8e02ff */
[----:B------:R-:W-:Y:S01]  /*42f0*/  ISETP.GE.U32.AND P5, PT, R16, 0x7fffffc0, PT ;  /* 0x7fffffc01000780c */ /* 0x000fe20003fa6070 */
[----:B------:R-:W-:Y:S01]  /*4300*/  IMAD R228, R65, UR5, RZ ;  /* 0x0000000541e47c24 */ /* 0x000fe2000f8e02ff */
[----:B------:R-:W-:Y:S01]  /*4310*/  STL [R1+0x210], R169 ;  /* 0x000210a901007387 */ /* 0x000fe20000100800 */
[----:B------:R-:W-:-:S02]  /*4320*/  IMAD R227, R66, UR5, RZ ;  /* 0x0000000542e37c24 */ /* 0x000fc4000f8e02ff */
[----:B------:R-:W-:Y:S01]  /*4330*/  IMAD R226, R67, UR5, RZ ;  /* 0x0000000543e27c24 */ /* 0x000fe2000f8e02ff */
[----:B------:R2:W-:Y:S01]  /*4340*/  STL.64 [R1+0x340], R180 ;  /* 0x000340b401007387 */ /* 0x0005e20000100a00 */
[----:B------:R-:W-:Y:S02]  /*4350*/  VIADD R73, R4, 0xfffffffe ;  /* 0xfffffffe04497836 */ /* 0x000fe40000000000 */
[----:B-1----:R-:W-:Y:S01]  /*4360*/  IMAD R242, R19, UR5, RZ ;  /* 0x0000000513f27c24 */ /* 0x002fe2000f8e02ff */
[----:B------:R-:W-:Y:S01]  /*4370*/  STL.64 [R1+0x348], R178 ;  /* 0x000348b201007387 */ /* 0x000fe20000100a00 */
[----:B------:R-:W-:Y:S01]  /*4380*/  IMAD R19, R52, UR5, RZ ;  /* 0x0000000534137c24 */ /* 0x000fe2000f8e02ff */
[----:B------:R-:W-:Y:S01]  /*4390*/  ISETP.GE.U32.AND P6, PT, R73, 0x7fffffbf, PT ;  /* 0x7fffffbf4900780c */ /* 0x000fe20003fc6070 */
[C---:B------:R-:W-:Y:S01]  /*43a0*/  VIADD R74, R4.reuse, 0xfffffffd ;  /* 0xfffffffd044a7836 */ /* 0x040fe20000000000 */
[----:B------:R-:W-:Y:S01]  /*43b0*/  STL [R1+0x20c], R167 ;  /* 0x00020ca701007387 */ /* 0x000fe20000100800 */
[----:B------:R-:W-:-:S02]  /*43c0*/  VIADD R75, R4, 0xfffffffc ;  /* 0xfffffffc044b7836 */ /* 0x000fc40000000000 */
[----:B------:R-:W-:Y:S01]  /*43d0*/  IMAD R217, R68, UR5, RZ ;  /* 0x0000000544d97c24 */ /* 0x000fe2000f8e02ff */
[----:B------:R1:W-:Y:S01]  /*43e0*/  STL [R1+0x368], R167 ;  /* 0x000368a701007387 */ /* 0x0003e20000100800 */
[----:B--2---:R-:W-:Y:S01]  /*43f0*/  IMAD R180, R10, UR5, RZ ;  /* 0x000000050ab47c24 */ /* 0x004fe2000f8e02ff */
[----:B------:R-:W-:Y:S01]  /*4400*/  ISETP.GE.U32.AND P0, PT, R74, 0x7fffffbe, PT ;  /* 0x7fffffbe4a00780c */ /* 0x000fe20003f06070 */
[----:B------:R-:W-:Y:S01]  /*4410*/  IMAD R10, R58, UR5, RZ ;  /* 0x000000053a0a7c24 */ /* 0x000fe2000f8e02ff */
[----:B------:R-:W-:Y:S01]  /*4420*/  STL.64 [R1+0x358], R168 ;  /* 0x000358a801007387 */ /* 0x000fe20000100a00 */
[----:B------:R-:W-:Y:S01]  /*4430*/  IMAD R216, R69, UR5, RZ ;  /* 0x0000000545d87c24 */ /* 0x000fe2000f8e02ff */
[----:B------:R-:W-:Y:S01]  /*4440*/  ISETP.GE.U32.AND P4, PT, R75, 0x7fffffbd, PT ;  /* 0x7fffffbd4b00780c */ /* 0x000fe20003f86070 */
[----:B------:R-:W-:Y:S01]  /*4450*/  IMAD R215, R70, UR5, RZ ;  /* 0x0000000546d77c24 */ /* 0x000fe2000f8e02ff */
[----:B------:R-:W-:Y:S01]  /*4460*/  STL [R1+0x208], R165 ;  /* 0x000208a501007387 */ /* 0x000fe20000100800 */
[----:B------:R-:W-:-:S02]  /*4470*/  IMAD R214, R71, UR5, RZ ;  /* 0x0000000547d67c24 */ /* 0x000fc4000f8e02ff */
[----:B-1----:R-:W-:Y:S01]  /*4480*/  IMAD R167, R18, UR5, RZ ;  /* 0x0000000512a77c24 */ /* 0x002fe2000f8e02ff */
[----:B------:R1:W-:Y:S01]  /*4490*/  STL [R1+0x36c], R165 ;  /* 0x00036ca501007387 */ /* 0x0003e20000100800 */
[----:B------:R-:W-:Y:S02]  /*44a0*/  IMAD R18, R53, UR5, RZ ;  /* 0x0000000535127c24 */ /* 0x000fe4000f8e02ff */
[----:B------:R-:W-:Y:S01]  /*44b0*/  IMAD R213, R72, UR5, RZ ;  /* 0x0000000548d57c24 */ /* 0x000fe2000f8e02ff */
[----:B------:R2:W-:Y:S01]  /*44c0*/  STL [R1+0x370], R166 ;  /* 0x000370a601007387 */ /* 0x0005e20000100800 */
[----:B------:R-:W-:Y:S02]  /*44d0*/  IMAD R8, R8, UR5, RZ ;  /* 0x0000000508087c24 */ /* 0x000fe4000f8e02ff */
[----:B------:R-:W-:Y:S01]  /*44e0*/  IMAD R9, R9, UR5, RZ ;  /* 0x0000000509097c24 */ /* 0x000fe2000f8e02ff */
[----:B------:R3:W-:Y:S01]  /*44f0*/  STL [R1+0x374], R164 ;  /* 0x000374a401007387 */ /* 0x0007e20000100800 */
[----:B------:R-:W-:-:S02]  /*4500*/  IMAD R150, R6, 0x64, RZ ;  /* 0x0000006406967824 */ /* 0x000fc400078e02ff */
[----:B-1----:R-:W-:Y:S01]  /*4510*/  IMAD R165, R17, UR5, RZ ;  /* 0x0000000511a57c24 */ /* 0x002fe2000f8e02ff */
[----:B------:R1:W-:Y:S01]  /*4520*/  STL [R1+0x200], R2 ;  /* 0x0002000201007387 */ /* 0x0003e20000100800 */
[----:B------:R-:W-:Y:S02]  /*4530*/  IMAD R17, R54, UR5, RZ ;  /* 0x0000000536117c24 */ /* 0x000fe4000f8e02ff */
[----:B--2---:R-:W-:Y:S01]  /*4540*/  IMAD R166, R13, UR5, RZ ;  /* 0x000000050da67c24 */ /* 0x004fe2000f8e02ff */
[----:B------:R-:W-:Y:S01]  /*4550*/  STL [R1+0x204], R153 ;  /* 0x0002049901007387 */ /* 0x000fe20000100800 */
[----:B------:R-:W-:Y:S02]  /*4560*/  IMAD R13, R42, UR5, RZ ;  /* 0x000000052a0d7c24 */ /* 0x000fe4000f8e02ff */
[----:B---3--:R-:W-:Y:S01]  /*4570*/  IMAD R164, R15, UR5, RZ ;  /* 0x000000050fa47c24 */ /* 0x008fe2000f8e02ff */
[----:B------:R2:W-:Y:S01]  /*4580*/  STL [R1+0x378], R153 ;  /* 0x0003789901007387 */ /* 0x0005e20000100800 */
[----:B------:R-:W-:-:S02]  /*4590*/  IMAD R15, R55, UR5, RZ ;  /* 0x00000005370f7c24 */ /* 0x000fc4000f8e02ff */
[C---:B-1----:R-:W-:Y:S01]  /*45a0*/  IMAD R2, R6.reuse, 0x17, RZ ;  /* 0x0000001706027824 */ /* 0x042fe200078e02ff */
[----:B------:R1:W-:Y:S01]  /*45b0*/  STL [R1+0x37c], R162 ;  /* 0x00037ca201007387 */ /* 0x0003e20000100800 */
[C---:B------:R-:W-:Y:S02]  /*45c0*/  IMAD R146, R6.reuse, 0x6c, RZ ;  /* 0x0000006c06927824 */ /* 0x040fe400078e02ff */
[C---:B------:R-:W-:Y:S01]  /*45d0*/  IMAD R136, R6.reuse, 0x70, RZ ;  /* 0x0000007006887824 */ /* 0x040fe200078e02ff */
[----:B------:R3:W-:Y:S01]  /*45e0*/  STL [R1+0x1fc], R2 ;  /* 0x0001fc0201007387 */ /* 0x0007e20000100800 */
[----:B------:R-:W-:Y:S02]  /*45f0*/  IMAD R120, R6, 0x78, RZ ;  /* 0x0000007806787824 */ /* 0x000fe400078e02ff */
[----:B--2---:R-:W-:Y:S01]  /*4600*/  IMAD R153, R14, UR5, RZ ;  /* 0x000000050e997c24 */ /* 0x004fe2000f8e02ff */
[----:B------:R2:W-:Y:S01]  /*4610*/  STL [R1+0x380], R152 ;  /* 0x0003809801007387 */ /* 0x0005e20000100800 */
[----:B------:R-:W-:-:S02]  /*4620*/  IMAD R14, R56, UR5, RZ ;  /* 0x00000005380e7c24 */ /* 0x000fc4000f8e02ff */
[----:B-1----:R-:W-:Y:S01]  /*4630*/  IMAD R162, R11, UR5, RZ ;  /* 0x000000050ba27c24 */ /* 0x002fe2000f8e02ff */
[----:B------:R1:W-:Y:S01]  /*4640*/  STL [R1+0x1f8], R3 ;  /* 0x0001f80301007387 */ /* 0x0003e20000100800 */
[----:B------:R-:W-:Y:S02]  /*4650*/  IMAD R11, R57, UR5, RZ ;  /* 0x00000005390b7c24 */ /* 0x000fe4000f8e02ff */
[C---:B---3--:R-:W-:Y:S02]  /*4660*/  IMAD R2, R6.reuse, 0x1a, RZ ;  /* 0x0000001a06027824 */ /* 0x048fe400078e02ff */
[----:B------:R-:W-:Y:S02]  /*4670*/  IMAD R148, R6, 0x68, RZ ;  /* 0x0000006806947824 */ /* 0x000fe400078e02ff */
[----:B--2---:R-:W-:Y:S01]  /*4680*/  IMAD R152, R12, UR5, RZ ;  /* 0x000000050c987c24 */ /* 0x004fe2000f8e02ff */
[----:B------:R2:W-:Y:S01]  /*4690*/  STL [R1+0x1f4], R2 ;  /* 0x0001f40201007387 */ /* 0x0005e20000100800 */
[----:B------:R-:W-:-:S02]  /*46a0*/  IMAD R12, R43, UR5, RZ ;  /* 0x000000052b0c7c24 */ /* 0x000fc4000f8e02ff */
[----:B-1----:R-:W-:Y:S01]  /*46b0*/  IMAD.SHL.U32 R3, R252, 0x4, RZ ;  /* 0x00000004fc037824 */ /* 0x002fe200078e00ff */
[----:B------:R-:W-:Y:S01]  /*46c0*/  STL [R1+0x1f0], R250 ;  /* 0x0001f0fa01007387 */ /* 0x000fe20000100800 */
[C---:B------:R-:W-:Y:S02]  /*46d0*/  IMAD R134, R6.reuse, 0x7c, RZ ;  /* 0x0000007c06867824 */ /* 0x040fe400078e02ff */
[----:B------:R-:W-:Y:S01]  /*46e0*/  IMAD R238, R6, 0x84, RZ ;  /* 0x0000008406ee7824 */ /* 0x000fe200078e02ff */
[----:B------:R-:W-:Y:S01]  /*46f0*/  STL [R1+0x1ec], R240 ;  /* 0x0001ecf001007387 */ /* 0x000fe20000100800 */
[----:B------:R-:W-:Y:S01]  /*4700*/  IADD3 R16, P1, R3, UR10, RZ ;  /* 0x0000000a03107c10 */ /* 0x000fe2000ff3e0ff */
[----:B--2---:R-:W-:Y:S02]  /*4710*/  IMAD R2, R49, UR5, RZ ;  /* 0x0000000531027c24 */ /* 0x004fe4000f8e02ff */
[----:B------:R-:W-:Y:S01]  /*4720*/  STL [R1+0x1e8], R239 ;  /* 0x0001e8ef01007387 */ /* 0x000fe20000100800 */
[----:B------:R-:W-:Y:S01]  /*4730*/  LEA.HI.X.SX32 R4, R252, UR11, 0x2, P1 ;  /* 0x0000000bfc047c11 */ /* 0x000fe200088f16ff */
[----:B------:R-:W-:Y:S01]  /*4740*/  IMAD R132, R6, 0x74, RZ ;  /* 0x0000007406847824 */ /* 0x000fe200078e02ff */
[-C--:B------:R-:W-:Y:S01]  /*4750*/  LEA R168, P1, R180, R16.reuse, 0x2 ;  /* 0x00000010b4a87211 */ /* 0x080fe200078210ff */
[----:B------:R-:W-:Y:S01]  /*4760*/  STL [R1+0x1e4], R237 ;  /* 0x0001e4ed01007387 */ /* 0x000fe20000100800 */
[----:B------:R-:W-:Y:S01]  /*4770*/  LEA R178, P3, R152, R16, 0x2 ;  /* 0x0000001098b27211 */ /* 0x000fe200078610ff */
[----:B------:R-:W-:Y:S01]  /*4780*/  IMAD R236, R6, 0x88, RZ ;  /* 0x0000008806ec7824 */ /* 0x000fe200078e02ff */
[-C--:B------:R-:W-:Y:S01]  /*4790*/  LEA.HI.X.SX32 R169, R180, R4.reuse, 0x2, P1 ;  /* 0x00000004b4a97211 */ /* 0x080fe200008f16ff */
[----:B------:R-:W-:Y:S01]  /*47a0*/  STL [R1+0x1e0], R235 ;  /* 0x0001e0eb01007387 */ /* 0x000fe20000100800 */
[----:B------:R-:W-:Y:S01]  /*47b0*/  LEA.HI.X.SX32 R179, R152, R4, 0x2, P3 ;  /* 0x0000000498b37211 */ /* 0x000fe200018f16ff */
[----:B------:R-:W-:-:S02]  /*47c0*/  IMAD R224, R6, 0x90, RZ ;  /* 0x0000009006e07824 */ /* 0x000fc400078e02ff */
[----:B------:R-:W-:Y:S01]  /*47d0*/  STL [R1+0x1dc], R225 ;  /* 0x0001dce101007387 */ /* 0x000fe20000100800 */
[C---:B------:R-:W-:Y:S02]  /*47e0*/  IMAD R222, R6.reuse, 0x94, RZ ;  /* 0x0000009406de7824 */ /* 0x040fe400078e02ff */
[C---:B------:R-:W-:Y:S01]  /*47f0*/  IMAD R218, R6.reuse, 0x9c, RZ ;  /* 0x0000009c06da7824 */ /* 0x040fe200078e02ff */
[----:B------:R-:W-:Y:S01]  /*4800*/  STL [R1+0x1d8], R223 ;  /* 0x0001d8df01007387 */ /* 0x000fe20000100800 */
[C---:B------:R-:W-:Y:S02]  /*4810*/  IMAD R234, R6.reuse, 0x8c, RZ ;  /* 0x0000008c06ea7824 */ /* 0x040fe400078e02ff */
[C---:B------:R-:W-:Y:S01]  /*4820*/  IMAD R208, R6.reuse, 0xa0, RZ ;  /* 0x000000a006d07824 */ /* 0x040fe200078e02ff */
[----:B------:R-:W-:Y:S01]  /*4830*/  STL [R1+0x1d4], R221 ;  /* 0x0001d4dd01007387 */ /* 0x000fe20000100800 */
[C---:B------:R-:W-:Y:S02]  /*4840*/  IMAD R204, R6.reuse, 0xa8, RZ ;  /* 0x000000a806cc7824 */ /* 0x040fe400078e02ff */
[C---:B------:R-:W-:Y:S01]  /*4850*/  IMAD R220, R6.reuse, 0x98, RZ ;  /* 0x0000009806dc7824 */ /* 0x040fe200078e02ff */
[----:B------:R-:W-:Y:S01]  /*4860*/  STL [R1+0x1d0], R209 ;  /* 0x0001d0d101007387 */ /* 0x000fe20000100800 */
[----:B------:R-:W-:-:S02]  /*4870*/  IMAD R202, R6, 0xac, RZ ;  /* 0x000000ac06ca7824 */ /* 0x000fc400078e02ff */
        /* <DEDUP_REMOVED lines=27> */
[----:B------:R-:W-:Y:S01]  /*4a30*/  IMAD R138, R6, 0xec, RZ ;  /* 0x000000ec068a7824 */ /* 0x000fe200078e02ff */
[----:B------:R-:W-:Y:S04]  /*4a40*/  STL [R1+0x1a8], R159 ;  /* 0x0001a89f01007387 */ /* 0x000fe80000100800 */
[----:B------:R-:W-:Y:S04]  /*4a50*/  STL [R1+0x1a4], R157 ;  /* 0x0001a49d01007387 */ /* 0x000fe80000100800 */
[----:B------:R-:W-:Y:S04]  /*4a60*/  STL [R1+0x1a0], R249 ;  /* 0x0001a0f901007387 */ /* 0x000fe80000100800 */
[----:B------:R-:W-:Y:S04]  /*4a70*/  STL [R1+0x19c], R248 ;  /* 0x00019cf801007387 */ /* 0x000fe80000100800 */
[----:B------:R1:W-:Y:S04]  /*4a80*/  STL [R1+0x2ac], R7 ;  /* 0x0002ac0701007387 */ /* 0x0003e80000100800 */
[----:B------:R-:W-:Y:S04]  /*4a90*/  STL [R1+0x198], R247 ;  /* 0x000198f701007387 */ /* 0x000fe80000100800 */
[----:B------:R-:W-:Y:S01]  /*4aa0*/  STL [R1+0x194], R245 ;  /* 0x000194f501007387 */ /* 0x000fe20000100800 */
[----:B-1----:R-:W-:-:S03]  /*4ab0*/  IMAD R7, R59, UR5, RZ ;  /* 0x000000053b077c24 */ /* 0x002fc6000f8e02ff */
[----:B------:R-:W-:Y:S04]  /*4ac0*/  STL [R1+0x190], R244 ;  /* 0x000190f401007387 */ /* 0x000fe80000100800 */
[----:B------:R-:W-:Y:S04]  /*4ad0*/  STL [R1+0x18c], R243 ;  /* 0x00018cf301007387 */ /* 0x000fe80000100800 */
[----:B------:R-:W-:Y:S04]  /*4ae0*/  STL [R1+0x188], R0 ;  /* 0x0001880001007387 */ /* 0x000fe80000100800 */
[----:B------:R1:W-:Y:S04]  /*4af0*/  STL [R1+0x268], R180 ;  /* 0x000268b401007387 */ /* 0x0003e80000100800 */
[----:B------:R2:W-:Y:S04]  /*4b00*/  STL [R1+0x264], R152 ;  /* 0x0002649801007387 */ /* 0x0005e80000100800 */
[----:B------:R-:W-:Y:S01]  /*4b10*/  STL [R1+0x260], R162 ;  /* 0x000260a201007387 */ /* 0x000fe20000100800 */
[----:B-1----:R-:W-:-:S03]  /*4b20*/  LEA R180, P1, R162, R16, 0x2 ;  /* 0x00000010a2b47211 */ /* 0x002fc600078210ff */
[----:B------:R-:W-:Y:S04]  /*4b30*/  STL [R1+0x25c], R153 ;  /* 0x00025c9901007387 */ /* 0x000fe80000100800 */
        /* <DEDUP_REMOVED lines=55> */
[----:B------:R-:W-:Y:S01]  /*4eb0*/  STL [R1+0x78], R215 ;  /* 0x000078d701007387 */ /* 0x000fe20000100800 */
[----:B------:R-:W-:-:S03]  /*4ec0*/  LEA.HI.X.SX32 R181, R162, R4, 0x2, P1 ;  /* 0x00000004a2b57211 */ /* 0x000fc600008f16ff */
[----:B------:R-:W-:Y:S04]  /*4ed0*/  STL [R1+0x74], R214 ;  /* 0x000074d601007387 */ /* 0x000fe80000100800 */
[----:B------:R-:W-:Y:S04]  /*4ee0*/  STL [R1+0x70], R213 ;  /* 0x000070d501007387 */ /* 0x000fe80000100800 */
[----:B------:R-:W-:Y:S04]  /*4ef0*/  STL [R1+0x6c], R8 ;  /* 0x00006c0801007387 */ /* 0x000fe80000100800 */
[----:B------:R-:W-:Y:S04]  /*4f00*/  STL [R1+0x68], R9 ;  /* 0x0000680901007387 */ /* 0x000fe80000100800 */
[----:B------:R1:W-:Y:S04]  /*4f10*/  STL.64 [R1+0x60], R168 ;  /* 0x000060a801007387 */ /* 0x0003e80000100a00 */
[----:B--2---:R-:W2:Y:S04]  /*4f20*/  LDL.LU R152, [R1+0x380] ;  /* 0x0003800001987983 */ /* 0x004ea80000300800 */
[----:B------:R3:W-:Y:S01]  /*4f30*/  STL.64 [R1+0x58], R178 ;  /* 0x000058b201007387 */ /* 0x0007e20000100a00 */
[----:B-1----:R-:W-:-:S03]  /*4f40*/  LEA R168, P2, R153, R16, 0x2 ;  /* 0x0000001099a87211 */ /* 0x002fc600078410ff */
[----:B------:R-:W4:Y:S01]  /*4f50*/  LDL.LU R162, [R1+0x37c] ;  /* 0x00037c0001a27983 */ /* 0x000f220000300800 */
[----:B------:R-:W-:-:S03]  /*4f60*/  LEA.HI.X.SX32 R169, R153, R4, 0x2, P2 ;  /* 0x0000000499a97211 */ /* 0x000fc600010f16ff */
[----:B------:R1:W-:Y:S01]  /*4f70*/  STL.64 [R1+0x50], R180 ;  /* 0x000050b401007387 */ /* 0x0003e20000100a00 */
[----:B---3--:R-:W-:-:S03]  /*4f80*/  LEA R178, P3, R164, R16, 0x2 ;  /* 0x00000010a4b27211 */ /* 0x008fc600078610ff */
[----:B------:R-:W3:Y:S01]  /*4f90*/  LDL.LU R153, [R1+0x378] ;  /* 0x0003780001997983 */ /* 0x000ee20000300800 */
[----:B------:R-:W-:Y:S02]  /*4fa0*/  LEA.HI.X.SX32 R179, R164, R4, 0x2, P3 ;  /* 0x00000004a4b37211 */ /* 0x000fe400018f16ff */
[C---:B-1----:R-:W-:Y:S01]  /*4fb0*/  LEA R180, P1, R166.reuse, R16, 0x2 ;  /* 0x00000010a6b47211 */ /* 0x042fe200078210ff */
[----:B------:R1:W-:Y:S03]  /*4fc0*/  STL.64 [R1+0x40], R168 ;  /* 0x000040a801007387 */ /* 0x0003e60000100a00 */
[----:B------:R-:W-:Y:S01]  /*4fd0*/  LEA.HI.X.SX32 R181, R166, R4, 0x2, P1 ;  /* 0x00000004a6b57211 */ /* 0x000fe200008f16ff */
[----:B------:R-:W2:Y:S04]  /*4fe0*/  LDL.LU R164, [R1+0x374] ;  /* 0x0003740001a47983 */ /* 0x000ea80000300800 */
[----:B------:R1:W-:Y:S02]  /*4ff0*/  STL.64 [R1+0x38], R178 ;  /* 0x000038b201007387 */ /* 0x0003e40000100a00 */
[----:B-1----:R-:W-:-:S02]  /*5000*/  LEA R168, P2, R165, R16, 0x2 ;  /* 0x00000010a5a87211 */ /* 0x002fc400078410ff */
[----:B------:R-:W4:Y:S02]  /*5010*/  LDL.LU R166, [R1+0x370] ;  /* 0x0003700001a67983 */ /* 0x000f240000300800 */
[----:B------:R-:W-:Y:S02]  /*5020*/  LEA.HI.X.SX32 R169, R165, R4, 0x2, P2 ;  /* 0x00000004a5a97211 */ /* 0x000fe400010f16ff */
[----:B------:R1:W-:Y:S01]  /*5030*/  STL.64 [R1+0x30], R180 ;  /* 0x000030b401007387 */ /* 0x0003e20000100a00 */
[----:B------:R-:W-:-:S03]  /*5040*/  LEA R178, P3, R167, R16, 0x2 ;  /* 0x00000010a7b27211 */ /* 0x000fc600078610ff */
        /* <DEDUP_REMOVED lines=8> */
[----:B------:R-:W4:Y:S04]  /*50d0*/  LDL.LU R242, [R1+0x364] ;  /* 0x0003640001f27983 */ /* 0x000f280000300800 */
[----:B------:R1:W-:Y:S01]  /*50e0*/  STL.64 [R1+0x18], R180 ;  /* 0x000018b401007387 */ /* 0x0003e20000100a00 */
[----:B------:R-:W-:Y:S02]  /*50f0*/  LEA R178, P3, R246, R16, 0x2 ;  /* 0x00000010f6b27211 */ /* 0x000fe400078610ff */
[----:B------:R-:W-:Y:S02]  /*5100*/  LEA.HI.X.SX32 R169, R182, R4, 0x2, P2 ;  /* 0x00000004b6a97211 */ /* 0x000fe400010f16ff */
[----:B------:R-:W-:Y:S01]  /*5110*/  LEA R112, P2, R23, R16, 0x2 ;  /* 0x0000001017707211 */ /* 0x000fe200078410ff */
[----:B------:R-:W3:Y:S01]  /*5120*/  LDL.LU R182, [R1+0x360] ;  /* 0x0003600001b67983 */ /* 0x000ee20000300800 */
[----:B------:R-:W-:-:S02]  /*5130*/  LEA.HI.X.SX32 R179, R246, R4, 0x2, P3 ;  /* 0x00000004f6b37211 */ /* 0x000fc400018f16ff */
[CC--:B-1----:R-:W-:Y:S02]  /*5140*/  LEA R180, P1, R22.reuse, R16.reuse, 0x2 ;  /* 0x0000001016b47211 */ /* 0x0c2fe400078210ff */
[----:B------:R-:W-:Y:S02]  /*5150*/  LEA R86, P3, R155, R16, 0x2 ;  /* 0x000000109b567211 */ /* 0x000fe400078610ff */
[----:B------:R-:W-:Y:S02]  /*5160*/  LEA.HI.X.SX32 R181, R22, R4, 0x2, P1 ;  /* 0x0000000416b57211 */ /* 0x000fe400008f16ff */
[----:B------:R-:W-:Y:S02]  /*5170*/  LEA R62, P1, R183, R16, 0x2 ;  /* 0x00000010b73e7211 */ /* 0x000fe400078210ff */
[----:B------:R-:W-:Y:S02]  /*5180*/  LEA.HI.X.SX32 R113, R23, R4, 0x2, P2 ;  /* 0x0000000417717211 */ /* 0x000fe400010f16ff */
[----:B------:R-:W-:-:S02]  /*5190*/  LEA R22, P2, R171, R16, 0x2 ;  /* 0x00000010ab167211 */ /* 0x000fc400078410ff */
[----:B------:R-:W-:Y:S02]  /*51a0*/  LEA.HI.X.SX32 R87, R155, R4, 0x2, P3 ;  /* 0x000000049b577211 */ /* 0x000fe400018f16ff */
        /* <DEDUP_REMOVED lines=8> */
[----:B------:R-:W-:Y:S01]  /*5230*/  LEA R108, P1, R195, R16, 0x2 ;  /* 0x00000010c36c7211 */ /* 0x000fe200078210ff */
[----:B------:R1:W-:Y:S01]  /*5240*/  STL.64 [R1+0x10], R168 ;  /* 0x000010a801007387 */ /* 0x0003e20000100a00 */
[----:B------:R-:W-:Y:S02]  /*5250*/  LEA.HI.X.SX32 R47, R203, R4, 0x2, P2 ;  /* 0x00000004cb2f7211 */ /* 0x000fe400010f16ff */
[----:B------:R-:W-:-:S02]  /*5260*/  LEA R70, P2, R219, R16, 0x2 ;  /* 0x00000010db467211 */ /* 0x000fc400078410ff */
[----:B------:R-:W-:Y:S02]  /*5270*/  LEA.HI.X.SX32 R35, R194, R4, 0x2, P3 ;  /* 0x00000004c2237211 */ /* 0x000fe400018f16ff */
[----:B------:R-:W-:Y:S02]  /*5280*/  LEA R58, P3, R196, R16, 0x2 ;  /* 0x00000010c43a7211 */ /* 0x000fe400078610ff */
[----:B------:R-:W-:Y:S01]  /*5290*/  LEA.HI.X.SX32 R109, R195, R4, 0x2, P1 ;  /* 0x00000004c36d7211 */ /* 0x000fe200008f16ff */
[----:B-1----:R-:W2:Y:S01]  /*52a0*/  LDL.LU.64 R168, [R1+0x358] ;  /* 0x0003580001a87983 */ /* 0x002ea20000300a00 */
[----:B------:R-:W-:-:S03]  /*52b0*/  LEA R36, P1, R197, R16, 0x2 ;  /* 0x00000010c5247211 */ /* 0x000fc600078210ff */
[----:B------:R-:W4:Y:S01]  /*52c0*/  LDL.LU R246, [R1+0x350] ;  /* 0x0003500001f67983 */ /* 0x000f220000300800 */
[----:B------:R-:W-:-:S03]  /*52d0*/  LEA.HI.X.SX32 R71, R219, R4, 0x2, P2 ;  /* 0x00000004db477211 */ /* 0x000fc600010f16ff */
[----:B------:R1:W-:Y:S01]  /*52e0*/  STL.64 [R1+0x8], R178 ;  /* 0x000008b201007387 */ /* 0x0003e20000100a00 */
[----:B------:R-:W-:Y:S02]  /*52f0*/  LEA R94, P2, R241, R16, 0x2 ;  /* 0x00000010f15e7211 */ /* 0x000fe400078410ff */
[----:B------:R-:W-:Y:S02]  /*5300*/  LEA.HI.X.SX32 R59, R196, R4, 0x2, P3 ;  /* 0x00000004c43b7211 */ /* 0x000fe400018f16ff */
[----:B------:R-:W-:Y:S02]  /*5310*/  LEA R80, P3, R198, R16, 0x2 ;  /* 0x00000010c6507211 */ /* 0x000fe400078610ff */
[----:B------:R-:W-:Y:S01]  /*5320*/  LEA.HI.X.SX32 R37, R197, R4, 0x2, P1 ;  /* 0x00000004c5257211 */ /* 0x000fe200008f16ff */
[----:B-1----:R-:W2:Y:S01]  /*5330*/  LDL.LU.64 R178, [R1+0x348] ;  /* 0x0003480001b27983 */ /* 0x002ea20000300a00 */
[----:B------:R-:W-:-:S03]  /*5340*/  LEA R60, P1, R163, R16, 0x2 ;  /* 0x00000010a33c7211 */ /* 0x000fc600078210ff */
[----:B------:R1:W-:Y:S01]  /*5350*/  STL.64 [R1], R180 ;  /* 0x000000b401007387 */ /* 0x0003e20000100a00 */
[----:B------:R-:W-:Y:S02]  /*5360*/  LEA.HI.X.SX32 R95, R241, R4, 0x2, P2 ;  /* 0x00000004f15f7211 */ /* 0x000fe400010f16ff */
[----:B------:R-:W-:Y:S02]  /*5370*/  LEA R30, P2, R199, R16, 0x2 ;  /* 0x00000010c71e7211 */ /* 0x000fe400078410ff */
[----:B------:R-:W-:Y:S01]  /*5380*/  LEA.HI.X.SX32 R81, R198, R4, 0x2, P3 ;  /* 0x00000004c6517211 */ /* 0x000fe200018f16ff */
[----:B-1----:R-:W2:Y:S04]  /*5390*/  LDL.LU.64 R180, [R1+0x340] ;  /* 0x0003400001b47983 */ /* 0x002ea80000300a00 */
[----:B------:R-:W3:Y:S04]  /*53a0*/  LDL.LU R155, [R1+0x33c] ;  /* 0x00033c00019b7983 */ /* 0x000ee80000300800 */
[----:B------:R-:W2:Y:S01]  /*53b0*/  LDL.LU R183, [R1+0x338] ;  /* 0x0003380001b77983 */ /* 0x000ea20000300800 */
[----:B------:R-:W-:-:S03]  /*53c0*/  LEA R104, P3, R200, R16, 0x2 ;  /* 0x00000010c8687211 */ /* 0x000fc600078610ff */
[----:B------:R-:W4:Y:S01]  /*53d0*/  LDL.LU R171, [R1+0x334] ;  /* 0x0003340001ab7983 */ /* 0x000f220000300800 */
[----:B------:R-:W-:-:S03]  /*53e0*/  LEA.HI.X.SX32 R61, R163, R4, 0x2, P1 ;  /* 0x00000004a33d7211 */ /* 0x000fc600008f16ff */
[----:B------:R-:W-:Y:S01]  /*53f0*/  STL.64 [R1+0x2b8], R22 ;  /* 0x0002b81601007387 */ /* 0x000fe20000100a00 */
[----:B------:R-:W-:-:S03]  /*5400*/  LEA R82, P1, R185, R16, 0x2 ;  /* 0x00000010b9527211 */ /* 0x000fc600078210ff */
[----:B------:R-:W2:Y:S01]  /*5410*/  LDL.LU R184, [R1+0x330] ;  /* 0x0003300001b87983 */ /* 0x000ea20000300800 */
[----:B------:R-:W-:-:S03]  /*5420*/  LEA.HI.X.SX32 R31, R199, R4, 0x2, P2 ;  /* 0x00000004c71f7211 */ /* 0x000fc600010f16ff */
[----:B------:R-:W3:Y:S01]  /*5430*/  LDL.LU R187, [R1+0x32c] ;  /* 0x00032c0001bb7983 */ /* 0x000ee20000300800 */
[----:B------:R-:W-:-:S03]  /*5440*/  LEA R54, P2, R210, R16, 0x2 ;  /* 0x00000010d2367211 */ /* 0x000fc600078410ff */
[----:B------:R-:W4:Y:S01]  /*5450*/  LDL.LU R203, [R1+0x328] ;  /* 0x0003280001cb7983 */ /* 0x000f220000300800 */
[----:B------:R-:W-:-:S03]  /*5460*/  LEA.HI.X.SX32 R105, R200, R4, 0x2, P3 ;  /* 0x00000004c8697211 */ /* 0x000fc600018f16ff */
[----:B------:R-:W2:Y:S01]  /*5470*/  LDL.LU R194, [R1+0x324] ;  /* 0x0003240001c27983 */ /* 0x000ea20000300800 */
[----:B------:R-:W-:-:S03]  /*5480*/  LEA R28, P3, R13, R16, 0x2 ;  /* 0x000000100d1c7211 */ /* 0x000fc600078610ff */
[----:B------:R-:W2:Y:S01]  /*5490*/  LDL.LU R195, [R1+0x320] ;  /* 0x0003200001c37983 */ /* 0x000ea20000300800 */
[----:B------:R-:W-:-:S03]  /*54a0*/  LEA.HI.X.SX32 R83, R185, R4, 0x2, P1 ;  /* 0x00000004b9537211 */ /* 0x000fc600008f16ff */
[----:B------:R-:W3:Y:S01]  /*54b0*/  LDL.LU R219, [R1+0x31c] ;  /* 0x00031c0001db7983 */ /* 0x000ee20000300800 */
[----:B------:R-:W-:-:S03]  /*54c0*/  LEA R106, P1, R12, R16, 0x2 ;  /* 0x000000100c6a7211 */ /* 0x000fc600078210ff */
[----:B------:R-:W2:Y:S01]  /*54d0*/  LDL.LU R196, [R1+0x318] ;  /* 0x0003180001c47983 */ /* 0x000ea20000300800 */
[----:B------:R-:W-:-:S03]  /*54e0*/  LEA.HI.X.SX32 R55, R210, R4, 0x2, P2 ;  /* 0x00000004d2377211 */ /* 0x000fc600010f16ff */
[----:B------:R-:W4:Y:S01]  /*54f0*/  LDL.LU R197, [R1+0x314] ;  /* 0x0003140001c57983 */ /* 0x000f220000300800 */
[----:B------:R-:W-:-:S03]  /*5500*/  LEA R78, P2, R211, R16, 0x2 ;  /* 0x00000010d34e7211 */ /* 0x000fc600078410ff */
[----:B------:R-:W3:Y:S01]  /*5510*/  LDL.LU R241, [R1+0x310] ;  /* 0x0003100001f17983 */ /* 0x000ee20000300800 */
[----:B------:R-:W-:-:S03]  /*5520*/  LEA.HI.X.SX32 R29, R13, R4, 0x2, P3 ;  /* 0x000000040d1d7211 */ /* 0x000fc600018f16ff */
[----:B------:R-:W2:Y:S01]  /*5530*/  LDL.LU R198, [R1+0x30c] ;  /* 0x00030c0001c67983 */ /* 0x000ea20000300800 */
[----:B------:R-:W-:Y:S02]  /*5540*/  LEA R52, P3, R201, R16, 0x2 ;  /* 0x00000010c9347211 */ /* 0x000fe400078610ff */
[----:B------:R-:W-:Y:S01]  /*5550*/  LEA.HI.X.SX32 R107, R12, R4, 0x2, P1 ;  /* 0x000000040c6b7211 */ /* 0x000fe200008f16ff */
[----:B------:R-:W4:Y:S01]  /*5560*/  LDL.LU R163, [R1+0x308] ;  /* 0x0003080001a37983 */ /* 0x000f220000300800 */
[----:B------:R-:W-:-:S03]  /*5570*/  LEA R12, P1, R212, R16, 0x2 ;  /* 0x00000010d40c7211 */ /* 0x000fc600078210ff */
[----:B------:R-:W2:Y:S01]  /*5580*/  LDL.LU R199, [R1+0x304] ;  /* 0x0003040001c77983 */ /* 0x000ea20000300800 */
[----:B------:R-:W-:-:S03]  /*5590*/  LEA.HI.X.SX32 R79, R211, R4, 0x2, P2 ;  /* 0x00000004d34f7211 */ /* 0x000fc600010f16ff */
[----:B------:R-:W3:Y:S01]  /*55a0*/  LDL.LU R200, [R1+0x300] ;  /* 0x0003000001c87983 */ /* 0x000ee20000300800 */
[----:B------:R-:W-:-:S03]  /*55b0*/  LEA.HI.X.SX32 R53, R201, R4, 0x2, P3 ;  /* 0x00000004c9357211 */ /* 0x000fc600018f16ff */
[----:B------:R-:W4:Y:S01]  /*55c0*/  LDL.LU R185, [R1+0x2fc] ;  /* 0x0002fc0001b97983 */ /* 0x000f220000300800 */
[----:B------:R-:W-:-:S03]  /*55d0*/  LEA.HI.X.SX32 R13, R212, R4, 0x2, P1 ;  /* 0x00000004d40d7211 */ /* 0x000fc600008f16ff */
[----:B------:R-:W2:Y:S04]  /*55e0*/  LDL.LU R210, [R1+0x2f8] ;  /* 0x0002f80001d27983 */ /* 0x000ea80000300800 */
[----:B------:R-:W3:Y:S04]  /*55f0*/  LDL.LU R211, [R1+0x2f4] ;  /* 0x0002f40001d37983 */ /* 0x000ee80000300800 */
[----:B------:R-:W4:Y:S04]  /*5600*/  LDL.LU R201, [R1+0x2f0] ;  /* 0x0002f00001c97983 */ /* 0x000f280000300800 */
[----:B------:R-:W2:Y:S01]  /*5610*/  LDL.LU R212, [R1+0x2ec] ;  /* 0x0002ec0001d47983 */ /* 0x000ea20000300800 */
[----:B------:R-:W-:-:S02]  /*5620*/  LEA R102, P2, R5, R16, 0x2 ;  /* 0x0000001005667211 */ /* 0x000fc400078410ff */
[----:B------:R-:W-:Y:S01]  /*5630*/  LEA R76, P3, R251, R16, 0x2 ;  /* 0x00000010fb4c7211 */ /* 0x000fe200078610ff */
[----:B------:R-:W-:Y:S01]  /*5640*/  STL.64 [R1+0x2c0], R12 ;  /* 0x0002c00c01007387 */ /* 0x000fe20000100a00 */
[-C--:B------:R-:W-:Y:S02]  /*5650*/  LEA.HI.X.SX32 R103, R5, R4.reuse, 0x2, P2 ;  /* 0x0000000405677211 */ /* 0x080fe400010f16ff */
[----:B------:R-:W-:Y:S01]  /*5660*/  LEA.HI.X.SX32 R77, R251, R4, 0x2, P3 ;  /* 0x00000004fb4d7211 */ /* 0x000fe200018f16ff */
[----:B------:R-:W3:Y:S04]  /*5670*/  LDL.LU R5, [R1+0x2e8] ;  /* 0x0002e80001057983 */ /* 0x000ee80000300800 */
[----:B------:R-:W3:Y:S01]  /*5680*/  LDL.LU R251, [R1+0x2e4] ;  /* 0x0002e40001fb7983 */ /* 0x000ee20000300800 */
[----:B------:R-:W-:-:S04]  /*5690*/  LEA R38, P1, R2, R16, 0x2 ;  /* 0x0000001002267211 */ /* 0x000fc800078210ff */
[----:B------:R-:W-:Y:S02]  /*56a0*/  LEA.HI.X.SX32 R39, R2, R4, 0x2, P1 ;  /* 0x0000000402277211 */ /* 0x000fe400008f16ff */
[----:B------:R-:W3:Y:S01]  /*56b0*/  LDL.LU R2, [R1+0x2e0] ;  /* 0x0002e00001027983 */ /* 0x000ee20000300800 */
[CC--:B------:R-:W-:Y:S02]  /*56c0*/  LEA R100, P3, R20.reuse, R16.reuse, 0x2 ;  /* 0x0000001014647211 */ /* 0x0c0fe400078610ff */
[-C--:B------:R-:W-:Y:S02]  /*56d0*/  LEA R24, P2, R21, R16.reuse, 0x2 ;  /* 0x0000001015187211 */ /* 0x080fe400078410ff */
[----:B------:R-:W-:Y:S02]  /*56e0*/  LEA R64, P1, R19, R16, 0x2 ;  /* 0x0000001013407211 */ /* 0x000fe400078210ff */
[-C--:B------:R-:W-:Y:S02]  /*56f0*/  LEA.HI.X.SX32 R101, R20, R4.reuse, 0x2, P3 ;  /* 0x0000000414657211 */ /* 0x080fe400018f16ff */
[----:B------:R-:W-:-:S02]  /*5700*/  LEA.HI.X.SX32 R25, R21, R4, 0x2, P2 ;  /* 0x0000000415197211 */ /* 0x000fc400010f16ff */
[-C--:B------:R-:W-:Y:S02]  /*5710*/  LEA R26, P3, R17, R16.reuse, 0x2 ;  /* 0x00000010111a7211 */ /* 0x080fe400078610ff */
[C---:B------:R-:W-:Y:S02]  /*5720*/  LEA R48, P2, R18.reuse, R16, 0x2 ;  /* 0x0000001012307211 */ /* 0x040fe400078410ff */
[----:B------:R-:W-:Y:S02]  /*5730*/  LEA.HI.X.SX32 R65, R19, R4, 0x2, P1 ;  /* 0x0000000413417211 */ /* 0x000fe400008f16ff */
[----:B------:R-:W-:Y:S02]  /*5740*/  LEA R88, P1, R15, R16, 0x2 ;  /* 0x000000100f587211 */ /* 0x000fe400078210ff */
[-C--:B------:R-:W-:Y:S02]  /*5750*/  LEA.HI.X.SX32 R27, R17, R4.reuse, 0x2, P3 ;  /* 0x00000004111b7211 */ /* 0x080fe400018f16ff */
[----:B------:R-:W-:-:S02]  /*5760*/  LEA.HI.X.SX32 R49, R18, R4, 0x2, P2 ;  /* 0x0000000412317211 */ /* 0x000fc400010f16ff */
[-C--:B------:R-:W-:Y:S02]  /*5770*/  LEA R50, P3, R11, R16.reuse, 0x2 ;  /* 0x000000100b327211 */ /* 0x080fe400078610ff */
[----:B------:R-:W-:Y:S02]  /*5780*/  LEA R72, P2, R14, R16, 0x2 ;  /* 0x000000100e487211 */ /* 0x000fe400078410ff */
        /* <DEDUP_REMOVED lines=34> */
[C---:B------:R-:W-:Y:S01]  /*59b0*/  LEA R16, P3, R9.reuse, R16, 0x2 ;  /* 0x0000001009107211 */ /* 0x040fe200078610ff */
[----:B------:R-:W-:Y:S01]  /*59c0*/  STL.64 [R1+0x2c8], R20 ;  /* 0x0002c81401007387 */ /* 0x000fe20000100a00 */
[-C--:B------:R-:W-:Y:S02]  /*59d0*/  LEA.HI.X.SX32 R41, R8, R4.reuse, 0x2, P1 ;  /* 0x0000000408297211 */ /* 0x080fe400008f16ff */
[----:B------:R-:W-:Y:S01]  /*59e0*/  LEA.HI.X.SX32 R17, R9, R4, 0x2, P3 ;  /* 0x0000000409117211 */ /* 0x000fe200018f16ff */
[----:B------:R-:W-:Y:S04]  /*59f0*/  STL.64 [R1+0x2d0], R18 ;  /* 0x0002d01201007387 */ /* 0x000fe80000100a00 */
[----:B------:R-:W-:Y:S01]  /*5a00*/  STL.64 [R1+0x2d8], R10 ;  /* 0x0002d80a01007387 */ /* 0x000fe20000100a00 */
[----:B------:R-:W-:-:S02]  /*5a10*/  IMAD R8, R6, 0x17, RZ ;  /* 0x0000001706087824 */ /* 0x000fc400078e02ff */
[C---:B------:R-:W-:Y:S02]  /*5a20*/  IMAD R9, R6.reuse, 0x16, RZ ;  /* 0x0000001606097824 */ /* 0x040fe400078e02ff */
[C---:B------:R-:W-:Y:S02]  /*5a30*/  IMAD R128, R6.reuse, 0xf8, RZ ;  /* 0x000000f806807824 */ /* 0x040fe400078e02ff */
[----:B------:R-:W-:Y:S01]  /*5a40*/  IMAD R126, R6, 0xfc, RZ ;  /* 0x000000fc067e7824 */ /* 0x000fe200078e02ff */
[----:B------:R-:W-:Y:S01]  /*5a50*/  ULDC.64 UR16, c[0x0][0x208] ;  /* 0x0000820000107ab9 */ /* 0x000fe20000000a00 */
[----:B--2---:R-:W-:-:S05]  /*5a60*/  IMAD.SHL.U32 R7, R212, 0x4, RZ ;  /* 0x00000004d4077824 */ /* 0x004fca00078e00ff */
[----:B------:R-:W-:-:S04]  /*5a70*/  IADD3 R118, P2, R7, UR6, RZ ;  /* 0x0000000607767c10 */ /* 0x000fc8000ff5e0ff */
[----:B------:R-:W-:Y:S02]  /*5a80*/  LEA.HI.X.SX32 R119, R212, UR7, 0x2, P2 ;  /* 0x00000007d4777c11 */ /* 0x000fe400090f16ff */
[CC--:B------:R-:W-:Y:S02]  /*5a90*/  LEA R124, P3, R6.reuse, R118.reuse, 0x3 ;  /* 0x00000076067c7211 */ /* 0x0c0fe400078618ff */
[-C--:B----4-:R-:W-:Y:S01]  /*5aa0*/  IADD3 R116, P1, R201, R118.reuse, RZ ;  /* 0x00000076c9747210 */ /* 0x090fe20007f3e0ff */
[----:B------:R1:W-:Y:S01]  /*5ab0*/  STL [R1+0x270], R7 ;  /* 0x0002700701007387 */ /* 0x0003e20000100800 */
[-C--:B---3--:R-:W-:Y:S02]  /*5ac0*/  LEA.HI.X.SX32 R125, R211, R119.reuse, 0x2, P3 ;  /* 0x00000077d37d7211 */ /* 0x088fe400018f16ff */
[----:B------:R-:W-:Y:S02]  /*5ad0*/  IADD3 R114, P2, R185, R118, RZ ;  /* 0x00000076b9727210 */ /* 0x000fe40007f5e0ff */
[----:B------:R-:W-:-:S02]  /*5ae0*/  LEA.HI.X.SX32 R117, R6, R119, 0x2, P1 ;  /* 0x0000007706757211 */ /* 0x000fc400008f16ff */
[-C--:B------:R-:W-:Y:S02]  /*5af0*/  IADD3 R230, P3, R163, R118.reuse, RZ ;  /* 0x00000076a3e67210 */ /* 0x080fe40007f7e0ff */
[CC--:B------:R-:W-:Y:S01]  /*5b00*/  LEA R232, P1, R6.reuse, R118.reuse, 0x4 ;  /* 0x0000007606e87211 */ /* 0x0c0fe200078220ff */
[----:B-1----:R-:W-:Y:S01]  /*5b10*/  IMAD R7, R6, 0x18, RZ ;  /* 0x0000001806077824 */ /* 0x002fe200078e02ff */
[-C--:B------:R-:W-:Y:S02]  /*5b20*/  LEA.HI.X.SX32 R115, R210, R119.reuse, 0x2, P2 ;  /* 0x00000077d2737211 */ /* 0x080fe400010f16ff */
[-C--:B------:R-:W-:Y:S02]  /*5b30*/  LEA.HI.X.SX32 R231, R200, R119.reuse, 0x2, P3 ;  /* 0x00000077c8e77211 */ /* 0x080fe400018f16ff */
[----:B------:R-:W-:Y:S02]  /*5b40*/  IADD3 R228, P2, R7, R118, RZ ;  /* 0x0000007607e47210 */ /* 0x000fe40007f5e0ff */
[----:B------:R-:W-:-:S02]  /*5b50*/  LEA.HI.X.SX32 R233, R201, R119, 0x2, P1 ;  /* 0x00000077c9e97211 */ /* 0x000fc400008f16ff */
[-C--:B------:R-:W-:Y:S02]  /*5b60*/  LEA R216, P3, R6, R118.reuse, 0x5 ;  /* 0x0000007606d87211 */ /* 0x080fe400078628ff */
[-C--:B------:R-:W-:Y:S02]  /*5b70*/  IADD3 R226, P1, R241, R118.reuse, RZ ;  /* 0x00000076f1e27210 */ /* 0x080fe40007f3e0ff */
[-C--:B------:R-:W-:Y:S02]  /*5b80*/  LEA.HI.X.SX32 R229, R199, R119.reuse, 0x2, P2 ;  /* 0x00000077c7e57211 */ /* 0x080fe400010f16ff */
[-C--:B------:R-:W-:Y:S02]  /*5b90*/  LEA.HI.X.SX32 R217, R197, R119.reuse, 0x2, P3 ;  /* 0x00000077c5d97211 */ /* 0x080fe400018f16ff */
[----:B------:R-:W-:Y:S02]  /*5ba0*/  IADD3 R214, P2, R219, R118, RZ ;  /* 0x00000076dbd67210 */ /* 0x000fe40007f5e0ff */
[----:B------:R-:W-:-:S02]  /*5bb0*/  LEA.HI.X.SX32 R227, R198, R119, 0x2, P1 ;  /* 0x00000077c6e37211 */ /* 0x000fc400008f16ff */
[-C--:B------:R-:W-:Y:S02]  /*5bc0*/  IADD3 R210, P3, R187, R118.reuse, RZ ;  /* 0x00000076bbd27210 */ /* 0x080fe40007f7e0ff */
        /* <DEDUP_REMOVED lines=12> */
[-C--:B------:R-:W-:Y:S02]  /*5c90*/  LEA R184, P1, R6, R118.reuse, 0x6 ;  /* 0x0000007606b87211 */ /* 0x080fe400078230ff */
        /* <DEDUP_REMOVED lines=13> */
[-C--:B------:R-:W-:Y:S01]  /*5d70*/  LEA.HI.X.SX32 R163, R8, R119.reuse, 0x2, P3 ;  /* 0x0000007708a37211 */ /* 0x080fe200018f16ff */
[----:B------:R-:W-:Y:S01]  /*5d80*/  IMAD R8, R6, 0x19, RZ ;  /* 0x0000001906087824 */ /* 0x000fe200078e02ff */
[----:B------:R-:W-:Y:S02]  /*5d90*/  IADD3 R152, P2, R152, R118, RZ ;  /* 0x0000007698987210 */ /* 0x000fe40007f5e0ff */
[----:B------:R-:W-:-:S02]  /*5da0*/  LEA.HI.X.SX32 R165, R9, R119, 0x2, P1 ;  /* 0x0000007709a57211 */ /* 0x000fc400008f16ff */
[-C--:B------:R-:W-:Y:S01]  /*5db0*/  IADD3 R150, P1, R150, R118.reuse, RZ ;  /* 0x0000007696967210 */ /* 0x080fe20007f3e0ff */
[----:B------:R-:W1:Y:S01]  /*5dc0*/  LDC R9, c[0x0][0x230] ;  /* 0x00008c00ff097b82 */ /* 0x000e620000000800 */
[-C--:B------:R-:W-:Y:S02]  /*5dd0*/  LEA.HI.X.SX32 R153, R7, R119.reuse, 0x2, P2 ;  /* 0x0000007707997211 */ /* 0x080fe400010f16ff */
[-C--:B------:R-:W-:Y:S02]  /*5de0*/  IADD3 R146, P2, R146, R118.reuse, RZ ;  /* 0x0000007692927210 */ /* 0x080fe40007f5e0ff */
[-C--:B------:R-:W-:Y:S02]  /*5df0*/  LEA.HI.X.SX32 R151, R8, R119.reuse, 0x2, P1 ;  /* 0x0000007708977211 */ /* 0x080fe400008f16ff */
[-C--:B------:R-:W-:Y:S01]  /*5e00*/  IADD3 R136, P1, R136, R118.reuse, RZ ;  /* 0x0000007688887210 */ /* 0x080fe20007f3e0ff */
[----:B------:R-:W-:Y:S01]  /*5e10*/  IMAD R7, R6, 0x1a, RZ ;  /* 0x0000001a06077824 */ /* 0x000fe200078e02ff */
[----:B------:R-:W-:Y:S01]  /*5e20*/  LEA.HI.X.SX32 R147, R250, R119, 0x2, P2 ;  /* 0x00000077fa937211 */ /* 0x000fe200010f16ff */
[----:B------:R-:W2:Y:S01]  /*5e30*/  LDC R8, c[0x0][0x230] ;  /* 0x00008c00ff087b82 */ /* 0x000ea20000000800 */
[----:B------:R-:W-:-:S02]  /*5e40*/  IADD3 R120, P2, R120, R118, RZ ;  /* 0x0000007678787210 */ /* 0x000fc40007f5e0ff */
[-C--:B------:R-:W-:Y:S02]  /*5e50*/  LEA.HI.X.SX32 R137, R241, R119.reuse, 0x2, P1 ;  /* 0x00000077f1897211 */ /* 0x080fe400008f16ff */
[-C--:B------:R-:W-:Y:S02]  /*5e60*/  IADD3 R148, P3, R148, R118.reuse, RZ ;  /* 0x0000007694947210 */ /* 0x080fe40007f7e0ff */
[-C--:B------:R-:W-:Y:S02]  /*5e70*/  IADD3 R134, P1, R134, R118.reuse, RZ ;  /* 0x0000007686867210 */ /* 0x080fe40007f3e0ff */
[-C--:B------:R-:W-:Y:S02]  /*5e80*/  LEA.HI.X.SX32 R121, R239, R119.reuse, 0x2, P2 ;  /* 0x00000077ef797211 */ /* 0x080fe400010f16ff */
[----:B------:R-:W-:Y:S02]  /*5e90*/  LEA.HI.X.SX32 R149, R7, R119, 0x2, P3 ;  /* 0x0000007707957211 */ /* 0x000fe400018f16ff */
        /* <DEDUP_REMOVED lines=8> */
[-C--:B------:R-:W-:Y:S02]  /*5f20*/  LEA R240, P3, R6, R118.reuse, 0x7 ;  /* 0x0000007606f07211 */ /* 0x080fe400078638ff */
[-C--:B------:R-:W-:Y:S01]  /*5f30*/  IADD3 R222, P1, R222, R118.reuse, RZ ;  /* 0x00000076dede7210 */ /* 0x080fe20007f3e0ff */
[----:B------:R-:W3:Y:S01]  /*5f40*/  S2R R7, SR_TID.X ;  /* 0x0000000000077919 */ /* 0x000ee20000002100 */
        /* <DEDUP_REMOVED lines=40> */
[----:B------:R-:W-:Y:S02]  /*61d0*/  IADD3 R158, P3, R158, R118, RZ ;  /* 0x000000769e9e7210 */ /* 0x000fe40007f7e0ff */
[----:B------:R-:W-:Y:S02]  /*61e0*/  ISETP.GT.AND P1, PT, R251, 0x3f, PT ;  /* 0x0000003ffb00780c */ /* 0x000fe40003f24270 */
[----:B---3--:R-:W-:Y:S02]  /*61f0*/  LOP3.LUT R7, R7, 0x3f, RZ, 0xc0, !PT ;  /* 0x0000003f07077812 */ /* 0x008fe400078ec0ff */
[-C--:B------:R-:W-:Y:S02]  /*6200*/  LEA.HI.X.SX32 R143, R245, R119.reuse, 0x2, P2 ;  /* 0x00000077f58f7211 */ /* 0x080fe400010f16ff */
[----:B------:R-:W-:-:S02]  /*6210*/  LEA.HI.X.SX32 R159, R249, R119, 0x2, P3 ;  /* 0x00000077f99f7211 */ /* 0x000fc400018f16ff */
[----:B------:R-:W-:Y:S02]  /*6220*/  ISETP.GE.AND P2, PT, R7, UR8, PT ;  /* 0x0000000807007c0c */ /* 0x000fe4000bf46270 */
[----:B------:R-:W-:Y:S02]  /*6230*/  SEL R4, RZ, 0x4, !P1 ;  /* 0x00000004ff047807 */ /* 0x000fe40004800000 */
[-C--:B------:R-:W-:Y:S02]  /*6240*/  IADD3 R144, P3, R144, R118.reuse, RZ ;  /* 0x0000007690907210 */ /* 0x080fe40007f7e0ff */
[----:B------:R-:W-:Y:S02]  /*6250*/  SEL R4, R4, RZ, !P2 ;  /* 0x000000ff04047207 */ /* 0x000fe40005000000 */
[----:B------:R-:W-:Y:S02]  /*6260*/  LEA.HI.X.SX32 R145, R246, R119, 0x2, P3 ;  /* 0x00000077f6917211 */ /* 0x000fe400018f16ff */
[----:B------:R-:W-:-:S02]  /*6270*/  IADD3 R130, P1, R130, R118, RZ ;  /* 0x0000007682827210 */ /* 0x000fc40007f3e0ff */
[-C--:B------:R-:W-:Y:S02]  /*6280*/  IADD3 R122, P2, R122, R118.reuse, RZ ;  /* 0x000000767a7a7210 */ /* 0x080fe40007f5e0ff */
[-C--:B------:R-:W-:Y:S02]  /*6290*/  IADD3 R140, P3, R140, R118.reuse, RZ ;  /* 0x000000768c8c7210 */ /* 0x080fe40007f7e0ff */
[-C--:B------:R-:W-:Y:S02]  /*62a0*/  LEA.HI.X.SX32 R131, R242, R119.reuse, 0x2, P1 ;  /* 0x00000077f2837211 */ /* 0x080fe400008f16ff */
[-C--:B------:R-:W-:Y:S01]  /*62b0*/  LEA.HI.X.SX32 R123, R0, R119.reuse, 0x2, P2 ;  /* 0x00000077007b7211 */ /* 0x080fe200010f16ff */
[----:B------:R-:W-:Y:S01]  /*62c0*/  IMAD R0, R6, 0x3e, RZ ;  /* 0x0000003e06007824 */ /* 0x000fe200078e02ff */
[----:B------:R-:W-:Y:S01]  /*62d0*/  LEA.HI.X.SX32 R141, R244, R119, 0x2, P3 ;  /* 0x00000077f48d7211 */ /* 0x000fe200018f16ff */
[----:B------:R-:W-:Y:S01]  /*62e0*/  UMOV UR8, 0x400 ;  /* 0x0000040000087882 */ /* 0x000fe20000000000 */
[----:B------:R-:W-:Y:S01]  /*62f0*/  ISETP.GE.U32.AND P1, PT, R5, 0x7fffffbc, PT ;  /* 0x7fffffbc0500780c */ /* 0x000fe20003f26070 */
[----:B------:R-:W3:Y:S01]  /*6300*/  LDC R242, c[0x0][0x230] ;  /* 0x00008c00fff27b82 */ /* 0x000ee20000000800 */
[----:B------:R-:W-:-:S02]  /*6310*/  IADD3 R138, P3, R138, R118, RZ ;  /* 0x000000768a8a7210 */ /* 0x000fc40007f7e0ff */
[-C--:B------:R-:W-:Y:S01]  /*6320*/  IADD3 R128, P2, R128, R118.reuse, RZ ;  /* 0x0000007680807210 */ /* 0x080fe20007f5e0ff */
[----:B------:R4:W-:Y:S04]  /*6330*/  STL [R1+0x184], R0 ;  /* 0x0001840001007387 */ /* 0x0009e80000100800 */
[----:B------:R-:W3:Y:S01]  /*6340*/  LDC R5, c[0x0][0x230] ;  /* 0x00008c00ff057b82 */ /* 0x000ee20000000800 */
[-C--:B------:R-:W-:Y:S01]  /*6350*/  LEA.HI.X.SX32 R139, R243, R119.reuse, 0x2, P3 ;  /* 0x00000077f38b7211 */ /* 0x080fe200018f16ff */
[----:B------:R-:W-:Y:S01]  /*6360*/  ULEA UR8, UR4, UR8, 0x18 ;  /* 0x0000000804087291 */ /* 0x000fe2000f8ec03f */
[-C--:B------:R-:W-:Y:S02]  /*6370*/  LEA.HI.X.SX32 R129, R0, R119.reuse, 0x2, P2 ;  /* 0x0000007700817211 */ /* 0x080fe400010f16ff */
[----:B------:R-:W-:Y:S01]  /*6380*/  ISETP.NE.U32.AND P3, PT, R4, RZ, PT ;  /* 0x000000ff0400720c */ /* 0x000fe20003f65070 */
[----:B----4-:R-:W-:Y:S01]  /*6390*/  IMAD R0, R6, 0x3f, RZ ;  /* 0x0000003f06007824 */ /* 0x010fe200078e02ff */
[----:B------:R-:W-:Y:S01]  /*63a0*/  IADD3 R126, P2, R126, R118, RZ ;  /* 0x000000767e7e7210 */ /* 0x000fe20007f5e0ff */
[----:B------:R-:W-:Y:S01]  /*63b0*/  VIADD R4, R127, 0xffffffdf ;  /* 0xffffffdf7f047836 */ /* 0x000fe20000000000 */
[----:B------:R-:W4:Y:S01]  /*63c0*/  LDC R243, c[0x0][0x230] ;  /* 0x00008c00fff37b82 */ /* 0x000f220000000800 */
[----:B------:R-:W-:Y:S01]  /*63d0*/  VIADD R244, R2, UR8 ;  /* 0x0000000802f47c36 */ /* 0x000fe20008000000 */
[----:B------:R-:W-:-:S02]  /*63e0*/  LEA.HI.X.SX32 R127, R0, R119, 0x2, P2 ;  /* 0x00000077007f7211 */ /* 0x000fc400010f16ff */
[----:B------:R-:W-:Y:S01]  /*63f0*/  ISETP.GE.U32.AND P2, PT, R4, 0x7fffffa0, PT ;  /* 0x7fffffa00400780c */ /* 0x000fe20003f46070 */
[----:B-1----:R-:W-:Y:S01]  /*6400*/  VIADD R4, R9, 0xffffffde ;  /* 0xffffffde09047836 */ /* 0x002fe20000000000 */
[----:B------:R-:W-:Y:S01]  /*6410*/  @!PT LDS RZ, [RZ] ;  /* 0x00000000fffff984 */ /* 0x000fe20000000800 */
[----:B------:R-:W-:Y:S01]  /*6420*/  @!PT LDS RZ, [RZ] ;  /* 0x00000000fffff984 */ /* 0x000fe20000000800 */
[----:B------:R-:W-:Y:S01]  /*6430*/  @!PT LDS RZ, [RZ] ;  /* 0x00000000fffff984 */ /* 0x000fe20000000800 */
[----:B------:R-:W-:Y:S02]  /*6440*/  LDGSTS.E [R244], desc[UR16][R118.64], !P5 ;  /* 0x0000000076f47fae */ /* 0x000fe4000e921850 */
[----:B------:R-:W1:Y:S02]  /*6450*/  LDC R9, c[0x0][0x230] ;  /* 0x00008c00ff097b82 */ /* 0x000e640000000800 */
[----:B------:R-:W-:Y:S01]  /*6460*/  ISETP.GE.U32.AND P5, PT, R4, 0x7fffff9f, PT ;  /* 0x7fffff9f0400780c */ /* 0x000fe20003fa6070 */
[----:B--2---:R-:W-:Y:S01]  /*6470*/  VIADD R4, R8, 0xffffffdd ;  /* 0xffffffdd08047836 */ /* 0x004fe20000000000 */
[----:B------:R-:W-:Y:S04]  /*6480*/  LDGSTS.E [R244+0x4], desc[UR16][R116.64], !P6 ;  /* 0x0000400074f47fae */ /* 0x000fe8000f121850 */
[----:B------:R-:W-:Y:S01]  /*6490*/  ISETP.GE.U32.AND P6, PT, R4, 0x7fffff9e, PT ;  /* 0x7fffff9e0400780c */ /* 0x000fe20003fc6070 */
[----:B---3--:R-:W-:Y:S01]  /*64a0*/  VIADD R4, R5, 0xffffffdc ;  /* 0xffffffdc05047836 */ /* 0x008fe20000000000 */
[----:B------:R-:W-:Y:S01]  /*64b0*/  LDGSTS.E [R244+0x8], desc[UR16][R124.64], !P0 ;  /* 0x000080007cf47fae */ /* 0x000fe2000c121850 */
[----:B------:R-:W2:Y:S03]  /*64c0*/  LDC R5, c[0x0][0x230] ;  /* 0x00008c00ff057b82 */ /* 0x000ea60000000800 */
[----:B------:R-:W-:Y:S01]  /*64d0*/  ISETP.GE.U32.AND P0, PT, R4, 0x7fffff9d, PT ;  /* 0x7fffff9d0400780c */ /* 0x000fe20003f06070 */
[----:B------:R-:W-:Y:S01]  /*64e0*/  LDGSTS.E [R244+0xc], desc[UR16][R114.64], !P4 ;  /* 0x0000c00072f47fae */ /* 0x000fe2000e121850 */
[----:B----4-:R-:W-:-:S03]  /*64f0*/  VIADD R4, R243, 0xfffffffa ;  /* 0xfffffffaf3047836 */ /* 0x010fc60000000000 */
[----:B------:R-:W3:Y:S01]  /*6500*/  LDC R8, c[0x0][0x230] ;  /* 0x00008c00ff087b82 */ /* 0x000ee20000000800 */
[----:B------:R-:W-:Y:S01]  /*6510*/  LDGSTS.E [R244+0x4000], desc[UR16][R240.64], !P2 ;  /* 0x04000000f0f47fae */ /* 0x000fe2000d121850 */
[----:B------:R-:W-:Y:S01]  /*6520*/  ISETP.GE.U32.AND P4, PT, R4, 0x7fffffbb, PT ;  /* 0x7fffffbb0400780c */ /* 0x000fe20003f86070 */
[----:B-1----:R-:W-:Y:S02]  /*6530*/  VIADD R4, R9, 0xfffffff9 ;  /* 0xfffffff909047836 */ /* 0x002fe40000000000 */
[----:B------:R-:W-:Y:S03]  /*6540*/  LDGSTS.E [R244+0x4004], desc[UR16][R238.64], !P5 ;  /* 0x04004000eef47fae */ /* 0x000fe6000e921850 */
[----:B------:R-:W1:Y:S01]  /*6550*/  LDC R9, c[0x0][0x230] ;  /* 0x00008c00ff097b82 */ /* 0x000e620000000800 */
[----:B------:R-:W-:Y:S01]  /*6560*/  ISETP.GE.U32.AND P2, PT, R4, 0x7fffffba, PT ;  /* 0x7fffffba0400780c */ /* 0x000fe20003f46070 */
[----:B------:R-:W-:Y:S01]  /*6570*/  VIADD R4, R242, 0xfffffff8 ;  /* 0xfffffff8f2047836 */ /* 0x000fe20000000000 */
[----:B------:R-:W-:Y:S05]  /*6580*/  LDGSTS.E [R244+0x4008], desc[UR16][R236.64], !P6 ;  /* 0x04008000ecf47fae */ /* 0x000fea000f121850 */
[----:B------:R-:W4:Y:S01]  /*6590*/  LDC R242, c[0x0][0x230] ;  /* 0x00008c00fff27b82 */ /* 0x000f220000000800 */
[----:B------:R-:W-:Y:S01]  /*65a0*/  ISETP.GE.U32.AND P5, PT, R4, 0x7fffffb9, PT ;  /* 0x7fffffb90400780c */ /* 0x000fe20003fa6070 */
[----:B--2---:R-:W-:Y:S01]  /*65b0*/  VIADD R4, R5, 0xffffffdb ;  /* 0xffffffdb05047836 */ /* 0x004fe20000000000 */
[----:B------:R2:W-:Y:S04]  /*65c0*/  STL [R1+0x180], R0 ;  /* 0x0001800001007387 */ /* 0x0005e80000100800 */
[----:B------:R-:W-:Y:S01]  /*65d0*/  LDGSTS.E [R244+0x400c], desc[UR16][R234.64], !P0 ;  /* 0x0400c000eaf47fae */ /* 0x000fe2000c121850 */
[----:B------:R-:W4:Y:S01]  /*65e0*/  LDC R5, c[0x0][0x230] ;  /* 0x00008c00ff057b82 */ /* 0x000f220000000800 */
[----:B------:R-:W-:Y:S01]  /*65f0*/  ISETP.GE.U32.AND P6, PT, R4, 0x7fffff9c, PT ;  /* 0x7fffff9c0400780c */ /* 0x000fe20003fc6070 */
[----:B---3--:R-:W-:Y:S01]  /*6600*/  VIADD R4, R8, 0xffffffda ;  /* 0xffffffda08047836 */ /* 0x008fe20000000000 */
[----:B--2---:R-:W-:-:S05]  /*6610*/  LOP3.LUT R0, R2, 0x10, RZ, 0x3c, !PT ;  /* 0x0000001002007812 */ /* 0x004fca00078e3cff */
[----:B------:R-:W2:Y:S01]  /*6620*/  LDC R8, c[0x0][0x230] ;  /* 0x00008c00ff087b82 */ /* 0x000ea20000000800 */
[----:B------:R-:W-:Y:S01]  /*6630*/  ISETP.GE.U32.AND P0, PT, R4, 0x7fffff9b, PT ;  /* 0x7fffff9b0400780c */ /* 0x000fe20003f06070 */
[----:B------:R-:W-:Y:S02]  /*6640*/  VIADD R245, R0, UR8 ;  /* 0x0000000800f57c36 */ /* 0x000fe40008000000 */
[----:B-1----:R-:W-:-:S03]  /*6650*/  VIADD R4, R9, 0xffffffd9 ;  /* 0xffffffd909047836 */ /* 0x002fc60000000000 */
[----:B------:R-:W-:Y:S01]  /*6660*/  LDGSTS.E [R245], desc[UR16][R232.64], !P1 ;  /* 0x00000000e8f57fae */ /* 0x000fe2000c921850 */
[----:B------:R-:W1:Y:S01]  /*6670*/  LDC R9, c[0x0][0x230] ;  /* 0x00008c00ff097b82 */ /* 0x000e620000000800 */
[----:B------:R-:W-:Y:S01]  /*6680*/  ISETP.GE.U32.AND P1, PT, R4, 0x7fffff9a, PT ;  /* 0x7fffff9a0400780c */ /* 0x000fe20003f26070 */
[----:B----4-:R-:W-:Y:S01]  /*6690*/  VIADD R4, R242, 0xffffffd8 ;  /* 0xffffffd8f2047836 */ /* 0x010fe20000000000 */
[----:B------:R-:W-:Y:S05]  /*66a0*/  LDGSTS.E [R245+0x4], desc[UR16][R230.64], !P4 ;  /* 0x00004000e6f57fae */ /* 0x000fea000e121850 */
[----:B------:R-:W3:Y:S01]  /*66b0*/  LDC R242, c[0x0][0x230] ;  /* 0x00008c00fff27b82 */ /* 0x000ee20000000800 */
[----:B------:R-:W-:Y:S01]  /*66c0*/  ISETP.GE.U32.AND P4, PT, R4, 0x7fffff99, PT ;  /* 0x7fffff990400780c */ /* 0x000fe20003f86070 */
[----:B------:R-:W-:Y:S01]  /*66d0*/  VIADD R4, R5, 0xfffffff7 ;  /* 0xfffffff705047836 */ /* 0x000fe20000000000 */
[----:B------:R-:W-:Y:S05]  /*66e0*/  LDGSTS.E [R245+0x8], desc[UR16][R228.64], !P2 ;  /* 0x00008000e4f57fae */ /* 0x000fea000d121850 */
[----:B------:R-:W4:Y:S01]  /*66f0*/  LDC R5, c[0x0][0x230] ;  /* 0x00008c00ff057b82 */ /* 0x000f220000000800 */
[----:B------:R-:W-:Y:S01]  /*6700*/  ISETP.GE.U32.AND P2, PT, R4, 0x7fffffb8, PT ;  /* 0x7fffffb80400780c */ /* 0x000fe20003f46070 */
[----:B--2---:R-:W-:Y:S01]  /*6710*/  VIADD R4, R8, 0xfffffff6 ;  /* 0xfffffff608047836 */ /* 0x004fe20000000000 */
[----:B------:R-:W-:Y:S05]  /*6720*/  LDGSTS.E [R245+0xc], desc[UR16][R226.64], !P5 ;  /* 0x0000c000e2f57fae */ /* 0x000fea000e921850 */
[----:B------:R-:W2:Y:S01]  /*6730*/  LDC R8, c[0x0][0x230] ;  /* 0x00008c00ff087b82 */ /* 0x000ea20000000800 */
[----:B------:R-:W-:Y:S01]  /*6740*/  ISETP.GE.U32.AND P5, PT, R4, 0x7fffffb7, PT ;  /* 0x7fffffb70400780c */ /* 0x000fe20003fa6070 */
[----:B-1----:R-:W-:Y:S01]  /*6750*/  VIADD R4, R9, 0xfffffff5 ;  /* 0xfffffff509047836 */ /* 0x002fe20000000000 */
[----:B------:R-:W-:Y:S05]  /*6760*/  LDGSTS.E [R245+0x4000], desc[UR16][R224.64], !P6 ;  /* 0x04000000e0f57fae */ /* 0x000fea000f121850 */
[----:B------:R-:W1:Y:S01]  /*6770*/  LDC R9, c[0x0][0x230] ;  /* 0x00008c00ff097b82 */ /* 0x000e620000000800 */
[----:B------:R-:W-:Y:S01]  /*6780*/  ISETP.GE.U32.AND P6, PT, R4, 0x7fffffb6, PT ;  /* 0x7fffffb60400780c */ /* 0x000fe20003fc6070 */
[----:B---3--:R-:W-:Y:S01]  /*6790*/  VIADD R4, R242, 0xfffffff4 ;  /* 0xfffffff4f2047836 */ /* 0x008fe20000000000 */
[----:B------:R-:W-:Y:S05]  /*67a0*/  LDGSTS.E [R245+0x4004], desc[UR16][R222.64], !P0 ;  /* 0x04004000def57fae */ /* 0x000fea000c121850 */
[----:B------:R-:W3:Y:S01]  /*67b0*/  LDC R242, c[0x0][0x230] ;  /* 0x00008c00fff27b82 */ /* 0x000ee20000000800 */
[----:B------:R-:W-:Y:S01]  /*67c0*/  ISETP.GE.U32.AND P0, PT, R4, 0x7fffffb5, PT ;  /* 0x7fffffb50400780c */ /* 0x000fe20003f06070 */
[----:B----4-:R-:W-:Y:S01]  /*67d0*/  VIADD R4, R5, 0xffffffd7 ;  /* 0xffffffd705047836 */ /* 0x010fe20000000000 */
[----:B------:R-:W-:Y:S05]  /*67e0*/  LDGSTS.E [R245+0x4008], desc[UR16][R220.64], !P1 ;  /* 0x04008000dcf57fae */ /* 0x000fea000c921850 */
[----:B------:R-:W4:Y:S01]  /*67f0*/  LDC R5, c[0x0][0x230] ;  /* 0x00008c00ff057b82 */ /* 0x000f220000000800 */
[----:B------:R-:W-:Y:S01]  /*6800*/  ISETP.GE.U32.AND P1, PT, R4, 0x7fffff98, PT ;  /* 0x7fffff980400780c */ /* 0x000fe20003f26070 */
[----:B------:R1:W-:Y:S01]  /*6810*/  STL [R1+0x29c], R0 ;  /* 0x00029c0001007387 */ /* 0x0003e20000100800 */
[----:B--2---:R-:W-:-:S03]  /*6820*/  VIADD R4, R8, 0xffffffd6 ;  /* 0xffffffd608047836 */ /* 0x004fc60000000000 */
[----:B------:R-:W-:Y:S02]  /*6830*/  LDGSTS.E [R245+0x400c], desc[UR16][R218.64], !P4 ;  /* 0x0400c000daf57fae */ /* 0x000fe4000e121850 */
[----:B------:R-:W2:Y:S01]  /*6840*/  LDC R8, c[0x0][0x230] ;  /* 0x00008c00ff087b82 */ /* 0x000ea20000000800 */
[----:B-1----:R-:W-:Y:S02]  /*6850*/  LOP3.LUT R0, R2, 0x20, RZ, 0x3c, !PT ;  /* 0x0000002002007812 */ /* 0x002fe400078e3cff */
[----:B------:R-:W-:Y:S01]  /*6860*/  ISETP.GE.U32.AND P4, PT, R4, 0x7fffff97, PT ;  /* 0x7fffff970400780c */ /* 0x000fe20003f86070 */
[----:B------:R-:W-:-:S04]  /*6870*/  VIADD R4, R9, 0xffffffd5 ;  /* 0xffffffd509047836 */ /* 0x000fc80000000000 */
[----:B------:R-:W1:Y:S01]  /*6880*/  LDC R243, c[0x0][0x230] ;  /* 0x00008c00fff37b82 */ /* 0x000e620000000800 */
[----:B------:R-:W-:-:S05]  /*6890*/  VIADD R246, R0, UR8 ;  /* 0x0000000800f67c36 */ /* 0x000fca0008000000 */
[----:B------:R-:W-:Y:S02]  /*68a0*/  LDGSTS.E [R246], desc[UR16][R216.64], !P2 ;  /* 0x00000000d8f67fae */ /* 0x000fe4000d121850 */
        /* <DEDUP_REMOVED lines=32> */
[----:B------:R-:W-:Y:S02]  /*6ab0*/  VIADD R4, R9, 0xffffffd1 ;  /* 0xffffffd109047836 */ /* 0x000fe40000000000 */
[----:B------:R-:W-:Y:S02]  /*6ac0*/  VIADD R247, R0, UR8 ;  /* 0x0000000800f77c36 */ /* 0x000fe40008000000 */
[----:B------:R-:W1:Y:S03]  /*6ad0*/  LDC R9, c[0x0][0x230] ;  /* 0x00008c00ff097b82 */ /* 0x000e660000000800 */
[----:B------:R-:W-:Y:S01]  /*6ae0*/  LDGSTS.E [R247], desc[UR16][R200.64], !P6 ;  /* 0x00000000c8f77fae */ /* 0x000fe2000f121850 */
[----:B------:R-:W-:Y:S01]  /*6af0*/  ISETP.GE.U32.AND P6, PT, R4, 0x7fffff92, PT ;  /* 0x7fffff920400780c */ /* 0x000fe20003fc6070 */
[----:B---3--:R-:W-:-:S03]  /*6b00*/  VIADD R4, R242, 0xffffffd0 ;  /* 0xffffffd0f2047836 */ /* 0x008fc60000000000 */
[----:B------:R-:W3:Y:S01]  /*6b10*/  LDC R242, c[0x0][0x230] ;  /* 0x00008c00fff27b82 */ /* 0x000ee20000000800 */
[----:B------:R-:W-:Y:S01]  /*6b20*/  LDGSTS.E [R247+0x4], desc[UR16][R198.64], !P0 ;  /* 0x00004000c6f77fae */ /* 0x000fe2000c121850 */
[----:B------:R-:W-:Y:S01]  /*6b30*/  ISETP.GE.U32.AND P0, PT, R4, 0x7fffff91, PT ;  /* 0x7fffff910400780c */ /* 0x000fe20003f06070 */
[----:B----4-:R-:W-:Y:S02]  /*6b40*/  VIADD R4, R5, 0xffffffef ;  /* 0xffffffef05047836 */ /* 0x010fe40000000000 */
[----:B------:R-:W-:Y:S03]  /*6b50*/  LDGSTS.E [R247+0x8], desc[UR16][R196.64], !P1 ;  /* 0x00008000c4f77fae */ /* 0x000fe6000c921850 */
        /* <DEDUP_REMOVED lines=42> */
[----:B------:R-:W-:Y:S04]  /*6e00*/  LDGSTS.E [R248+0x4000], desc[UR16][R176.64], !P6 ;  /* 0x04000000b0f87fae */ /* 0x000fe8000f121850 */
[----:B------:R-:W-:Y:S01]  /*6e10*/  ISETP.GE.U32.AND P6, PT, R4, 0x7fffffaa, PT ;  /* 0x7fffffaa0400780c */ /* 0x000fe20003fc6070 */
[----:B---3--:R-:W-:Y:S01]  /*6e20*/  VIADD R4, R242, 0xffffffe8 ;  /* 0xffffffe8f2047836 */ /* 0x008fe20000000000 */
[----:B------:R-:W1:Y:S01]  /*6e30*/  LDC R9, c[0x0][0x230] ;  /* 0x00008c00ff097b82 */ /* 0x000e620000000800 */
[----:B------:R-:W-:Y:S03]  /*6e40*/  LDGSTS.E [R248+0x4004], desc[UR16][R174.64], !P0 ;  /* 0x04004000aef87fae */ /* 0x000fe6000c121850 */
[----:B------:R-:W-:Y:S01]  /*6e50*/  ISETP.GE.U32.AND P0, PT, R4, 0x7fffffa9, PT ;  /* 0x7fffffa90400780c */ /* 0x000fe20003f06070 */
[----:B------:R-:W-:Y:S01]  /*6e60*/  LDGSTS.E [R248+0x4008], desc[UR16][R172.64], !P1 ;  /* 0x04008000acf87fae */ /* 0x000fe2000c921850 */
[----:B----4-:R-:W-:-:S02]  /*6e70*/  VIADD R4, R5, 0xffffffcb ;  /* 0xffffffcb05047836 */ /* 0x010fc40000000000 */
[----:B------:R-:W3:Y:S01]  /*6e80*/  LDC R242, c[0x0][0x230] ;  /* 0x00008c00fff27b82 */ /* 0x000ee20000000800 */
[----:B------:R4:W-:Y:S02]  /*6e90*/  STL [R1+0x290], R0 ;  /* 0x0002900001007387 */ /* 0x0009e40000100800 */
[----:B------:R-:W-:Y:S02]  /*6ea0*/  ISETP.GE.U32.AND P1, PT, R4, 0x7fffff8c, PT ;  /* 0x7fffff8c0400780c */ /* 0x000fe40003f26070 */
[----:B------:R-:W-:Y:S01]  /*6eb0*/  LDGSTS.E [R248+0x400c], desc[UR16][R170.64], !P4 ;  /* 0x0400c000aaf87fae */ /* 0x000fe2000e121850 */
[----:B--2---:R-:W-:Y:S02]  /*6ec0*/  VIADD R4, R8, 0xffffffca ;  /* 0xffffffca08047836 */ /* 0x004fe40000000000 */
[----:B------:R-:W2:Y:S01]  /*6ed0*/  LDC R5, c[0x0][0x230] ;  /* 0x00008c00ff057b82 */ /* 0x000ea20000000800 */
[----:B----4-:R-:W-:-:S07]  /*6ee0*/  LOP3.LUT R0, R2, 0x50, RZ, 0x3c, !PT ;  /* 0x0000005002007812 */ /* 0x010fce00078e3cff */
[----:B------:R-:W4:Y:S01]  /*6ef0*/  LDC R8, c[0x0][0x230] ;  /* 0x00008c00ff087b82 */ /* 0x000f220000000800 */
[----:B------:R-:W-:Y:S01]  /*6f00*/  ISETP.GE.U32.AND P4, PT, R4, 0x7fffff8b, PT ;  /* 0x7fffff8b0400780c */ /* 0x000fe20003f86070 */
[----:B------:R-:W-:Y:S02]  /*6f10*/  VIADD R249, R0, UR8 ;  /* 0x0000000800f97c36 */ /* 0x000fe40008000000 */
[----:B-1----:R-:W-:-:S03]  /*6f20*/  VIADD R4, R9, 0xffffffc9 ;  /* 0xffffffc909047836 */ /* 0x002fc60000000000 */
[----:B------:R-:W-:Y:S01]  /*6f30*/  LDGSTS.E [R249], desc[UR16][R168.64], !P2 ;  /* 0x00000000a8f97fae */ /* 0x000fe2000d121850 */
[----:B------:R-:W1:Y:S01]  /*6f40*/  LDC R9, c[0x0][0x230] ;  /* 0x00008c00ff097b82 */ /* 0x000e620000000800 */
[----:B------:R-:W-:Y:S01]  /*6f50*/  ISETP.GE.U32.AND P2, PT, R4, 0x7fffff8a, PT ;  /* 0x7fffff8a0400780c */ /* 0x000fe20003f46070 */
[----:B---3--:R-:W-:Y:S01]  /*6f60*/  VIADD R4, R242, 0xffffffc8 ;  /* 0xffffffc8f2047836 */ /* 0x008fe20000000000 */
[----:B------:R-:W-:Y:S05]  /*6f70*/  LDGSTS.E [R249+0x4], desc[UR16][R166.64], !P5 ;  /* 0x00004000a6f97fae */ /* 0x000fea000e921850 */
[----:B------:R-:W3:Y:S01]  /*6f80*/  LDC R242, c[0x0][0x230] ;  /* 0x00008c00fff27b82 */ /* 0x000ee20000000800 */
[----:B------:R-:W-:Y:S01]  /*6f90*/  ISETP.GE.U32.AND P5, PT, R4, 0x7fffff89, PT ;  /* 0x7fffff890400780c */ /* 0x000fe20003fa6070 */
[----:B------:R-:W-:Y:S04]  /*6fa0*/  LDGSTS.E [R249+0x8], desc[UR16][R164.64], !P6 ;  /* 0x00008000a4f97fae */ /* 0x000fe8000f121850 */
[----:B------:R-:W-:Y:S01]  /*6fb0*/  LDGSTS.E [R249+0xc], desc[UR16][R162.64], !P0 ;  /* 0x0000c000a2f97fae */ /* 0x000fe2000c121850 */
[----:B----4-:R-:W-:-:S02]  /*6fc0*/  VIADD R4, R8, 0xffffffe7 ;  /* 0xffffffe708047836 */ /* 0x010fc40000000000 */
[----:B------:R-:W4:Y:S01]  /*6fd0*/  LDC R8, c[0x0][0x230] ;  /* 0x00008c00ff087b82 */ /* 0x000f220000000800 */
[----:B------:R-:W-:Y:S02]  /*6fe0*/  LDGSTS.E [R249+0x4000], desc[UR16][R160.64], !P1 ;  /* 0x04000000a0f97fae */ /* 0x000fe4000c921850 */
[----:B------:R-:W-:Y:S01]  /*6ff0*/  ISETP.GE.U32.AND P6, PT, R4, 0x7fffffa8, PT ;  /* 0x7fffffa80400780c */ /* 0x000fe20003fc6070 */
[----:B--2---:R-:W-:Y:S01]  /*7000*/  VIADD R4, R5, 0xffffffe6 ;  /* 0xffffffe605047836 */ /* 0x004fe20000000000 */
[----:B------:R-:W-:Y:S03]  /*7010*/  LDGSTS.E [R249+0x4004], desc[UR16][R158.64], !P4 ;  /* 0x040040009ef97fae */ /* 0x000fe6000e121850 */
[----:B------:R-:W2:Y:S01]  /*7020*/  LDC R5, c[0x0][0x230] ;  /* 0x00008c00ff057b82 */ /* 0x000ea20000000800 */
[----:B------:R-:W-:Y:S01]  /*7030*/  ISETP.GE.U32.AND P0, PT, R4, 0x7fffffa7, PT ;  /* 0x7fffffa70400780c */ /* 0x000fe20003f06070 */
[----:B------:R-:W-:Y:S01]  /*7040*/  LDGSTS.E [R249+0x4008], desc[UR16][R156.64], !P2 ;  /* 0x040080009cf97fae */ /* 0x000fe2000d121850 */
[----:B---3--:R-:W-:-:S03]  /*7050*/  VIADD R4, R242, 0xffffffe5 ;  /* 0xffffffe5f2047836 */ /* 0x008fc60000000000 */
[----:B------:R3:W-:Y:S02]  /*7060*/  STL [R1+0x28c], R0 ;  /* 0x00028c0001007387 */ /* 0x0007e40000100800 */
[----:B------:R-:W2:Y:S01]  /*7070*/  LDC R242, c[0x0][0x230] ;  /* 0x00008c00fff27b82 */ /* 0x000ea20000000800 */
[----:B------:R-:W-:Y:S01]  /*7080*/  ISETP.GE.U32.AND P1, PT, R4, 0x7fffffa6, PT ;  /* 0x7fffffa60400780c */ /* 0x000fe20003f26070 */
[----:B------:R-:W-:Y:S01]  /*7090*/  LDGSTS.E [R249+0x400c], desc[UR16][R154.64], !P5 ;  /* 0x0400c0009af97fae */ /* 0x000fe2000e921850 */
[----:B----4-:R-:W-:-:S05]  /*70a0*/  VIADD R4, R8, 0xffffffe4 ;  /* 0xffffffe408047836 */ /* 0x010fca0000000000 */
[----:B------:R-:W4:Y:S01]  /*70b0*/  LDC R8, c[0x0][0x230] ;  /* 0x00008c00ff087b82 */ /* 0x000f220000000800 */
[----:B------:R-:W-:Y:S01]  /*70c0*/  ISETP.GE.U32.AND P4, PT, R4, 0x7fffffa5, PT ;  /* 0x7fffffa50400780c */ /* 0x000fe20003f86070 */
[----:B-1----:R-:W-:Y:S01]  /*70d0*/  VIADD R4, R9, 0xffffffc7 ;  /* 0xffffffc709047836 */ /* 0x002fe20000000000 */
[----:B---3--:R-:W-:-:S05]  /*70e0*/  LOP3.LUT R0, R2, 0x60, RZ, 0x3c, !PT ;  /* 0x0000006002007812 */ /* 0x008fca00078e3cff */
[----:B------:R-:W1:Y:S01]  /*70f0*/  LDC R9, c[0x0][0x230] ;  /* 0x00008c00ff097b82 */ /* 0x000e620000000800 */
[----:B------:R-:W-:Y:S01]  /*7100*/  ISETP.GE.U32.AND P2, PT, R4, 0x7fffff88, PT ;  /* 0x7fffff880400780c */ /* 0x000fe20003f46070 */
[----:B------:R-:W-:Y:S02]  /*7110*/  VIADD R4, R243, 0xffffffc6 ;  /* 0xffffffc6f3047836 */ /* 0x000fe40000000000 */
[----:B------:R-:W-:-:S03]  /*7120*/  VIADD R250, R0, UR8 ;  /* 0x0000000800fa7c36 */ /* 0x000fc60008000000 */
[----:B------:R-:W-:Y:S01]  /*7130*/  ISETP.GE.U32.AND P5, PT, R4, 0x7fffff87, PT ;  /* 0x7fffff870400780c */ /* 0x000fe20003fa6070 */
[----:B--2---:R-:W-:Y:S01]  /*7140*/  VIADD R4, R242, 0xffffffc5 ;  /* 0xffffffc5f2047836 */ /* 0x004fe20000000000 */
[----:B------:R-:W2:Y:S01]  /*7150*/  LDC R243, c[0x0][0x230] ;  /* 0x00008c00fff37b82 */ /* 0x000ea20000000800 */
[----:B------:R-:W-:Y:S03]  /*7160*/  LDGSTS.E [R250], desc[UR16][R152.64], !P6 ;  /* 0x0000000098fa7fae */ /* 0x000fe6000f121850 */
[----:B------:R-:W-:Y:S01]  /*7170*/  ISETP.GE.U32.AND P6, PT, R4, 0x7fffff86, PT ;  /* 0x7fffff860400780c */ /* 0x000fe20003fc6070 */
[----:B------:R-:W-:Y:S01]  /*7180*/  VIADD R4, R5, 0xffffffc4 ;  /* 0xffffffc405047836 */ /* 0x000fe20000000000 */
[----:B------:R-:W-:Y:S02]  /*7190*/  LDGSTS.E [R250+0x4], desc[UR16][R150.64], !P0 ;  /* 0x0000400096fa7fae */ /* 0x000fe4000c121850 */
[----:B------:R-:W3:Y:S02]  /*71a0*/  LDC R242, c[0x0][0x230] ;  /* 0x00008c00fff27b82 */ /* 0x000ee40000000800 */
[----:B------:R1:W-:Y:S01]  /*71b0*/  STL [R1+0x288], R0 ;  /* 0x0002880001007387 */ /* 0x0003e20000100800 */
[----:B------:R-:W-:Y:S01]  /*71c0*/  ISETP.GE.U32.AND P0, PT, R4, 0x7fffff85, PT ;  /* 0x7fffff850400780c */ /* 0x000fe20003f06070 */
[----:B----4-:R-:W-:-:S02]  /*71d0*/  VIADD R4, R8, 0xffffffe3 ;  /* 0xffffffe308047836 */ /* 0x010fc40000000000 */
[----:B------:R-:W-:Y:S02]  /*71e0*/  LDGSTS.E [R250+0x8], desc[UR16][R148.64], !P1 ;  /* 0x0000800094fa7fae */ /* 0x000fe4000c921850 */
[----:B------:R-:W4:Y:S01]  /*71f0*/  LDC R5, c[0x0][0x230] ;  /* 0x00008c00ff057b82 */ /* 0x000f220000000800 */
[----:B------:R-:W-:Y:S01]  /*7200*/  ISETP.GE.U32.AND P1, PT, R4, 0x7fffffa4, PT ;  /* 0x7fffffa40400780c */ /* 0x000fe20003f26070 */
[----:B-1----:R-:W-:Y:S01]  /*7210*/  VIADD R4, R9, 0xffffffe2 ;  /* 0xffffffe209047836 */ /* 0x002fe20000000000 */
[----:B------:R-:W-:Y:S05]  /*7220*/  LDGSTS.E [R250+0xc], desc[UR16][R146.64], !P4 ;  /* 0x0000c00092fa7fae */ /* 0x000fea000e121850 */
[----:B------:R-:W1:Y:S01]  /*7230*/  LDC R0, c[0x0][0x230] ;  /* 0x00008c00ff007b82 */ /* 0x000e620000000800 */
[----:B------:R-:W-:Y:S01]  /*7240*/  ISETP.GE.U32.AND P4, PT, R4, 0x7fffffa3, PT ;  /* 0x7fffffa30400780c */ /* 0x000fe20003f86070 */
[----:B--2---:R-:W-:Y:S01]  /*7250*/  VIADD R4, R243, 0xffffffe1 ;  /* 0xffffffe1f3047836 */ /* 0x004fe20000000000 */
[----:B------:R-:W-:Y:S05]  /*7260*/  LDGSTS.E [R250+0x4000], desc[UR16][R144.64], !P2 ;  /* 0x0400000090fa7fae */ /* 0x000fea000d121850 */
[----:B------:R-:W2:Y:S01]  /*7270*/  LDC R9, c[0x0][0x230] ;  /* 0x00008c00ff097b82 */ /* 0x000ea20000000800 */
[----:B------:R-:W-:Y:S01]  /*7280*/  ISETP.GE.U32.AND P2, PT, R4, 0x7fffffa2, PT ;  /* 0x7fffffa20400780c */ /* 0x000fe20003f46070 */
[----:B---3--:R-:W-:Y:S01]  /*7290*/  VIADD R4, R242, 0xffffffe0 ;  /* 0xffffffe0f2047836 */ /* 0x008fe20000000000 */
[----:B------:R-:W-:Y:S05]  /*72a0*/  LDGSTS.E [R250+0x4004], desc[UR16][R142.64], !P5 ;  /* 0x040040008efa7fae */ /* 0x000fea000e921850 */
[----:B------:R-:W3:Y:S01]  /*72b0*/  LDC R243, c[0x0][0x230] ;  /* 0x00008c00fff37b82 */ /* 0x000ee20000000800 */
[----:B------:R-:W-:Y:S01]  /*72c0*/  ISETP.GE.U32.AND P5, PT, R4, 0x7fffffa1, PT ;  /* 0x7fffffa10400780c */ /* 0x000fe20003fa6070 */
[----:B------:R-:W-:Y:S04]  /*72d0*/  LDGSTS.E [R250+0x4008], desc[UR16][R140.64], !P6 ;  /* 0x040080008cfa7fae */ /* 0x000fe8000f121850 */
[----:B------:R-:W-:Y:S01]  /*72e0*/  LDGSTS.E [R250+0x400c], desc[UR16][R138.64], !P0 ;  /* 0x0400c0008afa7fae */ /* 0x000fe2000c121850 */
[----:B-1----:R-:W-:Y:S01]  /*72f0*/  VIADD R4, R0, 0xffffffc3 ;  /* 0xffffffc300047836 */ /* 0x002fe20000000000 */
[----:B------:R-:W1:Y:S01]  /*7300*/  LDC R8, c[0x0][0x230] ;  /* 0x00008c00ff087b82 */ /* 0x000e620000000800 */
[----:B------:R-:W-:-:S03]  /*7310*/  LOP3.LUT R0, R2, 0x70, RZ, 0x3c, !PT ;  /* 0x0000007002007812 */ /* 0x000fc600078e3cff */
[----:B------:R-:W-:Y:S01]  /*7320*/  ISETP.GE.U32.AND P6, PT, R4, 0x7fffff84, PT ;  /* 0x7fffff840400780c */ /* 0x000fe20003fc6070 */
[----:B----4-:R-:W-:-:S03]  /*7330*/  VIADD R4, R5, 0xffffffc2 ;  /* 0xffffffc205047836 */ /* 0x010fc60000000000 */
[----:B------:R-:W4:Y:S01]  /*7340*/  LDC R242, c[0x0][0x230] ;  /* 0x00008c00fff27b82 */ /* 0x000f220000000800 */
[----:B------:R-:W-:Y:S01]  /*7350*/  VIADD R5, R0, UR8 ;  /* 0x0000000800057c36 */ /* 0x000fe20008000000 */
[----:B------:R-:W-:Y:S01]  /*7360*/  ISETP.GE.U32.AND P0, PT, R4, 0x7fffff83, PT ;  /* 0x7fffff830400780c */ /* 0x000fe20003f06070 */
[----:B--2---:R-:W-:-:S03]  /*7370*/  VIADD R4, R9, 0xffffffc1 ;  /* 0xffffffc109047836 */ /* 0x004fc60000000000 */
[----:B------:R-:W-:Y:S02]  /*7380*/  LDGSTS.E [R5], desc[UR16][R136.64], !P1 ;  /* 0x0000000088057fae */ /* 0x000fe4000c921850 */
[----:B------:R-:W-:Y:S01]  /*7390*/  ISETP.GE.U32.AND P1, PT, R4, 0x7fffff82, PT ;  /* 0x7fffff820400780c */ /* 0x000fe20003f26070 */
[----:B---3--:R-:W-:Y:S01]  /*73a0*/  VIADD R4, R243, 0xffffffc0 ;  /* 0xffffffc0f3047836 */ /* 0x008fe20000000000 */
[----:B------:R-:W-:Y:S01]  /*73b0*/  LDGSTS.E [R5+0x4], desc[UR16][R132.64], !P4 ;  /* 0x0000400084057fae */ /* 0x000fe2000e121850 */
[----:B------:R-:W2:Y:S03]  /*73c0*/  LDC R9, c[0x0][0x230] ;  /* 0x00008c00ff097b82 */ /* 0x000ea60000000800 */
[----:B------:R-:W-:Y:S01]  /*73d0*/  LDGSTS.E [R5+0x8], desc[UR16][R120.64], !P2 ;  /* 0x0000800078057fae */ /* 0x000fe2000d121850 */
[----:B------:R-:W-:Y:S02]  /*73e0*/  ISETP.GE.U32.AND P4, PT, R4, 0x7fffff81, PT ;  /* 0x7fffff810400780c */ /* 0x000fe40003f86070 */
[----:B------:R-:W-:Y:S01]  /*73f0*/  ISETP.GE.AND P2, PT, R7, R4, PT ;  /* 0x000000040700720c */ /* 0x000fe20003f46270 */
[----:B-1----:R-:W-:Y:S01]  /*7400*/  VIADD R4, R8, 0xffffffbf ;  /* 0xffffffbf08047836 */ /* 0x002fe20000000000 */
[----:B------:R-:W-:Y:S01]  /*7410*/  LDGSTS.E [R5+0xc], desc[UR16][R134.64], !P5 ;  /* 0x0000c00086057fae */ /* 0x000fe2000e921850 */
[----:B------:R-:W1:Y:S03]  /*7420*/  LDC R8, c[0x0][0x230] ;  /* 0x00008c00ff087b82 */ /* 0x000e660000000800 */
[----:B------:R-:W-:Y:S01]  /*7430*/  ISETP.GE.U32.AND P5, PT, R4, 0x7fffff80, PT ;  /* 0x7fffff800400780c */ /* 0x000fe20003fa6070 */
[----:B----4-:R-:W-:Y:S01]  /*7440*/  VIADD R4, R242, 0xffffffbe ;  /* 0xffffffbef2047836 */ /* 0x010fe20000000000 */
[----:B------:R-:W-:Y:S03]  /*7450*/  LDGSTS.E [R5+0x4000], desc[UR16][R130.64], !P6 ;  /* 0x0400000082057fae */ /* 0x000fe6000f121850 */
[----:B------:R-:W3:Y:S01]  /*7460*/  LDC R242, c[0x0][0x230] ;  /* 0x00008c00fff27b82 */ /* 0x000ee20000000800 */
[----:B------:R-:W-:Y:S01]  /*7470*/  ISETP.GE.U32.AND P6, PT, R4, 0x7fffff7f, PT ;  /* 0x7fffff7f0400780c */ /* 0x000fe20003fc6070 */
[----:B------:R-:W-:Y:S04]  /*7480*/  STL.64 [R1+0x2a0], R2 ;  /* 0x0002a00201007387 */ /* 0x000fe80000100a00 */
[----:B------:R-:W-:Y:S02]  /*7490*/  LDGSTS.E [R5+0x4004], desc[UR16][R122.64], !P0 ;  /* 0x040040007a057fae */ /* 0x000fe4000c121850 */
[----:B------:R-:W4:Y:S02]  /*74a0*/  LDC R4, c[0x0][0x230] ;  /* 0x00008c00ff047b82 */ /* 0x000f240000000800 */
[----:B------:R2:W-:Y:S04]  /*74b0*/  STL [R1+0x278], R0 ;  /* 0x0002780001007387 */ /* 0x0005e80000100800 */
[----:B------:R-:W3:Y:S02]  /*74c0*/  LDL.64 R10, [R1+0x60] ;  /* 0x00006000010a7983 */ /* 0x000ee40000100a00 */
[----:B------:R-:W3:Y:S02]  /*74d0*/  LDC R243, c[0x0][0x230] ;  /* 0x00008c00fff37b82 */ /* 0x000ee40000000800 */
[----:B------:R-:W3:Y:S04]  /*74e0*/  LDL.64 R18, [R1+0x38] ;  /* 0x0000380001127983 */ /* 0x000ee80000100a00 */
[----:B--2---:R-:W2:Y:S04]  /*74f0*/  LDL R0, [R1+0x48] ;  /* 0x0000480001007983 */ /* 0x004ea80000100800 */
[----:B------:R-:W-:Y:S04]  /*7500*/  LDGSTS.E [R5+0x4008], desc[UR16][R128.64], !P1 ;  /* 0x0400800080057fae */ /* 0x000fe8000c921850 */
[----:B------:R-:W2:Y:S01]  /*7510*/  LDL.64 R20, [R1+0x18] ;  /* 0x0000180001147983 */ /* 0x000ea20000100a00 */
[----:B----4-:R-:W-:-:S03]  /*7520*/  VIADD R4, R4, 0xffffffbd ;  /* 0xffffffbd04047836 */ /* 0x010fc60000000000 */
[----:B------:R-:W-:Y:S02]  /*7530*/  LDGSTS.E [R5+0x400c], desc[UR16][R126.64], !P4 ;  /* 0x0400c0007e057fae */ /* 0x000fe4000e121850 */
[----:B------:R-:W-:Y:S01]  /*7540*/  ISETP.GE.U32.AND P0, PT, R4, 0x7fffff7e, PT ;  /* 0x7fffff7e0400780c */ /* 0x000fe20003f06070 */
[----:B-1----:R-:W-:Y:S01]  /*7550*/  VIADD R4, R8, 0xffffffbc ;  /* 0xffffffbc08047836 */ /* 0x002fe20000000000 */
[----:B------:R-:W-:Y:S01]  /*7560*/  SEL R7, RZ, 0x4, P2 ;  /* 0x00000004ff077807 */ /* 0x000fe20001000000 */
[----:B------:R-:W4:Y:S03]  /*7570*/  LDL.64 R12, [R1+0x30] ;  /* 0x00003000010c7983 */ /* 0x000f260000100a00 */
[----:B------:R-:W-:Y:S01]  /*7580*/  ISETP.GE.U32.AND P1, PT, R4, 0x7fffff7d, PT ;  /* 0x7fffff7d0400780c */ /* 0x000fe20003f26070 */
[----:B------:R-:W-:Y:S01]  /*7590*/  VIADD R4, R9, 0xffffffbb ;  /* 0xffffffbb09047836 */ /* 0x000fe20000000000 */
[----:B------:R-:W4:Y:S04]  /*75a0*/  LDL.64 R22, [R1+0x10] ;  /* 0x0000100001167983 */ /* 0x000f280000100a00 */
[----:B------:R-:W-:Y:S01]  /*75b0*/  ISETP.GE.U32.AND P4, PT, R4, 0x7fffff7c, PT ;  /* 0x7fffff7c0400780c */ /* 0x000fe20003f86070 */
[----:B---3--:R-:W-:Y:S01]  /*75c0*/  VIADD R4, R242, 0xffffffba ;  /* 0xffffffbaf2047836 */ /* 0x008fe20000000000 */
[----:B------:R-:W0:Y:S04]  /*75d0*/  LDGDEPBAR ;  /* 0x00000000000079af */ /* 0x000e280000000000 */
[----:B------:R-:W-:Y:S01]  /*75e0*/  ISETP.GE.U32.AND P2, PT, R4, 0x7fffff7b, PT ;  /* 0x7fffff7b0400780c */ /* 0x000fe20003f46070 */
[----:B------:R-:W-:-:S02]  /*75f0*/  VIADD R4, R243, 0xffffffb9 ;  /* 0xffffffb9f3047836 */ /* 0x000fc40000000000 */
[----:B------:R-:W3:Y:S01]  /*7600*/  LDL.64 R242, [R1+0x58] ;  /* 0x0000580001f27983 */ /* 0x000ee20000100a00 */
[----:B--2---:R-:W-:-:S05]  /*7610*/  VIADD R8, R0, UR8 ;  /* 0x0000000800087c36 */ /* 0x004fca0008000000 */
[----:B------:R-:W-:Y:S04]  /*7620*/  LDGSTS.E [R8+0x18000], desc[UR16][R10.64], P3 ;  /* 0x180000000a087fae */ /* 0x000fe80009921850 */
[----:B------:R-:W-:Y:S04]  /*7630*/  LDGSTS.E [R8+0x18400], desc[UR16][R18.64], P3 ;  /* 0x1840000012087fae */ /* 0x000fe80009921850 */
[----:B------:R-:W-:Y:S04]  /*7640*/  LDGSTS.E [R8+0x18800], desc[UR16][R20.64], P3 ;  /* 0x1880000014087fae */ /* 0x000fe80009921850 */
[----:B------:R-:W2:Y:S01]  /*7650*/  LDL.64 R10, [R1+0x50] ;  /* 0x00005000010a7983 */ /* 0x000ea20000100a00 */
[----:B------:R-:W-:-:S03]  /*7660*/  LOP3.LUT R2, R0, 0x20, RZ, 0x3c, !PT ;  /* 0x0000002000027812 */ /* 0x000fc600078e3cff */
[----:B------:R-:W2:Y:S04]  /*7670*/  LDL.64 R18, [R1+0x28] ;  /* 0x0000280001127983 */ /* 0x000ea80000100a00 */
[----:B------:R-:W-:Y:S04]  /*7680*/  LDGSTS.E [R8+0x18c00], desc[UR16][R112.64], P3 ;  /* 0x18c0000070087fae */ /* 0x000fe80009921850 */
[----:B------:R-:W2:Y:S04]  /*7690*/  LDL.64 R20, [R1+0x8] ;  /* 0x0000080001147983 */ /* 0x000ea80000100a00 */
[----:B------:R-:W-:Y:S04]  /*76a0*/  LDGSTS.E [R8+0x19000], desc[UR16][R110.64], P3 ;  /* 0x190000006e087fae */ /* 0x000fe80009921850 */
[----:B------:R-:W-:Y:S04]  /*76b0*/  LDGSTS.E [R8+0x19400], desc[UR16][R108.64], P3 ;  /* 0x194000006c087fae */ /* 0x000fe80009921850 */
[----:B------:R-:W-:Y:S04]  /*76c0*/  LDGSTS.E [R8+0x19800], desc[UR16][R94.64], P3 ;  /* 0x198000005e087fae */ /* 0x000fe80009921850 */
[----:B------:R-:W-:Y:S01]  /*76d0*/  LDGSTS.E [R8+0x19c00], desc[UR16][R104.64], P3 ;  /* 0x19c0000068087fae */ /* 0x000fe20009921850 */
[----:B------:R-:W-:-:S03]  /*76e0*/  VIADD R9, R2, UR8 ;  /* 0x0000000802097c36 */ /* 0x000fc60008000000 */
[----:B------:R-:W-:Y:S04]  /*76f0*/  LDGSTS.E [R8+0x1a000], desc[UR16][R106.64], P3 ;  /* 0x1a0000006a087fae */ /* 0x000fe80009921850 */
[----:B------:R-:W-:Y:S04]  /*7700*/  LDGSTS.E [R8+0x1a400], desc[UR16][R102.64], P3 ;  /* 0x1a40000066087fae */ /* 0x000fe80009921850 */
[----:B------:R-:W-:Y:S04]  /*7710*/  LDGSTS.E [R8+0x1a800], desc[UR16][R100.64], P3 ;  /* 0x1a80000064087fae */ /* 0x000fe80009921850 */
[----:B------:R-:W-:Y:S04]  /*7720*/  LDGSTS.E [R8+0x1ac00], desc[UR16][R88.64], P3 ;  /* 0x1ac0000058087fae */ /* 0x000fe80009921850 */
[----:B------:R-:W-:Y:S04]  /*7730*/  LDGSTS.E [R8+0x1b000], desc[UR16][R96.64], P3 ;  /* 0x1b00000060087fae */ /* 0x000fe80009921850 */
[----:B------:R-:W-:Y:S04]  /*7740*/  LDGSTS.E [R8+0x1b400], desc[UR16][R98.64], P3 ;  /* 0x1b40000062087fae */ /* 0x000fe80009921850 */
[----:B------:R-:W-:Y:S04]  /*7750*/  LDGSTS.E [R8+0x1b800], desc[UR16][R92.64], P3 ;  /* 0x1b8000005c087fae */ /* 0x000fe80009921850 */
[----:B------:R-:W-:Y:S04]  /*7760*/  LDGSTS.E [R8+0x1bc00], desc[UR16][R90.64], P3 ;  /* 0x1bc000005a087fae */ /* 0x000fe80009921850 */
[----:B------:R1:W-:Y:S04]  /*7770*/  STL [R1+0x284], R2 ;  /* 0x0002840201007387 */ /* 0x0003e80000100800 */
[----:B---3--:R3:W-:Y:S04]  /*7780*/  LDGSTS.E [R9+0x18100], desc[UR16][R242.64], P3 ;  /* 0x18100000f2097fae */ /* 0x0087e80009921850 */
[----:B----4-:R-:W-:Y:S04]  /*7790*/  LDGSTS.E [R9+0x18500], desc[UR16][R12.64], P3 ;  /* 0x185000000c097fae */ /* 0x010fe80009921850 */
[----:B-1----:R-:W4:Y:S04]  /*77a0*/  LDL.LU.64 R2, [R1] ;  /* 0x0000000001027983 */ /* 0x002f280000300a00 */
[----:B------:R-:W-:Y:S04]  /*77b0*/  LDGSTS.E [R9+0x18900], desc[UR16][R22.64], P3 ;  /* 0x1890000016097fae */ /* 0x000fe80009921850 */
[----:B------:R-:W4:Y:S01]  /*77c0*/  LDL.64 R12, [R1+0x40] ;  /* 0x00004000010c7983 */ /* 0x000f220000100a00 */
[----:B---3--:R-:W-:-:S03]  /*77d0*/  LOP3.LUT R242, R0, 0x40, RZ, 0x3c, !PT ;  /* 0x0000004000f27812 */ /* 0x008fc600078e3cff */
[----:B------:R-:W-:Y:S04]  /*77e0*/  LDGSTS.E [R9+0x18d00], desc[UR16][R86.64], P3 ;  /* 0x18d0000056097fae */ /* 0x000fe80009921850 */
[----:B------:R-:W3:Y:S04]  /*77f0*/  LDL.64 R22, [R1+0x20] ;  /* 0x0000200001167983 */ /* 0x000ee80000100a00 */
        /* <DEDUP_REMOVED lines=8> */
[----:B------:R-:W-:Y:S04]  /*7880*/  LDGSTS.E [R9+0x1ad00], desc[UR16][R72.64], P3 ;  /* 0x1ad0000048097fae */ /* 0x000fe80009921850 */
[----:B------:R-:W-:Y:S01]  /*7890*/  LDGSTS.E [R9+0x1b100], desc[UR16][R74.64], P3 ;  /* 0x1b1000004a097fae */ /* 0x000fe20009921850 */
[----:B-1----:R-:W-:-:S03]  /*78a0*/  VIADD R242, R242, UR8 ;  /* 0x00000008f2f27c36 */ /* 0x002fc60008000000 */
[----:B------:R-:W-:Y:S04]  /*78b0*/  LDGSTS.E [R9+0x1b500], desc[UR16][R68.64], P3 ;  /* 0x1b50000044097fae */ /* 0x000fe80009921850 */
[----:B------:R-:W-:Y:S04]  /*78c0*/  LDGSTS.E [R9+0x1b900], desc[UR16][R66.64], P3 ;  /* 0x1b90000042097fae */ /* 0x000fe80009921850 */
[----:B------:R-:W-:Y:S01]  /*78d0*/  LDGSTS.E [R9+0x1bd00], desc[UR16][R56.64], P3 ;  /* 0x1bd0000038097fae */ /* 0x000fe20009921850 */
[----:B------:R-:W-:-:S05]  /*78e0*/  LOP3.LUT R0, R0, 0x60, RZ, 0x3c, !PT ;  /* 0x0000006000007812 */ /* 0x000fca00078e3cff */
[----:B------:R-:W-:Y:S01]  /*78f0*/  VIADD R243, R0, UR8 ;  /* 0x0000000800f37c36 */ /* 0x000fe20008000000 */
[----:B--2---:R-:W-:Y:S04]  /*7900*/  LDGSTS.E [R242+0x18200], desc[UR16][R10.64], P3 ;  /* 0x182000000af27fae */ /* 0x004fe80009921850 */
        /* <DEDUP_REMOVED lines=12> */
[----:B------:R-:W2:Y:S04]  /*79d0*/  LDL.LU.64 R10, [R1+0x2d8] ;  /* 0x0002d800010a7983 */ /* 0x000ea80000300a00 */
[----:B------:R-:W-:Y:S04]  /*79e0*/  LDGSTS.E [R242+0x1b600], desc[UR16][R42.64], P3 ;  /* 0x1b6000002af27fae */ /* 0x000fe80009921850 */
[----:B------:R-:W2:Y:S04]  /*79f0*/  LDL.LU.64 R18, [R1+0x2d0] ;  /* 0x0002d00001127983 */ /* 0x000ea80000300a00 */
[----:B------:R-:W-:Y:S04]  /*7a00*/  LDGSTS.E [R242+0x1ba00], desc[UR16][R32.64], P3 ;  /* 0x1ba0000020f27fae */ /* 0x000fe80009921850 */
[----:B------:R-:W2:Y:S04]  /*7a10*/  LDL.LU.64 R20, [R1+0x2c8] ;  /* 0x0002c80001147983 */ /* 0x000ea80000300a00 */
[----:B------:R-:W-:Y:S04]  /*7a20*/  LDGSTS.E [R242+0x1be00], desc[UR16][R40.64], P3 ;  /* 0x1be0000028f27fae */ /* 0x000fe80009921850 */
[----:B------:R1:W-:Y:S04]  /*7a30*/  STL [R1+0x274], R0 ;  /* 0x0002740001007387 */ /* 0x0003e80000100800 */
[----:B----4-:R-:W-:Y:S01]  /*7a40*/  LDGSTS.E [R243+0x18300], desc[UR16][R12.64], P3 ;  /* 0x183000000cf37fae */ /* 0x010fe20009921850 */
[----:B-1----:R-:W1:Y:S03]  /*7a50*/  LDC R0, c[0x0][0x230] ;  /* 0x00008c00ff007b82 */ /* 0x002e660000000800 */
[----:B---3--:R-:W-:Y:S04]  /*7a60*/  LDGSTS.E [R243+0x18700], desc[UR16][R22.64], P3 ;  /* 0x1870000016f37fae */ /* 0x008fe80009921850 */
[----:B------:R-:W3:Y:S04]  /*7a70*/  LDL.LU.64 R12, [R1+0x2c0] ;  /* 0x0002c000010c7983 */ /* 0x000ee80000300a00 */
[----:B------:R-:W-:Y:S04]  /*7a80*/  LDGSTS.E [R243+0x18b00], desc[UR16][R2.64], P3 ;  /* 0x18b0000002f37fae */ /* 0x000fe80009921850 */
[----:B------:R-:W4:Y:S04]  /*7a90*/  LDL.LU.64 R22, [R1+0x2b8] ;  /* 0x0002b80001167983 */ /* 0x000f280000300a00 */
[----:B----4-:R-:W-:Y:S04]  /*7aa0*/  LDGSTS.E [R243+0x18f00], desc[UR16][R22.64], P3 ;  /* 0x18f0000016f37fae */ /* 0x010fe80009921850 */
[----:B------:R-:W-:Y:S04]  /*7ab0*/  LDGSTS.E [R243+0x19300], desc[UR16][R34.64], P3 ;  /* 0x1930000022f37fae */ /* 0x000fe80009921850 */
[----:B------:R-:W-:Y:S04]  /*7ac0*/  LDGSTS.E [R243+0x19700], desc[UR16][R36.64], P3 ;  /* 0x1970000024f37fae */ /* 0x000fe80009921850 */
[----:B------:R-:W-:Y:S04]  /*7ad0*/  LDGSTS.E [R243+0x19b00], desc[UR16][R30.64], P3 ;  /* 0x19b000001ef37fae */ /* 0x000fe80009921850 */
[----:B------:R-:W-:Y:S04]  /*7ae0*/  LDGSTS.E [R243+0x19f00], desc[UR16][R28.64], P3 ;  /* 0x19f000001cf37fae */ /* 0x000fe80009921850 */
[----:B---3--:R-:W-:Y:S04]  /*7af0*/  LDGSTS.E [R243+0x1a300], desc[UR16][R12.64], P3 ;  /* 0x1a3000000cf37fae */ /* 0x008fe80009921850 */
[----:B------:R-:W-:Y:S04]  /*7b00*/  LDGSTS.E [R243+0x1a700], desc[UR16][R24.64], P3 ;  /* 0x1a70000018f37fae */ /* 0x000fe80009921850 */
[----:B------:R-:W-:Y:S04]  /*7b10*/  LDGSTS.E [R243+0x1ab00], desc[UR16][R26.64], P3 ;  /* 0x1ab000001af37fae */ /* 0x000fe80009921850 */
[----:B--2---:R-:W-:Y:S04]  /*7b20*/  LDGSTS.E [R243+0x1af00], desc[UR16][R20.64], P3 ;  /* 0x1af0000014f37fae */ /* 0x004fe80009921850 */
[----:B------:R-:W-:Y:S04]  /*7b30*/  LDGSTS.E [R243+0x1b300], desc[UR16][R18.64], P3 ;  /* 0x1b30000012f37fae */ /* 0x000fe80009921850 */
[----:B------:R-:W-:Y:S04]  /*7b40*/  LDGSTS.E [R243+0x1b700], desc[UR16][R10.64], P3 ;  /* 0x1b7000000af37fae */ /* 0x000fe80009921850 */
[----:B------:R-:W-:Y:S04]  /*7b50*/  LDGSTS.E [R243+0x1bb00], desc[UR16][R14.64], P3 ;  /* 0x1bb000000ef37fae */ /* 0x000fe80009921850 */
[----:B------:R-:W-:Y:S04]  /*7b60*/  LDGSTS.E [R243+0x1bf00], desc[UR16][R16.64], P3 ;  /* 0x1bf0000010f37fae */ /* 0x000fe80009921850 */
[----:B------:R-:W0:Y:S01]  /*7b70*/  LDGDEPBAR ;  /* 0x00000000000079af */ /* 0x000e220000000000 */
[----:B------:R-:W-:Y:S01]  /*7b80*/  BAR.SYNC.DEFER_BLOCKING 0x0 ;  /* 0x0000000000007b1d */ /* 0x000fe20000010000 */
[----:B------:R-:W-:Y:S01]  /*7b90*/  ISETP.GE.U32.AND P3, PT, R4, 0x7fffff7a, PT ;  /* 0x7fffff7a0400780c */ /* 0x000fe20003f66070 */
[----:B------:R-:W-:-:S04]  /*7ba0*/  IMAD.SHL.U32 R4, R6, 0x40, RZ ;  /* 0x0000004006047824 */ /* 0x000fc800078e00ff */
[----:B------:R-:W-:-:S05]  /*7bb0*/  IMAD.WIDE R118, R4, 0x4, R118 ;  /* 0x0000000404767825 */ /* 0x000fca00078e0276 */
[----:B------:R-:W-:Y:S01]  /*7bc0*/  @!PT LDS RZ, [RZ] ;  /* 0x00000000fffff984 */ /* 0x000fe20000000800 */
[----:B------:R-:W-:Y:S01]  /*7bd0*/  @!PT LDS RZ, [RZ] ;  /* 0x00000000fffff984 */ /* 0x000fe20000000800 */
[----:B------:R-:W-:Y:S01]  /*7be0*/  @!PT LDS RZ, [RZ] ;  /* 0x00000000fffff984 */ /* 0x000fe20000000800 */
[----:B------:R1:W-:Y:S02]  /*7bf0*/  LDGSTS.E [R244+0x8000], desc[UR16][R118.64], !P5 ;  /* 0x0800000076f47fae */ /* 0x0003e4000e921850 */
[----:B-1----:R-:W-:Y:S02]  /*7c00*/  VIADD R118, R0, 0xffffffb8 ;  /* 0xffffffb800767836 */ /* 0x002fe40000000000 */
[----:B------:R-:W-:Y:S01]  /*7c10*/  IMAD.WIDE R116, R4, 0x4, R116 ;  /* 0x0000000404747825 */ /* 0x000fe200078e0274 */
[----:B------:R-:W2:Y:S02]  /*7c20*/  LDL.LU R0, [R1+0x2b0] ;  /* 0x0002b00001007983 */ /* 0x000ea40000300800 */
[----:B------:R-:W-:Y:S02]  /*7c30*/  ISETP.GE.U32.AND P5, PT, R118, 0x7fffff79, PT ;  /* 0x7fffff797600780c */ /* 0x000fe40003fa6070 */
[----:B------:R-:W1:Y:S01]  /*7c40*/  LDC R118, c[0x0][0x230] ;  /* 0x00008c00ff767b82 */ /* 0x000e620000000800 */
[----:B------:R1:W-:Y:S02]  /*7c50*/  LDGSTS.E [R244+0x8004], desc[UR16][R116.64], !P6 ;  /* 0x0800400074f47fae */ /* 0x0003e4000f121850 */
[----:B-1----:R-:W-:-:S05]  /*7c60*/  VIADD R116, R118, 0xffffffb7 ;  /* 0xffffffb776747836 */ /* 0x002fca0000000000 */
[----:B------:R-:W-:Y:S02]  /*7c70*/  ISETP.GE.U32.AND P6, PT, R116, 0x7fffff78, PT ;  /* 0x7fffff787400780c */ /* 0x000fe40003fc6070 */
[----:B------:R-:W1:Y:S01]  /*7c80*/  LDC R116, c[0x0][0x230] ;  /* 0x00008c00ff747b82 */ /* 0x000e620000000800 */
[----:B------:R-:W-:-:S05]  /*7c90*/  IMAD.WIDE R124, R4, 0x4, R124 ;  /* 0x00000004047c7825 */ /* 0x000fca00078e027c */
[----:B------:R-:W-:Y:S01]  /*7ca0*/  LDGSTS.E [R244+0x8008], desc[UR16][R124.64], !P0 ;  /* 0x080080007cf47fae */ /* 0x000fe2000c121850 */
[----:B-1----:R-:W-:-:S05]  /*7cb0*/  VIADD R116, R116, 0xffffffb6 ;  /* 0xffffffb674747836 */ /* 0x002fca0000000000 */
[----:B------:R-:W-:Y:S02]  /*7cc0*/  ISETP.GE.U32.AND P0, PT, R116, 0x7fffff77, PT ;  /* 0x7fffff777400780c */ /* 0x000fe40003f06070 */
[----:B------:R-:W1:Y:S01]  /*7cd0*/  LDC R116, c[0x0][0x230] ;  /* 0x00008c00ff747b82 */ /* 0x000e620000000800 */
[----:B------:R-:W-:-:S05]  /*7ce0*/  IMAD.WIDE R114, R4, 0x4, R114 ;  /* 0x0000000404727825 */ /* 0x000fca00078e0272 */
[----:B------:R1:W-:Y:S02]  /*7cf0*/  LDGSTS.E [R244+0x800c], desc[UR16][R114.64], !P1 ;  /* 0x0800c00072f47fae */ /* 0x0003e4000c921850 */
[----:B-1----:R-:W-:-:S05]  /*7d00*/  VIADD R114, R116, 0xffffff9f ;  /* 0xffffff9f74727836 */ /* 0x002fca0000000000 */
[----:B------:R-:W-:Y:S02]  /*7d10*/  ISETP.GE.U32.AND P1, PT, R114, 0x7fffff60, PT ;  /* 0x7fffff607200780c */ /* 0x000fe40003f26070 */
[----:B------:R-:W1:Y:S01]  /*7d20*/  LDC R114, c[0x0][0x230] ;  /* 0x00008c00ff727b82 */ /* 0x000e620000000800 */
[----:B------:R-:W-:-:S10]  /*7d30*/  IMAD.WIDE R240, R4, 0x4, R240 ;  /* 0x0000000404f07825 */ /* 0x000fd400078e02f0 */
[----:B------:R-:W-:Y:S01]  /*7d40*/  LDGSTS.E [R244+0xc000], desc[UR16][R240.64], !P1 ;  /* 0x0c000000f0f47fae */ /* 0x000fe2000c921850 */
[----:B------:R-:W-:-:S04]  /*7d50*/  IMAD.WIDE R238, R4, 0x4, R238 ;  /* 0x0000000404ee7825 */ /* 0x000fc800078e02ee */
[----:B------:R-:W-:-:S04]  /*7d60*/  IMAD.WIDE R236, R4, 0x4, R236 ;  /* 0x0000000404ec7825 */ /* 0x000fc800078e02ec */
[----:B------:R-:W-:Y:S01]  /*7d70*/  IMAD.WIDE R234, R4, 0x4, R234 ;  /* 0x0000000404ea7825 */ /* 0x000fe200078e02ea */
[----:B------:R-:W3:Y:S03]  /*7d80*/  LDL.LU.64 R240, [R1+0x18] ;  /* 0x0000180001f07983 */ /* 0x000ee60000300a00 */
[----:B-1----:R-:W-:-:S05]  /*7d90*/  VIADD R114, R114, 0xffffff9e ;  /* 0xffffff9e72727836 */ /* 0x002fca0000000000 */
[----:B------:R-:W-:Y:S02]  /*7da0*/  ISETP.GE.U32.AND P1, PT, R114, 0x7fffff5f, PT ;  /* 0x7fffff5f7200780c */ /* 0x000fe40003f26070 */
[----:B------:R-:W1:Y:S11]  /*7db0*/  LDC R114, c[0x0][0x230] ;  /* 0x00008c00ff727b82 */ /* 0x000e760000000800 */
[----:B------:R-:W-:Y:S01]  /*7dc0*/  LDGSTS.E [R244+0xc004], desc[UR16][R238.64], !P1 ;  /* 0x0c004000eef47fae */ /* 0x000fe2000c921850 */
[----:B------:R-:W-:-:S04]  /*7dd0*/  IMAD.WIDE R232, R4, 0x4, R232 ;  /* 0x0000000404e87825 */ /* 0x000fc800078e02e8 */
[----:B------:R-:W-:-:S04]  /*7de0*/  IMAD.WIDE R230, R4, 0x4, R230 ;  /* 0x0000000404e67825 */ /* 0x000fc800078e02e6 */
[----:B------:R-:W-:Y:S01]  /*7df0*/  IMAD.WIDE R228, R4, 0x4, R228 ;  /* 0x0000000404e47825 */ /* 0x000fe200078e02e4 */
[----:B------:R-:W4:Y:S03]  /*7e00*/  LDL.LU.64 R238, [R1+0x38] ;  /* 0x0000380001ee7983 */ /* 0x000f260000300a00 */
[----:B-1----:R-:W-:-:S05]  /*7e10*/  VIADD R114, R114, 0xffffff9d ;  /* 0xffffff9d72727836 */ /* 0x002fca0000000000 */
[----:B------:R-:W-:Y:S02]  /*7e20*/  ISETP.GE.U32.AND P1, PT, R114, 0x7fffff5e, PT ;  /* 0x7fffff5e7200780c */ /* 0x000fe40003f26070 */
[----:B------:R-:W1:Y:S11]  /*7e30*/  LDC R114, c[0x0][0x230] ;  /* 0x00008c00ff727b82 */ /* 0x000e760000000800 */
        /* <DEDUP_REMOVED lines=8> */
[----:B------:R-:W-:Y:S04]  /*7ec0*/  LDGSTS.E [R244+0xc00c], desc[UR16][R234.64], !P1 ;  /* 0x0c00c000eaf47fae */ /* 0x000fe8000c921850 */
[----:B------:R-:W-:Y:S04]  /*7ed0*/  LDGSTS.E [R245+0x8000], desc[UR16][R232.64], !P4 ;  /* 0x08000000e8f57fae */ /* 0x000fe8000e121850 */
[----:B------:R-:W-:Y:S04]  /*7ee0*/  LDGSTS.E [R245+0x8004], desc[UR16][R230.64], !P2 ;  /* 0x08004000e6f57fae */ /* 0x000fe8000d121850 */
[----:B------:R-:W-:Y:S01]  /*7ef0*/  LDGSTS.E [R245+0x8008], desc[UR16][R228.64], !P3 ;  /* 0x08008000e4f57fae */ /* 0x000fe2000d921850 */
[----:B-1----:R-:W-:-:S03]  /*7f00*/  VIADD R114, R114, 0xffffffb5 ;  /* 0xffffffb572727836 */ /* 0x002fc60000000000 */
[----:B------:R-:W-:Y:S02]  /*7f10*/  LDGSTS.E [R245+0x800c], desc[UR16][R226.64], !P5 ;  /* 0x0800c000e2f57fae */ /* 0x000fe4000e921850 */
[----:B------:R-:W-:Y:S02]  /*7f20*/  ISETP.GE.U32.AND P1, PT, R114, 0x7fffff76, PT ;  /* 0x7fffff767200780c */ /* 0x000fe40003f26070 */
[----:B------:R-:W1:Y:S01]  /*7f30*/  LDC R114, c[0x0][0x230] ;  /* 0x00008c00ff727b82 */ /* 0x000e620000000800 */
[----:B------:R-:W-:Y:S01]  /*7f40*/  IMAD.WIDE R220, R4, 0x4, R220 ;  /* 0x0000000404dc7825 */ /* 0x000fe200078e02dc */
[----:B------:R-:W2:Y:S03]  /*7f50*/  LDL.LU R235, [R1+0x248] ;  /* 0x0002480001eb7983 */ /* 0x000ea60000300800 */
[----:B-1----:R-:W-:-:S05]  /*7f60*/  VIADD R114, R114, 0xffffffb4 ;  /* 0xffffffb472727836 */ /* 0x002fca0000000000 */
[----:B------:R-:W-:Y:S02]  /*7f70*/  ISETP.GE.U32.AND P4, PT, R114, 0x7fffff75, PT ;  /* 0x7fffff757200780c */ /* 0x000fe40003f86070 */
[----:B------:R-:W1:Y:S02]  /*7f80*/  LDC R114, c[0x0][0x230] ;  /* 0x00008c00ff727b82 */ /* 0x000e640000000800 */
        /* <DEDUP_REMOVED lines=8> */
[----:B------:R-:W1:Y:S11]  /*8010*/  LDC R114, c[0x0][0x230] ;  /* 0x00008c00ff727b82 */ /* 0x000e760000000800 */
[----:B------:R-:W-:Y:S01]  /*8020*/  LDGSTS.E [R245+0xc000], desc[UR16][R224.64], !P5 ;  /* 0x0c000000e0f57fae */ /* 0x000fe2000e921850 */
        /* <DEDUP_REMOVED lines=10> */
[----:B------:R-:W1:Y:S01]  /*80d0*/  LDC R114, c[0x0][0x230] ;  /* 0x00008c00ff727b82 */ /* 0x000e620000000800 */
[----:B------:R-:W-:-:S10]  /*80e0*/  IMAD.WIDE R218, R4, 0x4, R218 ;  /* 0x0000000404da7825 */ /* 0x000fd400078e02da */
[----:B------:R-:W-:Y:S01]  /*80f0*/  LDGSTS.E [R245+0xc00c], desc[UR16][R218.64], !P5 ;  /* 0x0c00c000daf57fae */ /* 0x000fe2000e921850 */
        /* <DEDUP_REMOVED lines=89> */
[----:B------:R4:W-:Y:S01]  /*8690*/  LDGSTS.E [R248+0x8004], desc[UR16][R182.64], !P1 ;  /* 0x08004000b6f87fae */ /* 0x0009e2000c921850 */
[----:B------:R-:W-:-:S05]  /*86a0*/  IMAD.WIDE R180, R4, 0x4, R180 ;  /* 0x0000000404b47825 */ /* 0x000fca00078e02b4 */
[----:B------:R-:W-:Y:S01]  /*86b0*/  LDGSTS.E [R248+0x8008], desc[UR16][R180.64], !P4 ;  /* 0x08008000b4f87fae */ /* 0x000fe2000e121850 */
[----:B------:R-:W-:-:S05]  /*86c0*/  IMAD.WIDE R178, R4, 0x4, R178 ;  /* 0x0000000404b27825 */ /* 0x000fca00078e02b2 */
[----:B------:R-:W-:Y:S01]  /*86d0*/  LDGSTS.E [R248+0x800c], desc[UR16][R178.64], !P2 ;  /* 0x0800c000b2f87fae */ /* 0x000fe2000d121850 */
[----:B------:R-:W-:Y:S01]  /*86e0*/  IMAD.WIDE R176, R4, 0x4, R176 ;  /* 0x0000000404b07825 */ /* 0x000fe200078e02b0 */
[----:B----4-:R-:W4:Y:S03]  /*86f0*/  LDC R183, c[0x0][0x230] ;  /* 0x00008c00ffb77b82 */ /* 0x010f260000000800 */
        /* <DEDUP_REMOVED lines=103> */
[----:B------:R-:W-:-:S04]  /*8d70*/  IMAD.WIDE R138, R4, 0x4, R138 ;  /* 0x00000004048a7825 */ /* 0x000fc800078e028a */
[----:B------:R-:W-:Y:S01]  /*8d80*/  IMAD.WIDE R136, R4, 0x4, R136 ;  /* 0x0000000404887825 */ /* 0x000fe200078e0288 */
[----:B------:R-:W-:Y:S04]  /*8d90*/  LDGSTS.E [R250+0xc00c], desc[UR16][R138.64], !P4 ;  /* 0x0c00c0008afa7fae */ /* 0x000fe8000e121850 */
[----:B------:R-:W-:Y:S01]  /*8da0*/  LDGSTS.E [R5+0x8000], desc[UR16][R136.64], !P5 ;  /* 0x0800000088057fae */ /* 0x000fe2000e921850 */
[----:B------:R-:W-:Y:S01]  /*8db0*/  ISETP.GT.AND P5, PT, R251, 0x7f, PT ;  /* 0x0000007ffb00780c */ /* 0x000fe20003fa4270 */
[----:B-1----:R-:W-:-:S05]  /*8dc0*/  VIADD R114, R114, 0xffffff81 ;  /* 0xffffff8172727836 */ /* 0x002fca0000000000 */
[----:B------:R-:W-:Y:S02]  /*8dd0*/  ISETP.GE.U32.AND P4, PT, R114, 0x7fffff42, PT ;  /* 0x7fffff427200780c */ /* 0x000fe40003f86070 */
[----:B------:R-:W-:Y:S02]  /*8de0*/  SEL R114, R7, RZ, P5 ;  /* 0x000000ff07727207 */ /* 0x000fe40002800000 */
[----:B------:R-:W3:Y:S01]  /*8df0*/  LDL.LU R7, [R1+0x2ac] ;  /* 0x0002ac0001077983 */ /* 0x000ee20000300800 */
[----:B------:R-:W-:-:S04]  /*8e00*/  IMAD.WIDE R132, R4, 0x4, R132 ;  /* 0x0000000404847825 */ /* 0x000fc800078e0284 */
[----:B------:R-:W-:Y:S01]  /*8e10*/  IMAD.WIDE R120, R4, 0x4, R120 ;  /* 0x0000000404787825 */ /* 0x000fe200078e0278 */
[----:B------:R-:W-:Y:S04]  /*8e20*/  LDGSTS.E [R5+0x8004], desc[UR16][R132.64], !P6 ;  /* 0x0800400084057fae */ /* 0x000fe8000f121850 */
[----:B------:R-:W-:Y:S01]  /*8e30*/  LDGSTS.E [R5+0x8008], desc[UR16][R120.64], !P0 ;  /* 0x0800800078057fae */ /* 0x000fe2000c121850 */
[----:B--2---:R-:W-:-:S03]  /*8e40*/  ISETP.GE.AND P0, PT, R0, R235, PT ;  /* 0x000000eb0000720c */ /* 0x004fc60003f06270 */
[----:B------:R-:W5:Y:S01]  /*8e50*/  LDL.LU R0, [R1+0x2a8] ;  /* 0x0002a80001007983 */ /* 0x000f620000300800 */
[----:B----4-:R-:W-:Y:S01]  /*8e60*/  VIADD R183, R183, 0xffffff80 ;  /* 0xffffff80b7b77836 */ /* 0x010fe20000000000 */
[----:B------:R-:W-:Y:S01]  /*8e70*/  ISETP.NE.U32.AND P6, PT, R114, RZ, PT ;  /* 0x000000ff7200720c */ /* 0x000fe20003fc5070 */
[----:B---3--:R-:W-:-:S04]  /*8e80*/  IMAD.SHL.U32 R186, R7, 0x40, RZ ;  /* 0x0000004007ba7824 */ /* 0x008fc800078e00ff */
[C---:B------:R-:W-:Y:S02]  /*8e90*/  IMAD.WIDE R118, R186.reuse, 0x4, R236 ;  /* 0x00000004ba767825 */ /* 0x040fe400078e02ec */
[----:B------:R-:W2:Y:S02]  /*8ea0*/  LDL.LU.64 R236, [R1+0x58] ;  /* 0x0000580001ec7983 */ /* 0x000ea40000300a00 */
[C---:B------:R-:W-:Y:S02]  /*8eb0*/  IMAD.WIDE R116, R186.reuse, 0x4, R238 ;  /* 0x00000004ba747825 */ /* 0x040fe400078e02ee */
[----:B------:R-:W3:Y:S01]  /*8ec0*/  LDL.LU.64 R238, [R1+0x30] ;  /* 0x0000300001ee7983 */ /* 0x000ee20000300a00 */
[----:B------:R-:W-:Y:S01]  /*8ed0*/  ISETP.GE.U32.AND P5, PT, R183, 0x7fffff41, PT ;  /* 0x7fffff41b700780c */ /* 0x000fe20003fa6070 */
[----:B------:R-:W-:Y:S02]  /*8ee0*/  IMAD.WIDE R114, R186, 0x4, R240 ;  /* 0x00000004ba727825 */ /* 0x000fe400078e02f0 */
[----:B------:R-:W4:Y:S02]  /*8ef0*/  LDL.LU.64 R240, [R1+0x10] ;  /* 0x0000100001f07983 */ /* 0x000f240000300a00 */
[----:B------:R-:W-:-:S04]  /*8f00*/  IMAD.WIDE R134, R4, 0x4, R134 ;  /* 0x0000000404867825 */ /* 0x000fc800078e0286 */
[C---:B------:R-:W-:Y:S01]  /*8f10*/  IMAD.WIDE R130, R4.reuse, 0x4, R130 ;  /* 0x0000000404827825 */ /* 0x040fe200078e0282 */
[----:B------:R-:W-:Y:S03]  /*8f20*/  LDGSTS.E [R5+0x800c], desc[UR16][R134.64], !P1 ;  /* 0x0800c00086057fae */ /* 0x000fe6000c921850 */
[C---:B------:R-:W-:Y:S01]  /*8f30*/  IMAD.WIDE R122, R4.reuse, 0x4, R122 ;  /* 0x00000004047a7825 */ /* 0x040fe200078e027a */
[----:B------:R-:W-:Y:S03]  /*8f40*/  LDGSTS.E [R5+0xc000], desc[UR16][R130.64], !P2 ;  /* 0x0c00000082057fae */ /* 0x000fe6000d121850 */
[C---:B------:R-:W-:Y:S01]  /*8f50*/  IMAD.WIDE R128, R4.reuse, 0x4, R128 ;  /* 0x0000000404807825 */ /* 0x040fe200078e0280 */
[----:B------:R-:W-:Y:S03]  /*8f60*/  LDGSTS.E [R5+0xc004], desc[UR16][R122.64], !P3 ;  /* 0x0c0040007a057fae */ /* 0x000fe6000d921850 */
[----:B------:R-:W-:Y:S01]  /*8f70*/  IMAD.WIDE R126, R4, 0x4, R126 ;  /* 0x00000004047e7825 */ /* 0x000fe200078e027e */
[----:B------:R-:W-:Y:S03]  /*8f80*/  LDGSTS.E [R5+0xc008], desc[UR16][R128.64], !P4 ;  /* 0x0c00800080057fae */ /* 0x000fe6000e121850 */
[C---:B------:R-:W-:Y:S01]  /*8f90*/  IMAD.WIDE R112, R186.reuse, 0x4, R112 ;  /* 0x00000004ba707825 */ /* 0x040fe200078e0270 */
[----:B------:R-:W-:Y:S03]  /*8fa0*/  LDGSTS.E [R5+0xc00c], desc[UR16][R126.64], !P5 ;  /* 0x0c00c0007e057fae */ /* 0x000fe6000e921850 */
[C---:B------:R-:W-:Y:S01]  /*8fb0*/  IMAD.WIDE R110, R186.reuse, 0x4, R110 ;  /* 0x00000004ba6e7825 */ /* 0x040fe200078e026e */
[----:B------:R-:W0:Y:S03]  /*8fc0*/  LDGDEPBAR ;  /* 0x00000000000079af */ /* 0x000e260000000000 */
[C---:B------:R-:W-:Y:S01]  /*8fd0*/  IMAD.WIDE R108, R186.reuse, 0x4, R108 ;  /* 0x00000004ba6c7825 */ /* 0x040fe200078e026c */
[----:B------:R-:W-:Y:S03]  /*8fe0*/  LDGSTS.E [R8+0x20000], desc[UR16][R118.64], P6 ;  /* 0x2000000076087fae */ /* 0x000fe6000b121850 */
[C---:B------:R-:W-:Y:S01]  /*8ff0*/  IMAD.WIDE R94, R186.reuse, 0x4, R94 ;  /* 0x00000004ba5e7825 */ /* 0x040fe200078e025e */
[----:B------:R-:W-:Y:S04]  /*9000*/  LDGSTS.E [R8+0x20400], desc[UR16][R116.64], P6 ;  /* 0x2040000074087fae */ /* 0x000fe8000b121850 */
[----:B------:R-:W-:Y:S04]  /*9010*/  LDGSTS.E [R8+0x20800], desc[UR16][R114.64], P6 ;  /* 0x2080000072087fae */ /* 0x000fe8000b121850 */
[----:B------:R-:W-:Y:S04]  /*9020*/  LDGSTS.E [R8+0x20c00], desc[UR16][R112.64], P6 ;  /* 0x20c0000070087fae */ /* 0x000fe8000b121850 */
[----:B------:R-:W-:Y:S04]  /*9030*/  LDGSTS.E [R8+0x21000], desc[UR16][R110.64], P6 ;  /* 0x210000006e087fae */ /* 0x000fe8000b121850 */
[----:B------:R-:W-:Y:S04]  /*9040*/  LDGSTS.E [R8+0x21400], desc[UR16][R108.64], P6 ;  /* 0x214000006c087fae */ /* 0x000fe8000b121850 */
[----:B------:R3:W-:Y:S02]  /*9050*/  LDGSTS.E [R8+0x21800], desc[UR16][R94.64], P6 ;  /* 0x218000005e087fae */ /* 0x0007e4000b121850 */
[----:B---3--:R-:W-:-:S02]  /*9060*/  IMAD.WIDE R94, R186, 0x4, R238 ;  /* 0x00000004ba5e7825 */ /* 0x008fc400078e02ee */
[----:B------:R-:W3:Y:S02]  /*9070*/  LDL.LU.64 R238, [R1+0x50] ;  /* 0x0000500001ee7983 */ /* 0x000ee40000300a00 */
[----:B------:R-:W-:-:S04]  /*9080*/  IMAD.WIDE R104, R186, 0x4, R104 ;  /* 0x00000004ba687825 */ /* 0x000fc800078e0268 */
[C---:B------:R-:W-:Y:S01]  /*9090*/  IMAD.WIDE R106, R186.reuse, 0x4, R106 ;  /* 0x00000004ba6a7825 */ /* 0x040fe200078e026a */
[----:B------:R-:W-:Y:S03]  /*90a0*/  LDGSTS.E [R8+0x21c00], desc[UR16][R104.64], P6 ;  /* 0x21c0000068087fae */ /* 0x000fe6000b121850 */
[C---:B------:R-:W-:Y:S01]  /*90b0*/  IMAD.WIDE R102, R186.reuse, 0x4, R102 ;  /* 0x00000004ba667825 */ /* 0x040fe200078e0266 */
[----:B------:R-:W-:Y:S03]  /*90c0*/  LDGSTS.E [R8+0x22000], desc[UR16][R106.64], P6 ;  /* 0x220000006a087fae */ /* 0x000fe6000b121850 */
[C---:B------:R-:W-:Y:S01]  /*90d0*/  IMAD.WIDE R100, R186.reuse, 0x4, R100 ;  /* 0x00000004ba647825 */ /* 0x040fe200078e0264 */
[----:B------:R-:W-:Y:S03]  /*90e0*/  LDGSTS.E [R8+0x22400], desc[UR16][R102.64], P6 ;  /* 0x2240000066087fae */ /* 0x000fe6000b121850 */
[C---:B------:R-:W-:Y:S01]  /*90f0*/  IMAD.WIDE R88, R186.reuse, 0x4, R88 ;  /* 0x00000004ba587825 */ /* 0x040fe200078e0258 */
[----:B------:R-:W-:Y:S03]  /*9100*/  LDGSTS.E [R8+0x22800], desc[UR16][R100.64], P6 ;  /* 0x2280000064087fae */ /* 0x000fe6000b121850 */
[C---:B------:R-:W-:Y:S01]  /*9110*/  IMAD.WIDE R96, R186.reuse, 0x4, R96 ;  /* 0x00000004ba607825 */ /* 0x040fe200078e0260 */
[----:B------:R2:W-:Y:S03]  /*9120*/  LDGSTS.E [R8+0x22c00], desc[UR16][R88.64], P6 ;  /* 0x22c0000058087fae */ /* 0x0005e6000b121850 */
[C---:B------:R-:W-:Y:S01]  /*9130*/  IMAD.WIDE R98, R186.reuse, 0x4, R98 ;  /* 0x00000004ba627825 */ /* 0x040fe200078e0262 */
[----:B------:R-:W-:Y:S03]  /*9140*/  LDGSTS.E [R8+0x23000], desc[UR16][R96.64], P6 ;  /* 0x2300000060087fae */ /* 0x000fe6000b121850 */
[C---:B------:R-:W-:Y:S01]  /*9150*/  IMAD.WIDE R92, R186.reuse, 0x4, R92 ;  /* 0x00000004ba5c7825 */ /* 0x040fe200078e025c */
[----:B------:R-:W-:Y:S04]  /*9160*/  LDGSTS.E [R8+0x23400], desc[UR16][R98.64], P6 ;  /* 0x2340000062087fae */ /* 0x000fe8000b121850 */
[----:B------:R4:W-:Y:S01]  /*9170*/  LDGSTS.E [R8+0x23800], desc[UR16][R92.64], P6 ;  /* 0x238000005c087fae */ /* 0x0009e2000b121850 */
[----:B------:R-:W-:-:S04]  /*9180*/  IMAD.WIDE R90, R186, 0x4, R90 ;  /* 0x00000004ba5a7825 */ /* 0x000fc800078e025a */
[C---:B--2---:R-:W-:Y:S01]  /*9190*/  IMAD.WIDE R88, R186.reuse, 0x4, R236 ;  /* 0x00000004ba587825 */ /* 0x044fe200078e02ec */
[----:B------:R-:W-:Y:S03]  /*91a0*/  LDGSTS.E [R8+0x23c00], desc[UR16][R90.64], P6 ;  /* 0x23c000005a087fae */ /* 0x000fe6000b121850 */
[C---:B------:R-:W-:Y:S01]  /*91b0*/  IMAD.WIDE R86, R186.reuse, 0x4, R86 ;  /* 0x00000004ba567825 */ /* 0x040fe200078e0256 */
[----:B------:R-:W-:Y:S03]  /*91c0*/  LDGSTS.E [R9+0x20100], desc[UR16][R88.64], P6 ;  /* 0x2010000058097fae */ /* 0x000fe6000b121850 */
[C---:B----4-:R-:W-:Y:S01]  /*91d0*/  IMAD.WIDE R92, R186.reuse, 0x4, R240 ;  /* 0x00000004ba5c7825 */ /* 0x050fe200078e02f0 */
[----:B------:R-:W-:Y:S04]  /*91e0*/  LDGSTS.E [R9+0x20500], desc[UR16][R94.64], P6 ;  /* 0x205000005e097fae */ /* 0x000fe8000b121850 */
[----:B------:R-:W2:Y:S01]  /*91f0*/  LDL.LU.64 R240, [R1+0x28] ;  /* 0x0000280001f07983 */ /* 0x000ea20000300a00 */
[----:B------:R-:W-:-:S03]  /*9200*/  IMAD.WIDE R84, R186, 0x4, R84 ;  /* 0x00000004ba547825 */ /* 0x000fc600078e0254 */
[----:B------:R-:W4:Y:S01]  /*9210*/  LDL.LU.64 R236, [R1+0x8] ;  /* 0x0000080001ec7983 */ /* 0x000f220000300a00 */
[----:B------:R-:W-:-:S03]  /*9220*/  IMAD.WIDE R70, R186, 0x4, R70 ;  /* 0x00000004ba467825 */ /* 0x000fc600078e0246 */
[----:B------:R-:W-:Y:S01]  /*9230*/  LDGSTS.E [R9+0x20900], desc[UR16][R92.64], P6 ;  /* 0x209000005c097fae */ /* 0x000fe2000b121850 */
        /* <DEDUP_REMOVED lines=21> */
[----:B------:R2:W-:Y:S03]  /*9390*/  LDGSTS.E [R9+0x23500], desc[UR16][R68.64], P6 ;  /* 0x2350000044097fae */ /* 0x0005e6000b121850 */
[C---:B------:R-:W-:Y:S01]  /*93a0*/  IMAD.WIDE R56, R186.reuse, 0x4, R56 ;  /* 0x00000004ba387825 */ /* 0x040fe200078e0238 */
[----:B------:R-:W-:Y:S04]  /*93b0*/  LDGSTS.E [R9+0x23900], desc[UR16][R66.64], P6 ;  /* 0x2390000042097fae */ /* 0x000fe8000b121850 */
[----:B------:R4:W-:Y:S01]  /*93c0*/  LDGSTS.E [R9+0x23d00], desc[UR16][R56.64], P6 ;  /* 0x23d0000038097fae */ /* 0x0009e2000b121850 */
[----:B------:R-:W-:-:S03]  /*93d0*/  IMAD.WIDE R62, R186, 0x4, R62 ;  /* 0x00000004ba3e7825 */ /* 0x000fc600078e023e */
[----:B------:R-:W-:Y:S01]  /*93e0*/  LDGSTS.E [R242+0x20200], desc[UR16][R64.64], P6 ;  /* 0x2020000040f27fae */ /* 0x000fe2000b121850 */
[----:B------:R-:W-:-:S04]  /*93f0*/  IMAD.WIDE R46, R186, 0x4, R46 ;  /* 0x00000004ba2e7825 */ /* 0x000fc800078e022e */
[----:B------:R-:W-:-:S04]  /*9400*/  IMAD.WIDE R58, R186, 0x4, R58 ;  /* 0x00000004ba3a7825 */ /* 0x000fc800078e023a */
[----:B------:R-:W-:-:S04]  /*9410*/  IMAD.WIDE R60, R186, 0x4, R60 ;  /* 0x00000004ba3c7825 */ /* 0x000fc800078e023c */
[C---:B--2---:R-:W-:Y:S02]  /*9420*/  IMAD.WIDE R68, R186.reuse, 0x4, R240 ;  /* 0x00000004ba447825 */ /* 0x044fe400078e02f0 */
[----:B------:R-:W2:Y:S02]  /*9430*/  LDL.LU.64 R240, [R1+0x20] ;  /* 0x0000200001f07983 */ /* 0x000ea40000300a00 */
[C---:B----4-:R-:W-:Y:S02]  /*9440*/  IMAD.WIDE R8, R186.reuse, 0x4, R236 ;  /* 0x00000004ba087825 */ /* 0x050fe400078e02ec */
[----:B------:R-:W-:Y:S02]  /*9450*/  LDGSTS.E [R242+0x20600], desc[UR16][R68.64], P6 ;  /* 0x2060000044f27fae */ /* 0x000fe4000b121850 */
[C---:B------:R-:W-:Y:S02]  /*9460*/  IMAD.WIDE R54, R186.reuse, 0x4, R54 ;  /* 0x00000004ba367825 */ /* 0x040fe400078e0236 */
[----:B------:R3:W-:Y:S02]  /*9470*/  LDGSTS.E [R242+0x20a00], desc[UR16][R8.64], P6 ;  /* 0x20a0000008f27fae */ /* 0x0007e4000b121850 */
[----:B------:R-:W-:-:S02]  /*9480*/  IMAD.WIDE R52, R186, 0x4, R52 ;  /* 0x00000004ba347825 */ /* 0x000fc400078e0234 */
[----:B------:R-:W-:Y:S02]  /*9490*/  LDGSTS.E [R242+0x20e00], desc[UR16][R62.64], P6 ;  /* 0x20e000003ef27fae */ /* 0x000fe4000b121850 */
[C---:B------:R-:W-:Y:S02]  /*94a0*/  IMAD.WIDE R38, R186.reuse, 0x4, R38 ;  /* 0x00000004ba267825 */ /* 0x040fe400078e0226 */
[----:B------:R-:W-:Y:S02]  /*94b0*/  LDGSTS.E [R242+0x21200], desc[UR16][R46.64], P6 ;  /* 0x212000002ef27fae */ /* 0x000fe4000b121850 */
[C---:B------:R-:W-:Y:S02]  /*94c0*/  IMAD.WIDE R48, R186.reuse, 0x4, R48 ;  /* 0x00000004ba307825 */ /* 0x040fe400078e0230 */
[----:B------:R-:W-:Y:S02]  /*94d0*/  LDGSTS.E [R242+0x21600], desc[UR16][R58.64], P6 ;  /* 0x216000003af27fae */ /* 0x000fe4000b121850 */
        /* <DEDUP_REMOVED lines=9> */
[----:B------:R-:W-:Y:S04]  /*9570*/  LDGSTS.E [R242+0x22a00], desc[UR16][R48.64], P6 ;  /* 0x22a0000030f27fae */ /* 0x000fe8000b121850 */
[----:B------:R-:W-:Y:S04]  /*9580*/  LDGSTS.E [R242+0x22e00], desc[UR16][R50.64], P6 ;  /* 0x22e0000032f27fae */ /* 0x000fe8000b121850 */
[----:B------:R-:W-:Y:S04]  /*9590*/  LDGSTS.E [R242+0x23200], desc[UR16][R44.64], P6 ;  /* 0x232000002cf27fae */ /* 0x000fe8000b121850 */
[----:B------:R-:W-:Y:S04]  /*95a0*/  LDGSTS.E [R242+0x23600], desc[UR16][R42.64], P6 ;  /* 0x236000002af27fae */ /* 0x000fe8000b121850 */
[----:B------:R-:W-:Y:S04]  /*95b0*/  LDGSTS.E [R242+0x23a00], desc[UR16][R32.64], P6 ;  /* 0x23a0000020f27fae */ /* 0x000fe8000b121850 */
[----:B------:R-:W-:Y:S01]  /*95c0*/  LDGSTS.E [R242+0x23e00], desc[UR16][R40.64], P6 ;  /* 0x23e0000028f27fae */ /* 0x000fe2000b121850 */
[----:B---3--:R-:W-:-:S05]  /*95d0*/  IMAD.WIDE R8, R186, 0x4, R238 ;  /* 0x00000004ba087825 */ /* 0x008fca00078e02ee */
[----:B------:R1:W-:Y:S02]  /*95e0*/  LDGSTS.E [R243+0x20300], desc[UR16][R8.64], P6 ;  /* 0x2030000008f37fae */ /* 0x0003e4000b121850 */
[C---:B-1----:R-:W-:Y:S02]  /*95f0*/  IMAD.WIDE R8, R186.reuse, 0x4, R2 ;  /* 0x00000004ba087825 */ /* 0x042fe400078e0202 */
[----:B------:R-:W5:Y:S02]  /*9600*/  LDL.LU.64 R2, [R1+0x2a0] ;  /* 0x0002a00001027983 */ /* 0x000f640000300a00 */
[----:B------:R-:W-:-:S04]  /*9610*/  IMAD.WIDE R22, R186, 0x4, R22 ;  /* 0x00000004ba167825 */ /* 0x000fc800078e0216 */
[----:B------:R-:W-:-:S04]  /*9620*/  IMAD.WIDE R34, R186, 0x4, R34 ;  /* 0x00000004ba227825 */ /* 0x000fc800078e0222 */
[----:B------:R-:W-:Y:S01]  /*9630*/  IMAD.WIDE R36, R186, 0x4, R36 ;  /* 0x00000004ba247825 */ /* 0x000fe200078e0224 */
[----:B------:R-:W-:-:S03]  /*9640*/  ISETP.GE.AND P1, PT, R251, 0x40, PT ;  /* 0x00000040fb00780c */ /* 0x000fc60003f26270 */
[----:B------:R-:W-:-:S04]  /*9650*/  IMAD.WIDE R30, R186, 0x4, R30 ;  /* 0x00000004ba1e7825 */ /* 0x000fc800078e021e */
[----:B------:R-:W-:-:S04]  /*9660*/  IMAD.WIDE R28, R186, 0x4, R28 ;  /* 0x00000004ba1c7825 */ /* 0x000fc800078e021c */
[----:B------:R-:W-:-:S04]  /*9670*/  IMAD.WIDE R12, R186, 0x4, R12 ;  /* 0x00000004ba0c7825 */ /* 0x000fc800078e020c */
[----:B------:R-:W-:-:S04]  /*9680*/  IMAD.WIDE R24, R186, 0x4, R24 ;  /* 0x00000004ba187825 */ /* 0x000fc800078e0218 */
[----:B--2---:R-:W-:-:S05]  /*9690*/  IMAD.WIDE R32, R186, 0x4, R240 ;  /* 0x00000004ba207825 */ /* 0x004fca00078e02f0 */
        /* <DEDUP_REMOVED lines=14> */
[----:B------:R1:W-:Y:S04]  /*9780*/  LDGSTS.E [R243+0x22700], desc[UR16][R24.64], P6 ;  /* 0x2270000018f37fae */ /* 0x0003e8000b121850 */
[----:B------:R2:W-:Y:S04]  /*9790*/  LDGSTS.E [R243+0x22b00], desc[UR16][R26.64], P6 ;  /* 0x22b000001af37fae */ /* 0x0005e8000b121850 */
[----:B------:R3:W-:Y:S04]  /*97a0*/  LDGSTS.E [R243+0x22f00], desc[UR16][R20.64], P6 ;  /* 0x22f0000014f37fae */ /* 0x0007e8000b121850 */
[----:B------:R3:W-:Y:S04]  /*97b0*/  LDGSTS.E [R243+0x23300], desc[UR16][R18.64], P6 ;  /* 0x2330000012f37fae */ /* 0x0007e8000b121850 */
[----:B------:R3:W-:Y:S04]  /*97c0*/  LDGSTS.E [R243+0x23700], desc[UR16][R10.64], P6 ;  /* 0x237000000af37fae */ /* 0x0007e8000b121850 */
[----:B------:R3:W-:Y:S04]  /*97d0*/  LDGSTS.E [R243+0x23b00], desc[UR16][R14.64], P6 ;  /* 0x23b000000ef37fae */ /* 0x0007e8000b121850 */
[----:B------:R3:W-:Y:S01]  /*97e0*/  LDGSTS.E [R243+0x23f00], desc[UR16][R16.64], P6 ;  /* 0x23f0000010f37fae */ /* 0x0007e2000b121850 */
[----:B------:R-:W-:-:S03]  /*97f0*/  CS2R R88, SRZ ;  /* 0x0000000000587805 */ /* 0x000fc6000001ff00 */
[----:B------:R-:W0:Y:S01]  /*9800*/  LDGDEPBAR ;  /* 0x00000000000079af */ /* 0x000e220000000000 */
[----:B------:R-:W-:Y:S02]  /*9810*/  CS2R R90, SRZ ;  /* 0x00000000005a7805 */ /* 0x000fe4000001ff00 */
[----:B------:R-:W-:Y:S02]  /*9820*/  CS2R R92, SRZ ;  /* 0x00000000005c7805 */ /* 0x000fe4000001ff00 */
[----:B------:R-:W-:Y:S02]  /*9830*/  CS2R R94, SRZ ;  /* 0x00000000005e7805 */ /* 0x000fe4000001ff00 */
[----:B------:R-:W-:Y:S02]  /*9840*/  CS2R R96, SRZ ;  /* 0x0000000000607805 */ /* 0x000fe4000001ff00 */
[----:B------:R-:W-:Y:S02]  /*9850*/  CS2R R98, SRZ ;  /* 0x0000000000627805 */ /* 0x000fe4000001ff00 */
[----:B------:R-:W-:-:S02]  /*9860*/  CS2R R100, SRZ ;  /* 0x0000000000647805 */ /* 0x000fc4000001ff00 */
        /* <DEDUP_REMOVED lines=25> */
[----:B-1----:R-:W-:Y:S02]  /*9a00*/  CS2R R24, SRZ ;  /* 0x0000000000187805 */ /* 0x002fe4000001ff00 */
[----:B--2---:R-:W-:Y:S02]  /*9a10*/  CS2R R26, SRZ ;  /* 0x00000000001a7805 */ /* 0x004fe4000001ff00 */
        /* <DEDUP_REMOVED lines=29> */
[----:B------:R-:W-:Y:S01]  /*9bf0*/  CS2R R86, SRZ ;  /* 0x0000000000567805 */ /* 0x000fe2000001ff00 */
[----:B---3--:R-:W-:Y:S06]  /*9c00*/  @!P1 BRA `(.L_x_0) ;  /* 0x0000007c00789947 */ /* 0x008fec0003800000 */
[----:B------:R-:W2:Y:S04]  /*9c10*/  LDL.LU R240, [R1+0x150] ;  /* 0x0001500001f07983 */ /* 0x000ea80000300800 */
[----:B------:R-:W3:Y:S04]  /*9c20*/  LDL.LU R239, [R1+0x68] ;  /* 0x0000680001ef7983 */ /* 0x000ee80000300800 */
[----:B------:R-:W4:Y:S04]  /*9c30*/  LDL.LU R231, [R1+0x6c] ;  /* 0x00006c0001e77983 */ /* 0x000f280000300800 */
[----:B------:R-:W4:Y:S04]  /*9c40*/  LDL.LU R232, [R1+0x70] ;  /* 0x0000700001e87983 */ /* 0x000f280000300800 */
[----:B------:R-:W4:Y:S04]  /*9c50*/  LDL.LU R233, [R1+0x74] ;  /* 0x0000740001e97983 */ /* 0x000f280000300800 */
[----:B------:R-:W4:Y:S01]  /*9c60*/  LDL.LU R241, [R1+0x78] ;  /* 0x0000780001f17983 */ /* 0x000f220000300800 */
[----:B------:R-:W-:Y:S01]  /*9c70*/  SHF.R.S32.HI R5, RZ, 0x1f, R6 ;  /* 0x0000001fff057819 */ /* 0x000fe20000011406 */
[----:B------:R-:W-:Y:S01]  /*9c80*/  IMAD.SHL.U32 R29, R186, 0x8, RZ ;  /* 0x00000008ba1d7824 */ /* 0x000fe200078e00ff */
[----:B------:R-:W-:Y:S01]  /*9c90*/  SHF.R.S32.HI R7, RZ, 0x1f, R252 ;  /* 0x0000001fff077819 */ /* 0x000fe200000114fc */
[----:B-----5:R-:W-:Y:S01]  /*9ca0*/  STL [R1+0x2a8], R3 ;  /* 0x0002a80301007387 */ /* 0x020fe20000100800 */
[----:B------:R-:W-:-:S03]  /*9cb0*/  SHF.R.S32.HI R185, RZ, 0x1f, R186 ;  /* 0x0000001fffb97819 */ /* 0x000fc600000114ba */
[----:B------:R-:W-:Y:S04]  /*9cc0*/  STL [R1+0x2a4], R2 ;  /* 0x0002a40201007387 */ /* 0x000fe80000100800 */
[----:B------:R1:W-:Y:S01]  /*9cd0*/  STL [R1+0x2a0], R0 ;  /* 0x0002a00001007387 */ /* 0x0003e20000100800 */
[----:B------:R-:W-:-:S03]  /*9ce0*/  SHF.L.U64.HI R25, R186, 0x3, R185 ;  /* 0x00000003ba197819 */ /* 0x000fc600000102b9 */
[----:B------:R-:W4:Y:S04]  /*9cf0*/  LDL.LU R234, [R1+0x7c] ;  /* 0x00007c0001ea7983 */ /* 0x000f280000300800 */
[----:B------:R-:W4:Y:S01]  /*9d00*/  LDL.LU R236, [R1+0x80] ;  /* 0x0000800001ec7983 */ /* 0x000f220000300800 */
[----:B-1----:R-:W-:Y:S02]  /*9d10*/  SHF.L.U64.HI R0, R6, 0x2, R5 ;  /* 0x0000000206007819 */ /* 0x002fe40000010205 */
[----:B------:R-:W-:Y:S01]  /*9d20*/  SHF.L.U64.HI R5, R252, 0x2, R7 ;  /* 0x00000002fc057819 */ /* 0x000fe20000010207 */
[----:B------:R-:W4:Y:S01]  /*9d30*/  LDL.LU R238, [R1+0x84] ;  /* 0x0000840001ee7983 */ /* 0x000f220000300800 */
[----:B--2---:R-:W-:-:S04]  /*9d40*/  SHF.R.S32.HI R24, RZ, 0x1f, R240 ;  /* 0x0000001fff187819 */ /* 0x004fc800000114f0 */
[----:B------:R-:W-:Y:S02]  /*9d50*/  SHF.L.U64.HI R24, R240, 0x2, R24 ;  /* 0x00000002f0187819 */ /* 0x000fe40000010218 */
[----:B------:R-:W2:Y:S01]  /*9d60*/  LDL.LU R240, [R1+0x88] ;  /* 0x0000880001f07983 */ /* 0x000ea20000300800 */
[----:B---3--:R-:W-:Y:S02]  /*9d70*/  SHF.R.S32.HI R8, RZ, 0x1f, R239 ;  /* 0x0000001fff087819 */ /* 0x008fe400000114ef */
[C---:B------:R-:W-:Y:S01]  /*9d80*/  LEA R187, P1, R239.reuse, R29, 0x2 ;  /* 0x0000001defbb7211 */ /* 0x040fe200078210ff */
[----:B------:R1:W-:Y:S01]  /*9d90*/  STL [R1+0x2ac], R5 ;  /* 0x0002ac0501007387 */ /* 0x0003e20000100800 */
[----:B----4-:R-:W-:Y:S02]  /*9da0*/  SHF.R.S32.HI R16, RZ, 0x1f, R231 ;  /* 0x0000001fff107819 */ /* 0x010fe400000114e7 */
[----:B------:R-:W-:Y:S01]  /*9db0*/  LEA.HI.X R13, R239, R25, R8, 0x2, P1 ;  /* 0x00000019ef0d7211 */ /* 0x000fe200008f1408 */
[----:B------:R3:W-:Y:S01]  /*9dc0*/  STL [R1+0x150], R0 ;  /* 0x0001500001007387 */ /* 0x0007e20000100800 */
[----:B------:R-:W-:-:S02]  /*9dd0*/  LEA R6, P1, R231, R29, 0x2 ;  /* 0x0000001de7067211 */ /* 0x000fc400078210ff */
[----:B------:R-:W-:Y:S01]  /*9de0*/  SHF.R.S32.HI R14, RZ, 0x1f, R232 ;  /* 0x0000001fff0e7819 */ /* 0x000fe200000114e8 */
[----:B------:R-:W4:Y:S01]  /*9df0*/  LDL.LU R244, [R1+0x8c] ;  /* 0x00008c0001f47983 */ /* 0x000f220000300800 */
[-C--:B------:R-:W-:Y:S02]  /*9e00*/  LEA R7, P2, R232, R29.reuse, 0x2 ;  /* 0x0000001de8077211 */ /* 0x080fe400078410ff */
[----:B------:R-:W-:Y:S01]  /*9e10*/  SHF.R.S32.HI R12, RZ, 0x1f, R233 ;  /* 0x0000001fff0c7819 */ /* 0x000fe200000114e9 */
[----:B------:R-:W3:Y:S01]  /*9e20*/  LDL.LU R235, [R1+0x90] ;  /* 0x0000900001eb7983 */ /* 0x000ee20000300800 */
[-C--:B------:R-:W-:Y:S02]  /*9e30*/  LEA R8, P3, R233, R29.reuse, 0x2 ;  /* 0x0000001de9087211 */ /* 0x080fe400078610ff */
[----:B------:R-:W-:Y:S01]  /*9e40*/  SHF.R.S32.HI R10, RZ, 0x1f, R241 ;  /* 0x0000001fff0a7819 */ /* 0x000fe200000114f1 */
[----:B------:R-:W3:Y:S01]  /*9e50*/  LDL.LU R237, [R1+0x94] ;  /* 0x0000940001ed7983 */ /* 0x000ee20000300800 */
[----:B------:R-:W-:-:S02]  /*9e60*/  LEA R9, P4, R241, R29, 0x2 ;  /* 0x0000001df1097211 */ /* 0x000fc400078810ff */
[-C--:B------:R-:W-:Y:S01]  /*9e70*/  LEA.HI.X R15, R231, R25.reuse, R16, 0x2, P1 ;  /* 0x00000019e70f7211 */ /* 0x080fe200008f1410 */
[----:B------:R-:W3:Y:S01]  /*9e80*/  LDL.LU R239, [R1+0x98] ;  /* 0x0000980001ef7983 */ /* 0x000ee20000300800 */
[-C--:B------:R-:W-:Y:S02]  /*9e90*/  LEA.HI.X R17, R232, R25.reuse, R14, 0x2, P2 ;  /* 0x00000019e8117211 */ /* 0x080fe400010f140e */
[-C--:B------:R-:W-:Y:S01]  /*9ea0*/  LEA.HI.X R19, R233, R25.reuse, R12, 0x2, P3 ;  /* 0x00000019e9137211 */ /* 0x080fe200018f140c */
[----:B------:R-:W3:Y:S01]  /*9eb0*/  LDL.LU R231, [R1+0x9c] ;  /* 0x00009c0001e77983 */ /* 0x000ee20000300800 */
[----:B------:R-:W-:-:S03]  /*9ec0*/  LEA.HI.X R21, R241, R25, R10, 0x2, P4 ;  /* 0x00000019f1157211 */ /* 0x000fc600020f140a */
[----:B------:R-:W3:Y:S04]  /*9ed0*/  LDL.LU R232, [R1+0xa0] ;  /* 0x0000a00001e87983 */ /* 0x000ee80000300800 */
[----:B------:R-:W3:Y:S04]  /*9ee0*/  LDL.LU R233, [R1+0xa4] ;  /* 0x0000a40001e97983 */ /* 0x000ee80000300800 */
[----:B------:R-:W3:Y:S01]  /*9ef0*/  LDL.LU R241, [R1+0xa8] ;  /* 0x0000a80001f17983 */ /* 0x000ee20000300800 */
[----:B------:R-:W-:Y:S02]  /*9f00*/  SHF.R.S32.HI R22, RZ, 0x1f, R234 ;  /* 0x0000001fff167819 */ /* 0x000fe400000114ea */
[----:B------:R-:W-:-:S02]  /*9f10*/  LEA R11, P1, R234, R29, 0x2 ;  /* 0x0000001dea0b7211 */ /* 0x000fc400078210ff */
[----:B------:R-:W-:Y:S02]  /*9f20*/  SHF.R.S32.HI R20, RZ, 0x1f, R236 ;  /* 0x0000001fff147819 */ /* 0x000fe400000114ec */
[----:B------:R-:W-:Y:S02]  /*9f30*/  SHF.R.S32.HI R18, RZ, 0x1f, R238 ;  /* 0x0000001fff127819 */ /* 0x000fe400000114ee */
[-C--:B------:R-:W-:Y:S02]  /*9f40*/  LEA R10, P2, R236, R29.reuse, 0x2 ;  /* 0x0000001dec0a7211 */ /* 0x080fe400078410ff */
[----:B------:R-:W-:Y:S02]  /*9f50*/  LEA R12, P3, R238, R29, 0x2 ;  /* 0x0000001dee0c7211 */ /* 0x000fe400078610ff */
[-C--:B------:R-:W-:Y:S02]  /*9f60*/  LEA.HI.X R23, R234, R25.reuse, R22, 0x2, P1 ;  /* 0x00000019ea177211 */ /* 0x080fe400008f1416 */
[-C--:B------:R-:W-:Y:S01]  /*9f70*/  LEA.HI.X R153, R236, R25.reuse, R20, 0x2, P2 ;  /* 0x00000019ec997211 */ /* 0x080fe200010f1414 */
[----:B------:R-:W3:Y:S01]  /*9f80*/  LDL.LU R234, [R1+0xac] ;  /* 0x0000ac0001ea7983 */ /* 0x000ee20000300800 */
[----:B------:R-:W-:-:S03]  /*9f90*/  LEA.HI.X R155, R238, R25, R18, 0x2, P3 ;  /* 0x00000019ee9b7211 */ /* 0x000fc600018f1412 */
[----:B------:R-:W3:Y:S04]  /*9fa0*/  LDL.LU R236, [R1+0xb0] ;  /* 0x0000b00001ec7983 */ /* 0x000ee80000300800 */
[----:B------:R-:W3:Y:S01]  /*9fb0*/  LDL.LU R238, [R1+0xb4] ;  /* 0x0000b40001ee7983 */ /* 0x000ee20000300800 */
[----:B--2---:R-:W-:Y:S02]  /*9fc0*/  SHF.R.S32.HI R16, RZ, 0x1f, R240 ;  /* 0x0000001fff107819 */ /* 0x004fe400000114f0 */
[----:B------:R-:W-:-:S04]  /*9fd0*/  LEA R14, P4, R240, R29, 0x2 ;  /* 0x0000001df00e7211 */ /* 0x000fc800078810ff */
[----:B------:R-:W-:Y:S02]  /*9fe0*/  LEA.HI.X R157, R240, R25, R16, 0x2, P4 ;  /* 0x00000019f09d7211 */ /* 0x000fe400020f1410 */
[----:B------:R-:W2:Y:S01]  /*9ff0*/  LDL.LU R240, [R1+0xb8] ;  /* 0x0000b80001f07983 */ /* 0x000ea20000300800 */
[----:B----4-:R-:W-:Y:S02]  /*a000*/  SHF.R.S32.HI R32, RZ, 0x1f, R244 ;  /* 0x0000001fff207819 */ /* 0x010fe400000114f4 */
[-C--:B------:R-:W-:Y:S02]  /*a010*/  LEA R16, P1, R244, R29.reuse, 0x2 ;  /* 0x0000001df4107211 */ /* 0x080fe400078210ff */
[----:B---3--:R-:W-:Y:S02]  /*a020*/  SHF.R.S32.HI R30, RZ, 0x1f, R235 ;  /* 0x0000001fff1e7819 */ /* 0x008fe400000114eb */
[----:B------:R-:W-:Y:S02]  /*a030*/  LEA R18, P2, R235, R29, 0x2 ;  /* 0x0000001deb127211 */ /* 0x000fe400078410ff */
[----:B------:R-:W-:-:S02]  /*a040*/  SHF.R.S32.HI R28, RZ, 0x1f, R237 ;  /* 0x0000001fff1c7819 */ /* 0x000fc400000114ed */
[-C--:B------:R-:W-:Y:S02]  /*a050*/  LEA R20, P3, R237, R29.reuse, 0x2 ;  /* 0x0000001ded147211 */ /* 0x080fe400078610ff */
[----:B------:R-:W-:Y:S02]  /*a060*/  SHF.R.S32.HI R26, RZ, 0x1f, R239 ;  /* 0x0000001fff1a7819 */ /* 0x000fe400000114ef */
[----:B------:R-:W-:Y:S02]  /*a070*/  LEA R22, P4, R239, R29, 0x2 ;  /* 0x0000001def167211 */ /* 0x000fe400078810ff */
[-C--:B------:R-:W-:Y:S02]  /*a080*/  LEA.HI.X R159, R244, R25.reuse, R32, 0x2, P1 ;  /* 0x00000019f49f7211 */ /* 0x080fe400008f1420 */
[----:B------:R-:W-:Y:S01]  /*a090*/  LEA.HI.X R161, R235, R25, R30, 0x2, P2 ;  /* 0x00000019eba17211 */ /* 0x000fe200010f141e */
[----:B------:R-:W3:Y:S01]  /*a0a0*/  LDL.LU R244, [R1+0xbc] ;  /* 0x0000bc0001f47983 */ /* 0x000ee20000300800 */
[----:B------:R-:W-:-:S02]  /*a0b0*/  SHF.R.S32.HI R32, RZ, 0x1f, R231 ;  /* 0x0000001fff207819 */ /* 0x000fc400000114e7 */
[----:B------:R-:W-:Y:S01]  /*a0c0*/  LEA R152, P1, R231, R29, 0x2 ;  /* 0x0000001de7987211 */ /* 0x000fe200078210ff */
[----:B------:R-:W4:Y:S01]  /*a0d0*/  LDL.LU R235, [R1+0xc0] ;  /* 0x0000c00001eb7983 */ /* 0x000f220000300800 */
[----:B------:R-:W-:Y:S02]  /*a0e0*/  LEA.HI.X R163, R237, R25, R28, 0x2, P3 ;  /* 0x00000019eda37211 */ /* 0x000fe400018f141c */
[----:B------:R-:W-:Y:S01]  /*a0f0*/  SHF.R.S32.HI R30, RZ, 0x1f, R232 ;  /* 0x0000001fff1e7819 */ /* 0x000fe200000114e8 */
[----:B------:R-:W4:Y:S01]  /*a100*/  LDL.LU R237, [R1+0xc4] ;  /* 0x0000c40001ed7983 */ /* 0x000f220000300800 */
[----:B------:R-:W-:Y:S02]  /*a110*/  LEA R154, P2, R232, R29, 0x2 ;  /* 0x0000001de89a7211 */ /* 0x000fe400078410ff */
[----:B------:R-:W-:Y:S02]  /*a120*/  LEA.HI.X R165, R239, R25, R26, 0x2, P4 ;  /* 0x00000019efa57211 */ /* 0x000fe400020f141a */
[----:B------:R-:W-:Y:S01]  /*a130*/  SHF.R.S32.HI R28, RZ, 0x1f, R233 ;  /* 0x0000001fff1c7819 */ /* 0x000fe200000114e9 */
[----:B------:R-:W4:Y:S01]  /*a140*/  LDL.LU R239, [R1+0xc8] ;  /* 0x0000c80001ef7983 */ /* 0x000f220000300800 */
[----:B------:R-:W-:-:S02]  /*a150*/  LEA R156, P3, R233, R29, 0x2 ;  /* 0x0000001de99c7211 */ /* 0x000fc400078610ff */
[----:B------:R-:W-:Y:S02]  /*a160*/  SHF.R.S32.HI R26, RZ, 0x1f, R241 ;  /* 0x0000001fff1a7819 */ /* 0x000fe400000114f1 */
[----:B------:R-:W-:Y:S02]  /*a170*/  LEA R158, P4, R241, R29, 0x2 ;  /* 0x0000001df19e7211 */ /* 0x000fe400078810ff */
[-C--:B------:R-:W-:Y:S02]  /*a180*/  LEA.HI.X R167, R231, R25.reuse, R32, 0x2, P1 ;  /* 0x00000019e7a77211 */ /* 0x080fe400008f1420 */
[-C--:B------:R-:W-:Y:S01]  /*a190*/  LEA.HI.X R169, R232, R25.reuse, R30, 0x2, P2 ;  /* 0x00000019e8a97211 */ /* 0x080fe200010f141e */
[----:B------:R-:W4:Y:S01]  /*a1a0*/  LDL.LU R231, [R1+0xcc] ;  /* 0x0000cc0001e77983 */ /* 0x000f220000300800 */
[-C--:B------:R-:W-:Y:S02]  /*a1b0*/  LEA.HI.X R171, R233, R25.reuse, R28, 0x2, P3 ;  /* 0x00000019e9ab7211 */ /* 0x080fe400018f141c */
[----:B------:R-:W-:Y:S01]  /*a1c0*/  LEA.HI.X R173, R241, R25, R26, 0x2, P4 ;  /* 0x00000019f1ad7211 */ /* 0x000fe200020f141a */
[----:B------:R-:W4:Y:S04]  /*a1d0*/  LDL.LU R232, [R1+0xd0] ;  /* 0x0000d00001e87983 */ /* 0x000f280000300800 */
[----:B------:R-:W4:Y:S04]  /*a1e0*/  LDL.LU R233, [R1+0xd4] ;  /* 0x0000d40001e97983 */ /* 0x000f280000300800 */
[----:B------:R-:W4:Y:S01]  /*a1f0*/  LDL.LU R241, [R1+0xd8] ;  /* 0x0000d80001f17983 */ /* 0x000f220000300800 */
[----:B------:R-:W-:-:S02]  /*a200*/  SHF.R.S32.HI R174, RZ, 0x1f, R234 ;  /* 0x0000001fffae7819 */ /* 0x000fc400000114ea */
[-C--:B------:R-:W-:Y:S02]  /*a210*/  LEA R160, P1, R234, R29.reuse, 0x2 ;  /* 0x0000001deaa07211 */ /* 0x080fe400078210ff */
[----:B------:R-:W-:Y:S02]  /*a220*/  SHF.R.S32.HI R28, RZ, 0x1f, R236 ;  /* 0x0000001fff1c7819 */ /* 0x000fe400000114ec */
[-C--:B------:R-:W-:Y:S02]  /*a230*/  LEA R162, P2, R236, R29.reuse, 0x2 ;  /* 0x0000001deca27211 */ /* 0x080fe400078410ff */
[----:B------:R-:W-:Y:S02]  /*a240*/  SHF.R.S32.HI R176, RZ, 0x1f, R238 ;  /* 0x0000001fffb07819 */ /* 0x000fe400000114ee */
[----:B------:R-:W-:Y:S02]  /*a250*/  LEA R164, P3, R238, R29, 0x2 ;  /* 0x0000001deea47211 */ /* 0x000fe400078610ff */
[----:B------:R-:W-:-:S02]  /*a260*/  LEA.HI.X R174, R234, R25, R174, 0x2, P1 ;  /* 0x00000019eaae7211 */ /* 0x000fc400008f14ae */
[-C--:B------:R-:W-:Y:S01]  /*a270*/  LEA.HI.X R175, R236, R25.reuse, R28, 0x2, P2 ;  /* 0x00000019ecaf7211 */ /* 0x080fe200010f141c */
[----:B------:R-:W4:Y:S01]  /*a280*/  LDL.LU R234, [R1+0xdc] ;  /* 0x0000dc0001ea7983 */ /* 0x000f220000300800 */
[----:B------:R-:W-:-:S03]  /*a290*/  LEA.HI.X R176, R238, R25, R176, 0x2, P3 ;  /* 0x00000019eeb07211 */ /* 0x000fc600018f14b0 */
[----:B------:R-:W4:Y:S04]  /*a2a0*/  LDL.LU R236, [R1+0xe0] ;  /* 0x0000e00001ec7983 */ /* 0x000f280000300800 */
[----:B------:R-:W4:Y:S01]  /*a2b0*/  LDL.LU R238, [R1+0xe4] ;  /* 0x0000e40001ee7983 */ /* 0x000f220000300800 */
[----:B--2---:R-:W-:Y:S02]  /*a2c0*/  SHF.R.S32.HI R26, RZ, 0x1f, R240 ;  /* 0x0000001fff1a7819 */ /* 0x004fe400000114f0 */
[----:B------:R-:W-:-:S04]  /*a2d0*/  LEA R166, P4, R240, R29, 0x2 ;  /* 0x0000001df0a67211 */ /* 0x000fc800078810ff */
[----:B------:R-:W-:Y:S02]  /*a2e0*/  LEA.HI.X R177, R240, R25, R26, 0x2, P4 ;  /* 0x00000019f0b17211 */ /* 0x000fe400020f141a */
[----:B------:R-:W2:Y:S01]  /*a2f0*/  LDL.LU R240, [R1+0xe8] ;  /* 0x0000e80001f07983 */ /* 0x000ea20000300800 */
[----:B---3--:R-:W-:Y:S02]  /*a300*/  SHF.R.S32.HI R178, RZ, 0x1f, R244 ;  /* 0x0000001fffb27819 */ /* 0x008fe400000114f4 */
[-C--:B------:R-:W-:Y:S02]  /*a310*/  LEA R168, P1, R244, R29.reuse, 0x2 ;  /* 0x0000001df4a87211 */ /* 0x080fe400078210ff */
[----:B----4-:R-:W-:Y:S02]  /*a320*/  SHF.R.S32.HI R28, RZ, 0x1f, R235 ;  /* 0x0000001fff1c7819 */ /* 0x010fe400000114eb */
[----:B------:R-:W-:Y:S02]  /*a330*/  LEA R170, P2, R235, R29, 0x2 ;  /* 0x0000001debaa7211 */ /* 0x000fe400078410ff */
[----:B------:R-:W-:-:S02]  /*a340*/  SHF.R.S32.HI R180, RZ, 0x1f, R237 ;  /* 0x0000001fffb47819 */ /* 0x000fc400000114ed */
[----:B------:R-:W-:Y:S02]  /*a350*/  LEA R172, P3, R237, R29, 0x2 ;  /* 0x0000001dedac7211 */ /* 0x000fe400078610ff */
[----:B------:R-:W-:Y:S02]  /*a360*/  LEA.HI.X R178, R244, R25, R178, 0x2, P1 ;  /* 0x00000019f4b27211 */ /* 0x000fe400008f14b2 */
[----:B------:R-:W-:Y:S01]  /*a370*/  SHF.R.S32.HI R26, RZ, 0x1f, R239 ;  /* 0x0000001fff1a7819 */ /* 0x000fe200000114ef */
[----:B------:R-:W3:Y:S01]  /*a380*/  LDL.LU R244, [R1+0xec] ;  /* 0x0000ec0001f47983 */ /* 0x000ee20000300800 */
[----:B------:R-:W-:Y:S02]  /*a390*/  LEA R189, P4, R239, R29, 0x2 ;  /* 0x0000001defbd7211 */ /* 0x000fe400078810ff */
[-C--:B------:R-:W-:Y:S02]  /*a3a0*/  LEA.HI.X R179, R235, R25.reuse, R28, 0x2, P2 ;  /* 0x00000019ebb37211 */ /* 0x080fe400010f141c */
[-C--:B------:R-:W-:Y:S01]  /*a3b0*/  LEA.HI.X R180, R237, R25.reuse, R180, 0x2, P3 ;  /* 0x00000019edb47211 */ /* 0x080fe200018f14b4 */
[----:B------:R-:W4:Y:S01]  /*a3c0*/  LDL.LU R235, [R1+0xf0] ;  /* 0x0000f00001eb7983 */ /* 0x000f220000300800 */
[----:B------:R-:W-:-:S02]  /*a3d0*/  LEA.HI.X R181, R239, R25, R26, 0x2, P4 ;  /* 0x00000019efb57211 */ /* 0x000fc400020f141a */
[----:B------:R-:W-:Y:S01]  /*a3e0*/  SHF.R.S32.HI R192, RZ, 0x1f, R231 ;  /* 0x0000001fffc07819 */ /* 0x000fe200000114e7 */
[----:B------:R-:W4:Y:S01]  /*a3f0*/  LDL.LU R237, [R1+0xf4] ;  /* 0x0000f40001ed7983 */ /* 0x000f220000300800 */
[-C--:B------:R-:W-:Y:S02]  /*a400*/  LEA R193, P1, R231, R29.reuse, 0x2 ;  /* 0x0000001de7c17211 */ /* 0x080fe400078210ff */
[----:B------:R-:W-:Y:S01]  /*a410*/  SHF.R.S32.HI R194, RZ, 0x1f, R232 ;  /* 0x0000001fffc27819 */ /* 0x000fe200000114e8 */
[----:B------:R-:W4:Y:S01]  /*a420*/  LDL.LU R239, [R1+0xf8] ;  /* 0x0000f80001ef7983 */ /* 0x000f220000300800 */
[-C--:B------:R-:W-:Y:S02]  /*a430*/  LEA R195, P2, R232, R29.reuse, 0x2 ;  /* 0x0000001de8c37211 */ /* 0x080fe400078410ff */
[----:B------:R-:W-:Y:S02]  /*a440*/  SHF.R.S32.HI R196, RZ, 0x1f, R233 ;  /* 0x0000001fffc47819 */ /* 0x000fe400000114e9 */
        /* <DEDUP_REMOVED lines=32> */
[-C--:B------:R-:W-:Y:S02]  /*a650*/  LEA R213, P3, R237, R29.reuse, 0x2 ;  /* 0x0000001dedd57211 */ /* 0x080fe400078610ff */
[----:B------:R-:W-:Y:S02]  /*a660*/  SHF.R.S32.HI R214, RZ, 0x1f, R239 ;  /* 0x0000001fffd67819 */ /* 0x000fe400000114ef */
[C---:B------:R-:W-:Y:S02]  /*a670*/  LEA R215, P4, R239.reuse, R29, 0x2 ;  /* 0x0000001defd77211 */ /* 0x040fe400078810ff */
[-C--:B------:R-:W-:Y:S02]  /*a680*/  LEA.HI.X R208, R244, R25.reuse, R208, 0x2, P1 ;  /* 0x00000019f4d07211 */ /* 0x080fe400008f14d0 */
[-C--:B------:R-:W-:Y:S01]  /*a690*/  LEA.HI.X R214, R239, R25.reuse, R214, 0x2, P4 ;  /* 0x00000019efd67211 */ /* 0x080fe200020f14d6 */
[----:B------:R-:W3:Y:S01]  /*a6a0*/  LDL.LU R244, [R1+0x11c] ;  /* 0x00011c0001f47983 */ /* 0x000ee20000300800 */
[----:B------:R-:W-:-:S02]  /*a6b0*/  LEA.HI.X R210, R235, R25, R210, 0x2, P2 ;  /* 0x00000019ebd27211 */ /* 0x000fc400010f14d2 */
[----:B------:R-:W-:Y:S01]  /*a6c0*/  LEA.HI.X R212, R237, R25, R212, 0x2, P3 ;  /* 0x00000019edd47211 */ /* 0x000fe200018f14d4 */
[----:B------:R-:W4:Y:S04]  /*a6d0*/  LDL.LU R235, [R1+0x120] ;  /* 0x0001200001eb7983 */ /* 0x000f280000300800 */
[----:B------:R-:W4:Y:S04]  /*a6e0*/  LDL.LU R237, [R1+0x124] ;  /* 0x0001240001ed7983 */ /* 0x000f280000300800 */
[----:B------:R-:W4:Y:S01]  /*a6f0*/  LDL.LU R239, [R1+0x128] ;  /* 0x0001280001ef7983 */ /* 0x000f220000300800 */
[----:B------:R-:W-:-:S02]  /*a700*/  SHF.R.S32.HI R26, RZ, 0x1f, R241 ;  /* 0x0000001fff1a7819 */ /* 0x000fc400000114f1 */
[----:B------:R-:W-:-:S04]  /*a710*/  LEA R224, P4, R241, R29, 0x2 ;  /* 0x0000001df1e07211 */ /* 0x000fc800078810ff */
[----:B------:R-:W-:Y:S02]  /*a720*/  LEA.HI.X R223, R241, R25, R26, 0x2, P4 ;  /* 0x00000019f1df7211 */ /* 0x000fe400020f141a */
[----:B------:R-:W4:Y:S04]  /*a730*/  LDL.LU R241, [R1+0x130] ;  /* 0x0001300001f17983 */ /* 0x000f280000300800 */
[----:B------:R-:W4:Y:S04]  /*a740*/  LDL.LU R247, [R1+0x134] ;  /* 0x0001340001f77983 */ /* 0x000f280000300800 */
[----:B------:R-:W4:Y:S04]  /*a750*/  LDL.LU R245, [R1+0x138] ;  /* 0x0001380001f57983 */ /* 0x000f280000300800 */
[----:B------:R-:W4:Y:S01]  /*a760*/  LDL.LU R190, [R1+0x13c] ;  /* 0x00013c0001be7983 */ /* 0x000f220000300800 */
[----:B------:R-:W-:-:S02]  /*a770*/  SHF.R.S32.HI R216, RZ, 0x1f, R231 ;  /* 0x0000001fffd87819 */ /* 0x000fc400000114e7 */
[----:B------:R-:W-:Y:S01]  /*a780*/  SHF.R.S32.HI R218, RZ, 0x1f, R232 ;  /* 0x0000001fffda7819 */ /* 0x000fe200000114e8 */
[----:B------:R-:W4:Y:S01]  /*a790*/  LDL.LU R249, [R1+0x140] ;  /* 0x0001400001f97983 */ /* 0x000f220000300800 */
[CC--:B------:R-:W-:Y:S02]  /*a7a0*/  LEA R217, P1, R231.reuse, R29.reuse, 0x2 ;  /* 0x0000001de7d97211 */ /* 0x0c0fe400078210ff */
[C---:B------:R-:W-:Y:S02]  /*a7b0*/  LEA R219, P2, R232.reuse, R29, 0x2 ;  /* 0x0000001de8db7211 */ /* 0x040fe400078410ff */
[-C--:B------:R-:W-:Y:S02]  /*a7c0*/  LEA.HI.X R216, R231, R25.reuse, R216, 0x2, P1 ;  /* 0x00000019e7d87211 */ /* 0x080fe400008f14d8 */
[----:B------:R-:W-:Y:S02]  /*a7d0*/  LEA.HI.X R218, R232, R25, R218, 0x2, P2 ;  /* 0x00000019e8da7211 */ /* 0x000fe400010f14da */
[----:B------:R-:W-:-:S02]  /*a7e0*/  SHF.R.S32.HI R62, RZ, 0x1f, R251 ;  /* 0x0000001fff3e7819 */ /* 0x000fc400000114fb */
[----:B------:R-:W-:Y:S02]  /*a7f0*/  SHF.R.S32.HI R32, RZ, 0x1f, R234 ;  /* 0x0000001fff207819 */ /* 0x000fe400000114ea */
[----:B------:R-:W-:Y:S02]  /*a800*/  SHF.R.S32.HI R30, RZ, 0x1f, R236 ;  /* 0x0000001fff1e7819 */ /* 0x000fe400000114ec */
[-C--:B------:R-:W-:Y:S02]  /*a810*/  LEA R226, P1, R234, R29.reuse, 0x2 ;  /* 0x0000001deae27211 */ /* 0x080fe400078210ff */
[----:B------:R-:W-:Y:S02]  /*a820*/  LEA R228, P2, R236, R29, 0x2 ;  /* 0x0000001dece47211 */ /* 0x000fe400078410ff */
[----:B------:R-:W-:Y:S02]  /*a830*/  LEA.HI R62, R62, R251, RZ, 0x6 ;  /* 0x000000fb3e3e7211 */ /* 0x000fe400078f30ff */
[----:B------:R-:W-:Y:S01]  /*a840*/  SHF.R.S32.HI R220, RZ, 0x1f, R233 ;  /* 0x0000001fffdc7819 */ /* 0x000fe200000114e9 */
[----:B------:R-:W4:Y:S01]  /*a850*/  LDL.LU R251, [R1+0x144] ;  /* 0x0001440001fb7983 */ /* 0x000f220000300800 */
[----:B------:R-:W-:-:S02]  /*a860*/  LEA R221, P3, R233, R29, 0x2 ;  /* 0x0000001de9dd7211 */ /* 0x000fc400078610ff */
[-C--:B------:R-:W-:Y:S01]  /*a870*/  LEA.HI.X R225, R234, R25.reuse, R32, 0x2, P1 ;  /* 0x00000019eae17211 */ /* 0x080fe200008f1420 */
[----:B-1----:R-:W4:Y:S01]  /*a880*/  LDL.LU R5, [R1+0x148] ;  /* 0x0001480001057983 */ /* 0x002f220000300800 */
[-C--:B------:R-:W-:Y:S02]  /*a890*/  LEA.HI.X R227, R236, R25.reuse, R30, 0x2, P2 ;  /* 0x00000019ece37211 */ /* 0x080fe400010f141e */
[----:B------:R-:W-:Y:S01]  /*a8a0*/  LEA.HI.X R220, R233, R25, R220, 0x2, P3 ;  /* 0x00000019e9dc7211 */ /* 0x000fe200018f14dc */
[----:B------:R-:W4:Y:S04]  /*a8b0*/  LDL.LU R0, [R1+0x14c] ;  /* 0x00014c0001007983 */ /* 0x000f280000300800 */
[----:B------:R-:W4:Y:S04]  /*a8c0*/  LDL.LU R2, [R1+0x250] ;  /* 0x0002500001027983 */ /* 0x000f280000300800 */
[----:B------:R-:W4:Y:S04]  /*a8d0*/  LDL.LU R3, [R1+0x254] ;  /* 0x0002540001037983 */ /* 0x000f280000300800 */
[----:B------:R-:W4:Y:S04]  /*a8e0*/  LDL.LU R182, [R1+0x258] ;  /* 0x0002580001b67983 */ /* 0x000f280000300800 */
[----:B------:R-:W4:Y:S04]  /*a8f0*/  LDL.LU R184, [R1+0x25c] ;  /* 0x00025c0001b87983 */ /* 0x000f280000300800 */
[----:B------:R-:W4:Y:S04]  /*a900*/  LDL.LU R188, [R1+0x260] ;  /* 0x0002600001bc7983 */ /* 0x000f280000300800 */
[----:B------:R-:W4:Y:S04]  /*a910*/  LDL.LU R191, [R1+0x264] ;  /* 0x0002640001bf7983 */ /* 0x000f280000300800 */
[----:B------:R-:W4:Y:S01]  /*a920*/  LDL.LU R222, [R1+0x268] ;  /* 0x0002680001de7983 */ /* 0x000f220000300800 */
[----:B--2---:R-:W-:-:S02]  /*a930*/  SHF.R.S32.HI R26, RZ, 0x1f, R240 ;  /* 0x0000001fff1a7819 */ /* 0x004fc400000114f0 */
[----:B------:R-:W-:-:S04]  /*a940*/  LEA R232, P4, R240, R29, 0x2 ;  /* 0x0000001df0e87211 */ /* 0x000fc800078810ff */
[----:B------:R-:W-:Y:S02]  /*a950*/  LEA.HI.X R231, R240, R25, R26, 0x2, P4 ;  /* 0x00000019f0e77211 */ /* 0x000fe400020f141a */
[----:B---3--:R-:W-:Y:S02]  /*a960*/  SHF.R.S32.HI R32, RZ, 0x1f, R244 ;  /* 0x0000001fff207819 */ /* 0x008fe400000114f4 */
[CC--:B------:R-:W-:Y:S02]  /*a970*/  LEA R234, P1, R244.reuse, R29.reuse, 0x2 ;  /* 0x0000001df4ea7211 */ /* 0x0c0fe400078210ff */
[----:B----4-:R-:W-:Y:S02]  /*a980*/  SHF.R.S32.HI R30, RZ, 0x1f, R235 ;  /* 0x0000001fff1e7819 */ /* 0x010fe400000114eb */
[----:B------:R-:W-:Y:S02]  /*a990*/  LEA R236, P2, R235, R29, 0x2 ;  /* 0x0000001debec7211 */ /* 0x000fe400078410ff */
[----:B------:R-:W-:-:S02]  /*a9a0*/  LEA.HI.X R233, R244, R25, R32, 0x2, P1 ;  /* 0x00000019f4e97211 */ /* 0x000fc400008f1420 */
[----:B------:R-:W-:Y:S02]  /*a9b0*/  SHF.R.S32.HI R26, RZ, 0x1f, R239 ;  /* 0x0000001fff1a7819 */ /* 0x000fe400000114ef */
[----:B------:R-:W-:Y:S02]  /*a9c0*/  LEA R240, P4, R239, R29, 0x2 ;  /* 0x0000001deff07211 */ /* 0x000fe400078810ff */
[-C--:B------:R-:W-:Y:S02]  /*a9d0*/  LEA.HI.X R235, R235, R25.reuse, R30, 0x2, P2 ;  /* 0x00000019ebeb7211 */ /* 0x080fe400010f141e */
[----:B------:R-:W-:Y:S02]  /*a9e0*/  LEA.HI.X R239, R239, R25, R26, 0x2, P4 ;  /* 0x00000019efef7211 */ /* 0x000fe400020f141a */
[----:B------:R-:W-:Y:S02]  /*a9f0*/  SHF.R.S32.HI R30, RZ, 0x1f, R247 ;  /* 0x0000001fff1e7819 */ /* 0x000fe400000114f7 */
[----:B------:R-:W-:-:S02]  /*aa00*/  LEA R244, P2, R247, R29, 0x2 ;  /* 0x0000001df7f47211 */ /* 0x000fc400078410ff */
[----:B------:R-:W-:Y:S02]  /*aa10*/  SHF.R.S32.HI R26, RZ, 0x1f, R190 ;  /* 0x0000001fff1a7819 */ /* 0x000fe400000114be */
[C---:B------:R-:W-:Y:S02]  /*aa20*/  LEA R248, P4, R190.reuse, R29, 0x2 ;  /* 0x0000001dbef87211 */ /* 0x040fe400078810ff */
[-C--:B------:R-:W-:Y:S02]  /*aa30*/  LEA.HI.X R243, R247, R25.reuse, R30, 0x2, P2 ;  /* 0x00000019f7f37211 */ /* 0x080fe400010f141e */
[----:B------:R-:W-:Y:S02]  /*aa40*/  LEA.HI.X R247, R190, R25, R26, 0x2, P4 ;  /* 0x00000019bef77211 */ /* 0x000fe400020f141a */
[----:B------:R-:W2:Y:S01]  /*aa50*/  LDL.LU R190, [R1+0x270] ;  /* 0x0002700001be7983 */ /* 0x000ea20000300800 */
[----:B------:R-:W-:Y:S02]  /*aa60*/  SHF.R.S32.HI R28, RZ, 0x1f, R238 ;  /* 0x0000001fff1c7819 */ /* 0x000fe400000114ee */
[----:B------:R-:W-:-:S04]  /*aa70*/  LEA R230, P3, R238, R29, 0x2 ;  /* 0x0000001deee67211 */ /* 0x000fc800078610ff */
[----:B------:R-:W-:Y:S02]  /*aa80*/  LEA.HI.X R229, R238, R25, R28, 0x2, P3 ;  /* 0x00000019eee57211 */ /* 0x000fe400018f141c */
[----:B------:R-:W-:Y:S02]  /*aa90*/  SHF.R.S32.HI R28, RZ, 0x1f, R237 ;  /* 0x0000001fff1c7819 */ /* 0x000fe400000114ed */
[C---:B------:R-:W-:Y:S02]  /*aaa0*/  LEA R238, P3, R237.reuse, R29, 0x2 ;  /* 0x0000001dedee7211 */ /* 0x040fe400078610ff */
[----:B------:R-:W-:Y:S02]  /*aab0*/  SHF.R.S32.HI R32, RZ, 0x1f, R241 ;  /* 0x0000001fff207819 */ /* 0x000fe400000114f1 */
[----:B------:R-:W-:Y:S02]  /*aac0*/  LEA.HI.X R237, R237, R25, R28, 0x2, P3 ;  /* 0x00000019eded7211 */ /* 0x000fe400018f141c */
[----:B------:R-:W-:-:S02]  /*aad0*/  SHF.R.S32.HI R28, RZ, 0x1f, R245 ;  /* 0x0000001fff1c7819 */ /* 0x000fc400000114f5 */
[-C--:B------:R-:W-:Y:S02]  /*aae0*/  LEA R242, P1, R241, R29.reuse, 0x2 ;  /* 0x0000001df1f27211 */ /* 0x080fe400078210ff */
[----:B------:R-:W-:Y:S02]  /*aaf0*/  LEA R246, P3, R245, R29, 0x2 ;  /* 0x0000001df5f67211 */ /* 0x000fe400078610ff */
[-C--:B------:R-:W-:Y:S02]  /*ab00*/  LEA.HI.X R241, R241, R25.reuse, R32, 0x2, P1 ;  /* 0x00000019f1f17211 */ /* 0x080fe400008f1420 */
[----:B------:R-:W-:Y:S02]  /*ab10*/  LEA.HI.X R245, R245, R25, R28, 0x2, P3 ;  /* 0x00000019f5f57211 */ /* 0x000fe400018f141c */
[----:B------:R-:W-:Y:S02]  /*ab20*/  SHF.R.S32.HI R28, RZ, 0x1f, R249 ;  /* 0x0000001fff1c7819 */ /* 0x000fe400000114f9 */
[----:B------:R-:W-:-:S02]  /*ab30*/  LEA R250, P1, R249, R29, 0x2 ;  /* 0x0000001df9fa7211 */ /* 0x000fc400078210ff */
[----:B------:R-:W-:Y:S02]  /*ab40*/  SHF.R.S32.HI R26, RZ, 0x1f, R251 ;  /* 0x0000001fff1a7819 */ /* 0x000fe400000114fb */
[----:B------:R-:W-:Y:S02]  /*ab50*/  SHF.R.S32.HI R38, RZ, 0x1f, R5 ;  /* 0x0000001fff267819 */ /* 0x000fe40000011405 */
[-C--:B------:R-:W-:Y:S02]  /*ab60*/  LEA R252, P2, R251, R29.reuse, 0x2 ;  /* 0x0000001dfbfc7211 */ /* 0x080fe400078410ff */
[-C--:B------:R-:W-:Y:S02]  /*ab70*/  LEA R42, P3, R5, R29.reuse, 0x2 ;  /* 0x0000001d052a7211 */ /* 0x080fe400078610ff */
[----:B------:R-:W-:Y:S02]  /*ab80*/  SHF.R.S32.HI R36, RZ, 0x1f, R0 ;  /* 0x0000001fff247819 */ /* 0x000fe40000011400 */
[----:B------:R-:W-:-:S02]  /*ab90*/  LEA R41, P4, R0, R29, 0x2 ;  /* 0x0000001d00297211 */ /* 0x000fc400078810ff */
[-C--:B------:R-:W-:Y:S02]  /*aba0*/  LEA.HI.X R249, R249, R25.reuse, R28, 0x2, P1 ;  /* 0x00000019f9f97211 */ /* 0x080fe400008f141c */
[-C--:B------:R-:W-:Y:S02]  /*abb0*/  LEA.HI.X R251, R251, R25.reuse, R26, 0x2, P2 ;  /* 0x00000019fbfb7211 */ /* 0x080fe400010f141a */
[----:B------:R-:W-:Y:S02]  /*abc0*/  LEA.HI.X R38, R5, R25, R38, 0x2, P3 ;  /* 0x0000001905267211 */ /* 0x000fe400018f1426 */
[----:B------:R-:W-:Y:S02]  /*abd0*/  SHF.R.S32.HI R34, RZ, 0x1f, R2 ;  /* 0x0000001fff227819 */ /* 0x000fe40000011402 */
[----:B------:R-:W-:Y:S02]  /*abe0*/  LEA R40, P1, R2, R29, 0x2 ;  /* 0x0000001d02287211 */ /* 0x000fe400078210ff */
[----:B------:R-:W-:-:S02]  /*abf0*/  SHF.R.S32.HI R32, RZ, 0x1f, R3 ;  /* 0x0000001fff207819 */ /* 0x000fc40000011403 */
[----:B------:R-:W-:Y:S02]  /*ac00*/  SHF.R.S32.HI R30, RZ, 0x1f, R182 ;  /* 0x0000001fff1e7819 */ /* 0x000fe400000114b6 */
[-C--:B------:R-:W-:Y:S02]  /*ac10*/  LEA R39, P2, R3, R29.reuse, 0x2 ;  /* 0x0000001d03277211 */ /* 0x080fe400078410ff */
[----:B------:R-:W-:Y:S02]  /*ac20*/  LEA R37, P3, R182, R29, 0x2 ;  /* 0x0000001db6257211 */ /* 0x000fe400078610ff */
[----:B------:R-:W-:Y:S02]  /*ac30*/  LEA.HI.X R36, R0, R25, R36, 0x2, P4 ;  /* 0x0000001900247211 */ /* 0x000fe400020f1424 */
[----:B------:R-:W-:Y:S02]  /*ac40*/  SHF.R.S32.HI R28, RZ, 0x1f, R184 ;  /* 0x0000001fff1c7819 */ /* 0x000fe400000114b8 */
[----:B------:R-:W-:-:S02]  /*ac50*/  LEA R35, P4, R184, R29, 0x2 ;  /* 0x0000001db8237211 */ /* 0x000fc400078810ff */
[-C--:B------:R-:W-:Y:S02]  /*ac60*/  LEA.HI.X R34, R2, R25.reuse, R34, 0x2, P1 ;  /* 0x0000001902227211 */ /* 0x080fe400008f1422 */
[-C--:B------:R-:W-:Y:S02]  /*ac70*/  LEA.HI.X R32, R3, R25.reuse, R32, 0x2, P2 ;  /* 0x0000001903207211 */ /* 0x080fe400010f1420 */
[----:B------:R-:W-:Y:S02]  /*ac80*/  LEA.HI.X R30, R182, R25, R30, 0x2, P3 ;  /* 0x00000019b61e7211 */ /* 0x000fe400018f141e */
[----:B------:R-:W-:Y:S02]  /*ac90*/  SHF.R.S32.HI R46, RZ, 0x1f, R188 ;  /* 0x0000001fff2e7819 */ /* 0x000fe400000114bc */
[----:B------:R-:W-:Y:S02]  /*aca0*/  LEA R33, P1, R188, R29, 0x2 ;  /* 0x0000001dbc217211 */ /* 0x000fe400078210ff */
[----:B------:R-:W-:-:S02]  /*acb0*/  LEA.HI.X R28, R184, R25, R28, 0x2, P4 ;  /* 0x00000019b81c7211 */ /* 0x000fc400020f141c */
[----:B------:R-:W-:Y:S02]  /*acc0*/  SHF.R.S32.HI R26, RZ, 0x1f, R191 ;  /* 0x0000001fff1a7819 */ /* 0x000fe400000114bf */
[-C--:B------:R-:W-:Y:S02]  /*acd0*/  LEA R31, P3, R191, R29.reuse, 0x2 ;  /* 0x0000001dbf1f7211 */ /* 0x080fe400078610ff */
[----:B------:R-:W-:Y:S02]  /*ace0*/  SHF.R.S32.HI R44, RZ, 0x1f, R222 ;  /* 0x0000001fff2c7819 */ /* 0x000fe400000114de */
[----:B------:R-:W-:Y:S02]  /*acf0*/  LEA R29, P4, R222, R29, 0x2 ;  /* 0x0000001dde1d7211 */ /* 0x000fe400078810ff */
[----:B------:R-:W-:Y:S02]  /*ad00*/  LEA.HI.X R27, R188, R25, R46, 0x2, P1 ;  /* 0x00000019bc1b7211 */ /* 0x000fe400008f142e */
[----:B------:R-:W-:-:S02]  /*ad10*/  IADD3 R187, P5, R187, UR10, RZ ;  /* 0x0000000abbbb7c10 */ /* 0x000fc4000ffbe0ff */
[-C--:B------:R-:W-:Y:S02]  /*ad20*/  LEA.HI.X R26, R191, R25.reuse, R26, 0x2, P3 ;  /* 0x00000019bf1a7211 */ /* 0x080fe400018f141a */
[----:B------:R-:W-:Y:S02]  /*ad30*/  IADD3 R6, P6, R6, UR10, RZ ;  /* 0x0000000a06067c10 */ /* 0x000fe4000ffde0ff */
[----:B------:R-:W-:Y:S02]  /*ad40*/  LEA.HI.X R25, R222, R25, R44, 0x2, P4 ;  /* 0x00000019de197211 */ /* 0x000fe400020f142c */
[----:B------:R-:W-:Y:S02]  /*ad50*/  IADD3 R7, P3, R7, UR10, RZ ;  /* 0x0000000a07077c10 */ /* 0x000fe4000ff7e0ff */
[----:B------:R-:W-:Y:S02]  /*ad60*/  IADD3 R8, P4, R8, UR10, RZ ;  /* 0x0000000a08087c10 */ /* 0x000fe4000ff9e0ff */
[----:B------:R-:W-:-:S02]  /*ad70*/  IADD3.X R13, R13, UR11, RZ, P5, !PT ;  /* 0x0000000b0d0d7c10 */ /* 0x000fc4000affe4ff */
[----:B------:R-:W-:Y:S02]  /*ad80*/  IADD3 R9, P5, R9, UR10, RZ ;  /* 0x0000000a09097c10 */ /* 0x000fe4000ffbe0ff */
[----:B------:R-:W-:Y:S02]  /*ad90*/  IADD3.X R15, R15, UR11, RZ, P6, !PT ;  /* 0x0000000b0f0f7c10 */ /* 0x000fe4000b7fe4ff */
[----:B------:R-:W-:Y:S02]  /*ada0*/  IADD3 R11, P6, R11, UR10, RZ ;  /* 0x0000000a0b0b7c10 */ /* 0x000fe4000ffde0ff */
[----:B------:R-:W-:Y:S02]  /*adb0*/  IADD3.X R17, R17, UR11, RZ, P3, !PT ;  /* 0x0000000b11117c10 */ /* 0x000fe40009ffe4ff */
        /* <DEDUP_REMOVED lines=59> */
[----:B--2---:R-:W-:-:S04]  /*b170*/  LEA R182, P2, R4, R190, 0x3 ;  /* 0x000000be04b67211 */ /* 0x004fc800078418ff */
[----:B------:R-:W-:-:S05]  /*b180*/  IADD3 R182, P1, R182, UR6, RZ ;  /* 0x00000006b6b67c10 */ /* 0x000fca000ff3e0ff */
        /* <DEDUP_REMOVED lines=61> */
[----:B------:R-:W-:-:S03]  /*b560*/  IADD3.X R206, R206, UR11, RZ, P5, !PT ;  /* 0x0000000bcece7c10 */ /* 0x000fc6000affe4ff */
[----:B------:R-:W-:Y:S01]  /*b570*/  STL [R1+0x3a4], R198 ;  /* 0x0003a4c601007387 */ /* 0x000fe20000100800 */
[----:B------:R-:W-:-:S03]  /*b580*/  IADD3 R215, P5, R215, UR10, RZ ;  /* 0x0000000ad7d77c10 */ /* 0x000fc6000ffbe0ff */
[----:B------:R-:W-:Y:S01]  /*b590*/  STL [R1+0x3a8], R207 ;  /* 0x0003a8cf01007387 */ /* 0x000fe20000100800 */
[----:B------:R-:W-:-:S03]  /*b5a0*/  IADD3.X R208, R208, UR11, RZ, P6, !PT ;  /* 0x0000000bd0d07c10 */ /* 0x000fc6000b7fe4ff */
[----:B------:R-:W-:Y:S01]  /*b5b0*/  STL [R1+0x3ac], R200 ;  /* 0x0003acc801007387 */ /* 0x000fe20000100800 */
[----:B------:R-:W-:-:S03]  /*b5c0*/  IADD3 R217, P6, R217, UR10, RZ ;  /* 0x0000000ad9d97c10 */ /* 0x000fc6000ffde0ff */
[----:B------:R-:W-:Y:S01]  /*b5d0*/  STL [R1+0x3b0], R209 ;  /* 0x0003b0d101007387 */ /* 0x000fe20000100800 */
[----:B------:R-:W-:-:S03]  /*b5e0*/  IADD3.X R212, R212, UR11, RZ, P4, !PT ;  /* 0x0000000bd4d47c10 */ /* 0x000fc6000a7fe4ff */
[----:B------:R-:W-:Y:S01]  /*b5f0*/  STL [R1+0x3b4], R202 ;  /* 0x0003b4ca01007387 */ /* 0x000fe20000100800 */
[----:B------:R-:W-:-:S03]  /*b600*/  IADD3.X R210, R210, UR11, RZ, P3, !PT ;  /* 0x0000000bd2d27c10 */ /* 0x000fc60009ffe4ff */
[----:B------:R-:W-:Y:S01]  /*b610*/  STL [R1+0x3b8], R211 ;  /* 0x0003b8d301007387 */ /* 0x000fe20000100800 */
[----:B------:R-:W-:-:S03]  /*b620*/  IADD3 R221, P4, R221, UR10, RZ ;  /* 0x0000000adddd7c10 */ /* 0x000fc6000ff9e0ff */
        /* <DEDUP_REMOVED lines=9> */
[----:B------:R-:W-:Y:S02]  /*b6c0*/  IADD3.X R216, R216, UR11, RZ, P6, !PT ;  /* 0x0000000bd8d87c10 */ /* 0x000fe4000b7fe4ff */
[----:B------:R-:W-:Y:S01]  /*b6d0*/  IADD3 R230, P4, R230, UR10, RZ ;  /* 0x0000000ae6e67c10 */ /* 0x000fe2000ff9e0ff */
[----:B------:R-:W-:Y:S01]  /*b6e0*/  STL [R1+0x3d0], R217 ;  /* 0x0003d0d901007387 */ /* 0x000fe20000100800 */
[----:B------:R-:W-:-:S03]  /*b6f0*/  IADD3 R226, P6, R226, UR10, RZ ;  /* 0x0000000ae2e27c10 */ /* 0x000fc6000ffde0ff */
[----:B------:R-:W-:Y:S01]  /*b700*/  STL [R1+0x3d4], R210 ;  /* 0x0003d4d201007387 */ /* 0x000fe20000100800 */
[----:B------:R-:W-:-:S03]  /*b710*/  IADD3.X R218, R218, UR11, RZ, P3, !PT ;  /* 0x0000000bdada7c10 */ /* 0x000fc60009ffe4ff */
[----:B------:R-:W-:Y:S01]  /*b720*/  STL [R1+0x3d8], R219 ;  /* 0x0003d8db01007387 */ /* 0x000fe20000100800 */
[----:B------:R-:W-:-:S03]  /*b730*/  IADD3 R228, P3, R228, UR10, RZ ;  /* 0x0000000ae4e47c10 */ /* 0x000fc6000ff7e0ff */
[----:B------:R-:W-:Y:S01]  /*b740*/  STL [R1+0x3dc], R212 ;  /* 0x0003dcd401007387 */ /* 0x000fe20000100800 */
[----:B------:R-:W-:Y:S02]  /*b750*/  IADD3.X R223, R223, UR11, RZ, P5, !PT ;  /* 0x0000000bdfdf7c10 */ /* 0x000fe4000affe4ff */
[----:B------:R-:W-:Y:S01]  /*b760*/  IADD3.X R229, R229, UR11, RZ, P4, !PT ;  /* 0x0000000be5e57c10 */ /* 0x000fe2000a7fe4ff */
[----:B------:R-:W-:Y:S01]  /*b770*/  STL [R1+0x3e0], R221 ;  /* 0x0003e0dd01007387 */ /* 0x000fe20000100800 */
[----:B------:R-:W-:Y:S02]  /*b780*/  IADD3 R232, P5, R232, UR10, RZ ;  /* 0x0000000ae8e87c10 */ /* 0x000fe4000ffbe0ff */
[----:B------:R-:W-:Y:S01]  /*b790*/  IADD3.X R225, R225, UR11, RZ, P6, !PT ;  /* 0x0000000be1e17c10 */ /* 0x000fe2000b7fe4ff */
[----:B------:R-:W-:Y:S01]  /*b7a0*/  STL [R1+0x3e4], R214 ;  /* 0x0003e4d601007387 */ /* 0x000fe20000100800 */
[----:B------:R-:W-:Y:S02]  /*b7b0*/  IADD3 R238, P4, R238, UR10, RZ ;  /* 0x0000000aeeee7c10 */ /* 0x000fe4000ff9e0ff */
[----:B------:R-:W-:Y:S01]  /*b7c0*/  IADD3 R234, P6, R234, UR10, RZ ;  /* 0x0000000aeaea7c10 */ /* 0x000fe2000ffde0ff */
[----:B------:R-:W-:Y:S01]  /*b7d0*/  STL [R1+0x3e8], R224 ;  /* 0x0003e8e001007387 */ /* 0x000fe20000100800 */
[----:B------:R-:W-:-:S03]  /*b7e0*/  IADD3.X R231, R231, UR11, RZ, P5, !PT ;  /* 0x0000000be7e77c10 */ /* 0x000fc6000affe4ff */
[----:B------:R-:W-:Y:S01]  /*b7f0*/  STL [R1+0x3ec], R216 ;  /* 0x0003ecd801007387 */ /* 0x000fe20000100800 */
[----:B------:R-:W-:-:S03]  /*b800*/  IADD3.X R237, R237, UR11, RZ, P4, !PT ;  /* 0x0000000beded7c10 */ /* 0x000fc6000a7fe4ff */
[----:B------:R-:W-:Y:S01]  /*b810*/  STL [R1+0x3f0], R226 ;  /* 0x0003f0e201007387 */ /* 0x000fe20000100800 */
[----:B------:R-:W-:-:S03]  /*b820*/  IADD3.X R227, R227, UR11, RZ, P3, !PT ;  /* 0x0000000be3e37c10 */ /* 0x000fc60009ffe4ff */
[----:B------:R-:W-:Y:S01]  /*b830*/  STL [R1+0x3f4], R218 ;  /* 0x0003f4da01007387 */ /* 0x000fe20000100800 */
[----:B------:R-:W-:Y:S02]  /*b840*/  IADD3 R240, P5, R240, UR10, RZ ;  /* 0x0000000af0f07c10 */ /* 0x000fe4000ffbe0ff */
[----:B------:R-:W-:Y:S01]  /*b850*/  IADD3.X R233, R233, UR11, RZ, P6, !PT ;  /* 0x0000000be9e97c10 */ /* 0x000fe2000b7fe4ff */
[----:B------:R-:W-:Y:S01]  /*b860*/  STL [R1+0x3f8], R228 ;  /* 0x0003f8e401007387 */ /* 0x000fe20000100800 */
[----:B------:R-:W-:Y:S02]  /*b870*/  IADD3 R246, P4, R246, UR10, RZ ;  /* 0x0000000af6f67c10 */ /* 0x000fe4000ff9e0ff */
[----:B------:R-:W-:Y:S01]  /*b880*/  IADD3 R236, P3, R236, UR10, RZ ;  /* 0x0000000aecec7c10 */ /* 0x000fe2000ff7e0ff */
[----:B------:R-:W-:Y:S01]  /*b890*/  STL [R1+0x3fc], R220 ;  /* 0x0003fcdc01007387 */ /* 0x000fe20000100800 */
[----:B------:R-:W-:-:S03]  /*b8a0*/  IADD3 R242, P6, R242, UR10, RZ ;  /* 0x0000000af2f27c10 */ /* 0x000fc6000ffde0ff */
[----:B------:R-:W-:Y:S01]  /*b8b0*/  STL [R1+0x400], R230 ;  /* 0x000400e601007387 */ /* 0x000fe20000100800 */
[----:B------:R-:W-:-:S03]  /*b8c0*/  IADD3.X R239, R239, UR11, RZ, P5, !PT ;  /* 0x0000000befef7c10 */ /* 0x000fc6000affe4ff */
[----:B------:R-:W-:Y:S01]  /*b8d0*/  STL [R1+0x404], R223 ;  /* 0x000404df01007387 */ /* 0x000fe20000100800 */
[----:B------:R-:W-:-:S03]  /*b8e0*/  IADD3.X R245, R245, UR11, RZ, P4, !PT ;  /* 0x0000000bf5f57c10 */ /* 0x000fc6000a7fe4ff */
[----:B------:R-:W-:Y:S01]  /*b8f0*/  STL [R1+0x408], R232 ;  /* 0x000408e801007387 */ /* 0x000fe20000100800 */
[----:B------:R-:W-:Y:S02]  /*b900*/  IADD3.X R235, R235, UR11, RZ, P3, !PT ;  /* 0x0000000bebeb7c10 */ /* 0x000fe40009ffe4ff */
[----:B------:R-:W-:Y:S01]  /*b910*/  IADD3 R248, P5, R248, UR10, RZ ;  /* 0x0000000af8f87c10 */ /* 0x000fe2000ffbe0ff */
[----:B------:R-:W-:Y:S01]  /*b920*/  STL [R1+0x40c], R225 ;  /* 0x00040ce101007387 */ /* 0x000fe20000100800 */
[----:B------:R-:W-:Y:S02]  /*b930*/  IADD3.X R241, R241, UR11, RZ, P6, !PT ;  /* 0x0000000bf1f17c10 */ /* 0x000fe4000b7fe4ff */
[----:B------:R-:W-:Y:S01]  /*b940*/  IADD3 R0, P4, R42, UR10, RZ ;  /* 0x0000000a2a007c10 */ /* 0x000fe2000ff9e0ff */
        /* <DEDUP_REMOVED lines=11> */
[----:B------:R-:W-:-:S03]  /*ba00*/  IADD3 R252, P3, R252, UR10, RZ ;  /* 0x0000000afcfc7c10 */ /* 0x000fc6000ff7e0ff */
[----:B------:R1:W-:Y:S01]  /*ba10*/  STL [R1+0x4], R0 ;  /* 0x0000040001007387 */ /* 0x0003e20000100800 */
[----:B------:R-:W-:-:S03]  /*ba20*/  IADD3.X R251, R251, UR11, RZ, P3, !PT ;  /* 0x0000000bfbfb7c10 */ /* 0x000fc60009ffe4ff */
[----:B------:R2:W-:Y:S01]  /*ba30*/  STL [R1+0xc], R2 ;  /* 0x00000c0201007387 */ /* 0x0005e20000100800 */
[----:B-1----:R-:W-:Y:S02]  /*ba40*/  IADD3 R0, P6, R40, UR10, RZ ;  /* 0x0000000a28007c10 */ /* 0x002fe4000ffde0ff */
[----:B--2---:R-:W-:-:S03]  /*ba50*/  IADD3 R2, P3, R39, UR10, RZ ;  /* 0x0000000a27027c10 */ /* 0x004fc6000ff7e0ff */
[----:B------:R1:W-:Y:S04]  /*ba60*/  STL [R1+0x14], R0 ;  /* 0x0000140001007387 */ /* 0x0003e80000100800 */
[----:B------:R2:W-:Y:S01]  /*ba70*/  STL [R1+0x1c], R2 ;  /* 0x00001c0201007387 */ /* 0x0005e20000100800 */
[----:B-1----:R-:W-:Y:S02]  /*ba80*/  IADD3.X R0, R38, UR11, RZ, P4, !PT ;  /* 0x0000000b26007c10 */ /* 0x002fe4000a7fe4ff */
[----:B------:R-:W-:Y:S02]  /*ba90*/  IADD3 R3, P4, R37, UR10, RZ ;  /* 0x0000000a25037c10 */ /* 0x000fe4000ff9e0ff */
[----:B--2---:R-:W-:Y:S01]  /*baa0*/  IADD3.X R2, R36, UR11, RZ, P5, !PT ;  /* 0x0000000b24027c10 */ /* 0x004fe2000affe4ff */
[----:B------:R1:W-:Y:S04]  /*bab0*/  STL [R1], R0 ;  /* 0x0000000001007387 */ /* 0x0003e80000100800 */
[----:B------:R2:W-:Y:S01]  /*bac0*/  STL [R1+0x24], R3 ;  /* 0x0000240301007387 */ /* 0x0005e20000100800 */
[----:B-1----:R-:W-:-:S03]  /*bad0*/  IADD3 R0, P5, R35, UR10, RZ ;  /* 0x0000000a23007c10 */ /* 0x002fc6000ffbe0ff */
[----:B------:R1:W-:Y:S01]  /*bae0*/  STL [R1+0x8], R2 ;  /* 0x0000080201007387 */ /* 0x0003e20000100800 */
[----:B--2---:R-:W-:-:S03]  /*baf0*/  IADD3.X R3, R34, UR11, RZ, P6, !PT ;  /* 0x0000000b22037c10 */ /* 0x004fc6000b7fe4ff */
[----:B------:R2:W-:Y:S01]  /*bb00*/  STL [R1+0x2c], R0 ;  /* 0x00002c0001007387 */ /* 0x0005e20000100800 */
[----:B-1----:R-:W-:-:S03]  /*bb10*/  IADD3 R2, P6, R33, UR10, RZ ;  /* 0x0000000a21027c10 */ /* 0x002fc6000ffde0ff */
[----:B------:R1:W-:Y:S01]  /*bb20*/  STL [R1+0x10], R3 ;  /* 0x0000100301007387 */ /* 0x0003e20000100800 */
[----:B--2---:R-:W-:-:S03]  /*bb30*/  IADD3.X R0, R32, UR11, RZ, P3, !PT ;  /* 0x0000000b20007c10 */ /* 0x004fc60009ffe4ff */
[----:B------:R-:W-:Y:S04]  /*bb40*/  STL [R1+0x34], R2 ;  /* 0x0000340201007387 */ /* 0x000fe80000100800 */
[----:B------:R2:W-:Y:S01]  /*bb50*/  STL [R1+0x18], R0 ;  /* 0x0000180001007387 */ /* 0x0005e20000100800 */
[----:B-1----:R-:W-:Y:S02]  /*bb60*/  IADD3 R3, P3, R31, UR10, RZ ;  /* 0x0000000a1f037c10 */ /* 0x002fe4000ff7e0ff */
[----:B--2---:R-:W-:-:S03]  /*bb70*/  IADD3.X R0, R30, UR11, RZ, P4, !PT ;  /* 0x0000000b1e007c10 */ /* 0x004fc6000a7fe4ff */
[----:B------:R1:W-:Y:S01]  /*bb80*/  STL [R1+0x3c], R3 ;  /* 0x00003c0301007387 */ /* 0x0003e20000100800 */
[----:B------:R-:W-:-:S03]  /*bb90*/  IADD3 R2, P4, R29, UR10, RZ ;  /* 0x0000000a1d027c10 */ /* 0x000fc6000ff9e0ff */
[----:B------:R2:W-:Y:S04]  /*bba0*/  STL [R1+0x20], R0 ;  /* 0x0000200001007387 */ /* 0x0005e80000100800 */
[----:B------:R3:W-:Y:S01]  /*bbb0*/  STL [R1+0x44], R2 ;  /* 0x0000440201007387 */ /* 0x0007e20000100800 */
[----:B-1----:R-:W-:Y:S02]  /*bbc0*/  IADD3.X R3, R27, UR11, RZ, P6, !PT ;  /* 0x0000000b1b037c10 */ /* 0x002fe4000b7fe4ff */
[----:B--2---:R-:W-:Y:S02]  /*bbd0*/  IADD3.X R0, R28, UR11, RZ, P5, !PT ;  /* 0x0000000b1c007c10 */ /* 0x004fe4000affe4ff */
[----:B---3--:R-:W-:-:S03]  /*bbe0*/  IADD3.X R2, R26, UR11, RZ, P3, !PT ;  /* 0x0000000b1a027c10 */ /* 0x008fc60009ffe4ff */
[----:B------:R1:W-:Y:S04]  /*bbf0*/  STL [R1+0x28], R0 ;  /* 0x0000280001007387 */ /* 0x0003e80000100800 */
[----:B------:R2:W-:Y:S04]  /*bc00*/  STL [R1+0x30], R3 ;  /* 0x0000300301007387 */ /* 0x0005e80000100800 */
[----:B------:R-:W3:Y:S01]  /*bc10*/  LDL R229, [R1+0x180] ;  /* 0x0001800001e57983 */ /* 0x000ee20000100800 */
[----:B-1----:R-:W-:-:S03]  /*bc20*/  IADD3.X R0, R25, UR11, RZ, P4, !PT ;  /* 0x0000000b19007c10 */ /* 0x002fc6000a7fe4ff */
[----:B------:R-:W-:Y:S04]  /*bc30*/  STL [R1+0x38], R2 ;  /* 0x0000380201007387 */ /* 0x000fe80000100800 */
[----:B------:R-:W4:Y:S04]  /*bc40*/  LDL R236, [R1+0x184] ;  /* 0x0001840001ec7983 */ /* 0x000f280000100800 */
[----:B------:R1:W-:Y:S04]  /*bc50*/  STL [R1+0x40], R0 ;  /* 0x0000400001007387 */ /* 0x0003e80000100800 */
[----:B------:R-:W4:Y:S04]  /*bc60*/  LDL R227, [R1+0x188] ;  /* 0x0001880001e37983 */ /* 0x000f280000100800 */
        /* <DEDUP_REMOVED lines=57> */
[----:B--2---:R-:W2:Y:S04]  /*c000*/  LDL R3, [R1+0x240] ;  /* 0x0002400001037983 */ /* 0x004ea80000100800 */
[----:B-1----:R-:W2:Y:S01]  /*c010*/  LDL R0, [R1+0x244] ;  /* 0x0002440001007983 */ /* 0x002ea20000100800 */
[----:B------:R-:W-:-:S04]  /*c020*/  SHF.R.S32.HI R238, RZ, 0x1f, R4 ;  /* 0x0000001fffee7819 */ /* 0x000fc80000011404 */
[C-C-:B------:R-:W-:Y:S02]  /*c030*/  LEA.HI.X R24, R4.reuse, R24, R238.reuse, 0x3, P2 ;  /* 0x0000001804187211 */ /* 0x140fe400010f1cee */
[----:B------:R-:W-:-:S06]  /*c040*/  SHF.L.U64.HI R238, R4, 0x2, R238 ;  /* 0x0000000204ee7819 */ /* 0x000fcc00000102ee */
[----:B------:R1:W5:Y:S01]  /*c050*/  LDL.LU R238, [R1+0x420] ;  /* 0x0004200001ee7983 */ /* 0x0003620000300800 */
[----:B---3--:R-:W-:-:S04]  /*c060*/  SHF.R.S32.HI R63, RZ, 0x1f, R229 ;  /* 0x0000001fff3f7819 */ /* 0x008fc800000114e5 */
[----:B------:R-:W-:Y:S02]  /*c070*/  SHF.L.U64.HI R229, R229, 0x2, R63 ;  /* 0x00000002e5e57819 */ /* 0x000fe4000001023f */
[----:B----4-:R-:W-:-:S03]  /*c080*/  SHF.R.S32.HI R64, RZ, 0x1f, R236 ;  /* 0x0000001fff407819 */ /* 0x010fc600000114ec */
[----:B------:R3:W-:Y:S01]  /*c090*/  STL [R1+0x54], R229 ;  /* 0x000054e501007387 */ /* 0x0007e20000100800 */
[----:B------:R-:W-:Y:S02]  /*c0a0*/  SHF.L.U64.HI R236, R236, 0x2, R64 ;  /* 0x00000002ecec7819 */ /* 0x000fe40000010240 */
[----:B------:R-:W-:Y:S01]  /*c0b0*/  SHF.R.S32.HI R65, RZ, 0x1f, R227 ;  /* 0x0000001fff417819 */ /* 0x000fe200000114e3 */
[----:B---3--:R1:W5:Y:S01]  /*c0c0*/  LDL.LU R229, [R1+0x41c] ;  /* 0x00041c0001e57983 */ /* 0x0083620000300800 */
[----:B------:R-:W-:Y:S02]  /*c0d0*/  SHF.R.S32.HI R66, RZ, 0x1f, R234 ;  /* 0x0000001fff427819 */ /* 0x000fe400000114ea */
[----:B------:R-:W-:Y:S02]  /*c0e0*/  SHF.L.U64.HI R227, R227, 0x2, R65 ;  /* 0x00000002e3e37819 */ /* 0x000fe40000010241 */
[----:B------:R-:W-:Y:S01]  /*c0f0*/  SHF.R.S32.HI R67, RZ, 0x1f, R225 ;  /* 0x0000001fff437819 */ /* 0x000fe200000114e1 */
[----:B------:R3:W-:Y:S01]  /*c100*/  STL [R1+0x5c], R236 ;  /* 0x00005cec01007387 */ /* 0x0007e20000100800 */
[----:B------:R-:W-:-:S02]  /*c110*/  SHF.L.U64.HI R234, R234, 0x2, R66 ;  /* 0x00000002eaea7819 */ /* 0x000fc40000010242 */
[----:B------:R-:W-:Y:S02]  /*c120*/  SHF.R.S32.HI R68, RZ, 0x1f, R232 ;  /* 0x0000001fff447819 */ /* 0x000fe400000114e8 */
[----:B------:R-:W-:Y:S02]  /*c130*/  SHF.L.U64.HI R225, R225, 0x2, R67 ;  /* 0x00000002e1e17819 */ /* 0x000fe40000010243 */
[----:B------:R-:W-:Y:S01]  /*c140*/  SHF.R.S32.HI R69, RZ, 0x1f, R223 ;  /* 0x0000001fff457819 */ /* 0x000fe200000114df */
[----:B---3--:R1:W5:Y:S01]  /*c150*/  LDL.LU R236, [R1+0x418] ;  /* 0x0004180001ec7983 */ /* 0x0083620000300800 */
[----:B------:R-:W-:Y:S02]  /*c160*/  SHF.R.S32.HI R70, RZ, 0x1f, R230 ;  /* 0x0000001fff467819 */ /* 0x000fe400000114e6 */
[----:B------:R-:W-:Y:S01]  /*c170*/  SHF.L.U64.HI R232, R232, 0x2, R68 ;  /* 0x00000002e8e87819 */ /* 0x000fe20000010244 */
[----:B------:R3:W-:Y:S01]  /*c180*/  STL [R1+0x60], R227 ;  /* 0x000060e301007387 */ /* 0x0007e20000100800 */
[----:B------:R-:W-:-:S02]  /*c190*/  SHF.R.S32.HI R71, RZ, 0x1f, R220 ;  /* 0x0000001fff477819 */ /* 0x000fc400000114dc */
[----:B------:R-:W-:Y:S02]  /*c1a0*/  SHF.L.U64.HI R223, R223, 0x2, R69 ;  /* 0x00000002dfdf7819 */ /* 0x000fe40000010245 */
[----:B------:R-:W-:Y:S01]  /*c1b0*/  SHF.R.S32.HI R72, RZ, 0x1f, R228 ;  /* 0x0000001fff487819 */ /* 0x000fe200000114e4 */
[----:B---3--:R1:W5:Y:S01]  /*c1c0*/  LDL.LU R227, [R1+0x414] ;  /* 0x0004140001e37983 */ /* 0x0083620000300800 */
[----:B------:R-:W-:-:S03]  /*c1d0*/  SHF.L.U64.HI R230, R230, 0x2, R70 ;  /* 0x00000002e6e67819 */ /* 0x000fc60000010246 */
[----:B------:R3:W-:Y:S01]  /*c1e0*/  STL [R1+0x64], R234 ;  /* 0x000064ea01007387 */ /* 0x0007e20000100800 */
[----:B------:R-:W-:Y:S02]  /*c1f0*/  SHF.R.S32.HI R73, RZ, 0x1f, R218 ;  /* 0x0000001fff497819 */ /* 0x000fe400000114da */
[----:B------:R-:W-:Y:S01]  /*c200*/  SHF.L.U64.HI R220, R220, 0x2, R71 ;  /* 0x00000002dcdc7819 */ /* 0x000fe20000010247 */
[----:B---3--:R1:W5:Y:S04]  /*c210*/  LDL.LU R234, [R1+0x410] ;  /* 0x0004100001ea7983 */ /* 0x0083680000300800 */
[----:B------:R3:W-:Y:S01]  /*c220*/  STL [R1+0x68], R225 ;  /* 0x000068e101007387 */ /* 0x0007e20000100800 */
[----:B------:R-:W-:Y:S02]  /*c230*/  SHF.R.S32.HI R74, RZ, 0x1f, R226 ;  /* 0x0000001fff4a7819 */ /* 0x000fe400000114e2 */
[----:B------:R-:W-:Y:S01]  /*c240*/  SHF.L.U64.HI R228, R228, 0x2, R72 ;  /* 0x00000002e4e47819 */ /* 0x000fe20000010248 */
[----:B---3--:R1:W5:Y:S04]  /*c250*/  LDL.LU R225, [R1+0x40c] ;  /* 0x00040c0001e17983 */ /* 0x0083680000300800 */
[----:B------:R3:W-:Y:S01]  /*c260*/  STL [R1+0x6c], R232 ;  /* 0x00006ce801007387 */ /* 0x0007e20000100800 */
[----:B------:R-:W-:-:S02]  /*c270*/  SHF.R.S32.HI R75, RZ, 0x1f, R216 ;  /* 0x0000001fff4b7819 */ /* 0x000fc400000114d8 */
        /* <DEDUP_REMOVED lines=51> */
[----:B------:R-:W-:Y:S02]  /*c5b0*/  SHF.L.U64.HI R213, R213, 0x2, R86 ;  /* 0x00000002d5d57819 */ /* 0x000fe40000010256 */
[----:B------:R-:W-:Y:S01]  /*c5c0*/  SHF.R.S32.HI R190, RZ, 0x1f, R211 ;  /* 0x0000001fffbe7819 */ /* 0x000fe200000114d3 */
[----:B---3--:R1:W5:Y:S04]  /*c5d0*/  LDL.LU R210, [R1+0x3d4] ;  /* 0x0003d40001d27983 */ /* 0x0083680000300800 */
[----:B------:R3:W-:Y:S01]  /*c5e0*/  STL [R1+0xa4], R217 ;  /* 0x0000a4d901007387 */ /* 0x0007e20000100800 */
[----:B------:R-:W-:-:S02]  /*c5f0*/  SHF.L.U64.HI R204, R204, 0x2, R87 ;  /* 0x00000002cccc7819 */ /* 0x000fc40000010257 */
[----:B------:R-:W-:Y:S01]  /*c600*/  SHF.L.U64.HI R190, R211, 0x2, R190 ;  /* 0x00000002d3be7819 */ /* 0x000fe200000102be */
[----:B---3--:R1:W5:Y:S04]  /*c610*/  LDL.LU R217, [R1+0x3d0] ;  /* 0x0003d00001d97983 */ /* 0x0083680000300800 */
[----:B------:R3:W-:Y:S01]  /*c620*/  STL [R1+0xa8], R208 ;  /* 0x0000a8d001007387 */ /* 0x0007e20000100800 */
[----:B------:R-:W-:-:S03]  /*c630*/  SHF.R.S32.HI R191, RZ, 0x1f, R202 ;  /* 0x0000001fffbf7819 */ /* 0x000fc600000114ca */
        /* <DEDUP_REMOVED lines=10> */
[----:B------:R3:W-:Y:S04]  /*c6e0*/  STL [R1+0xb8], R204 ;  /* 0x0000b8cc01007387 */ /* 0x0007e80000100800 */
[----:B---3--:R1:W5:Y:S04]  /*c6f0*/  LDL.LU R204, [R1+0x3bc] ;  /* 0x0003bc0001cc7983 */ /* 0x0083680000300800 */
[----:B------:R1:W5:Y:S04]  /*c700*/  LDL.LU R211, [R1+0x3b8] ;  /* 0x0003b80001d37983 */ /* 0x0003680000300800 */
[----:B------:R3:W-:Y:S01]  /*c710*/  STL [R1+0xbc], R190 ;  /* 0x0000bcbe01007387 */ /* 0x0007e20000100800 */
[----:B------:R-:W-:-:S02]  /*c720*/  SHF.R.S32.HI R196, RZ, 0x1f, R203 ;  /* 0x0000001fffc47819 */ /* 0x000fc400000114cb */
[----:B---3--:R-:W-:Y:S02]  /*c730*/  SHF.L.U64.HI R190, R202, 0x2, R191 ;  /* 0x00000002cabe7819 */ /* 0x008fe400000102bf */
[----:B------:R1:W5:Y:S01]  /*c740*/  LDL.LU R202, [R1+0x3b4] ;  /* 0x0003b40001ca7983 */ /* 0x0003620000300800 */
[----:B------:R-:W-:-:S03]  /*c750*/  SHF.L.U64.HI R191, R209, 0x2, R222 ;  /* 0x00000002d1bf7819 */ /* 0x000fc600000102de */
[----:B------:R1:W5:Y:S04]  /*c760*/  LDL.LU R209, [R1+0x3b0] ;  /* 0x0003b00001d17983 */ /* 0x0003680000300800 */
[----:B------:R3:W-:Y:S01]  /*c770*/  STL [R1+0xc0], R190 ;  /* 0x0000c0be01007387 */ /* 0x0007e20000100800 */
[----:B------:R-:W-:Y:S02]  /*c780*/  SHF.R.S32.HI R194, RZ, 0x1f, R201 ;  /* 0x0000001fffc27819 */ /* 0x000fe400000114c9 */
[----:B------:R-:W-:Y:S02]  /*c790*/  SHF.R.S32.HI R192, RZ, 0x1f, R199 ;  /* 0x0000001fffc07819 */ /* 0x000fe400000114c7 */
[----:B---3--:R-:W-:Y:S02]  /*c7a0*/  SHF.L.U64.HI R190, R207, 0x2, R200 ;  /* 0x00000002cfbe7819 */ /* 0x008fe400000102c8 */
[----:B------:R1:W5:Y:S04]  /*c7b0*/  LDL.LU R200, [R1+0x3ac] ;  /* 0x0003ac0001c87983 */ /* 0x0003680000300800 */
[----:B------:R3:W-:Y:S04]  /*c7c0*/  STL [R1+0xc4], R191 ;  /* 0x0000c4bf01007387 */ /* 0x0007e80000100800 */
[----:B------:R1:W5:Y:S01]  /*c7d0*/  LDL.LU R207, [R1+0x3a8] ;  /* 0x0003a80001cf7983 */ /* 0x0003620000300800 */
[----:B---3--:R-:W-:-:S03]  /*c7e0*/  SHF.L.U64.HI R191, R205, 0x2, R198 ;  /* 0x00000002cdbf7819 */ /* 0x008fc600000102c6 */
[----:B------:R1:W5:Y:S04]  /*c7f0*/  LDL.LU R198, [R1+0x3a4] ;  /* 0x0003a40001c67983 */ /* 0x0003680000300800 */
[----:B------:R3:W-:Y:S04]  /*c800*/  STL [R1+0xc8], R190 ;  /* 0x0000c8be01007387 */ /* 0x0007e80000100800 */
[----:B------:R1:W5:Y:S01]  /*c810*/  LDL.LU R205, [R1+0x3a0] ;  /* 0x0003a00001cd7983 */ /* 0x0003620000300800 */
[----:B------:R-:W-:Y:S02]  /*c820*/  SHF.R.S32.HI R181, RZ, 0x1f, R197 ;  /* 0x0000001fffb57819 */ /* 0x000fe400000114c5 */
[----:B---3--:R-:W-:-:S02]  /*c830*/  SHF.L.U64.HI R190, R203, 0x2, R196 ;  /* 0x00000002cbbe7819 */ /* 0x008fc400000102c4 */
        /* <DEDUP_REMOVED lines=133> */
[----:B--2---:R-:W-:Y:S02]  /*d090*/  SHF.R.S32.HI R5, RZ, 0x1f, R3 ;  /* 0x0000001fff057819 */ /* 0x004fe40000011403 */
[----:B---3--:R-:W-:-:S02]  /*d0a0*/  SHF.L.U64.HI R191, R8, 0x2, R13 ;  /* 0x0000000208bf7819 */ /* 0x008fc4000001020d */
[----:B------:R1:W5:Y:S04]  /*d0b0*/  LDL.LU R13, [R1+0x2c4] ;  /* 0x0002c400010d7983 */ /* 0x0003680000300800 */
[----:B------:R2:W-:Y:S04]  /*d0c0*/  STL [R1+0x138], R190 ;  /* 0x000138be01007387 */ /* 0x0005e80000100800 */
[----:B------:R1:W5:Y:S01]  /*d0d0*/  LDL.LU R8, [R1+0x2c0] ;  /* 0x0002c00001087983 */ /* 0x0003620000300800 */
[----:B------:R-:W-:Y:S02]  /*d0e0*/  SHF.R.S32.HI R2, RZ, 0x1f, R0 ;  /* 0x0000001fff027819 */ /* 0x000fe40000011400 */
[----:B--2---:R-:W-:-:S02]  /*d0f0*/  SHF.L.U64.HI R190, R6, 0x2, R7 ;  /* 0x0000000206be7819 */ /* 0x004fc40000010207 */
[----:B------:R1:W5:Y:S04]  /*d100*/  LDL.LU R7, [R1+0x2bc] ;  /* 0x0002bc0001077983 */ /* 0x0003680000300800 */
[----:B------:R2:W-:Y:S04]  /*d110*/  STL [R1+0x13c], R191 ;  /* 0x00013cbf01007387 */ /* 0x0005e80000100800 */
[----:B------:R1:W5:Y:S01]  /*d120*/  LDL.LU R6, [R1+0x2b8] ;  /* 0x0002b80001067983 */ /* 0x0003620000300800 */
[----:B--2---:R-:W-:-:S03]  /*d130*/  SHF.L.U64.HI R191, R182, 0x2, R187 ;  /* 0x00000002b6bf7819 */ /* 0x004fc600000102bb */
        /* <DEDUP_REMOVED lines=11> */
[----:B--2---:R-:W-:-:S03]  /*d1f0*/  SHF.R.S32.HI R190, RZ, 0x6, R62 ;  /* 0x00000006ffbe7819 */ /* 0x004fc6000001143e */
[----:B------:R-:W-:Y:S04]  /*d200*/  STL [R1+0x14c], R191 ;  /* 0x00014cbf01007387 */ /* 0x000fe80000100800 */
[----:B------:R2:W-:Y:S02]  /*d210*/  STL [R1+0x50], R190 ;  /* 0x000050be01007387 */ /* 0x0005e40000100800 */
[----:B--2---:R-:W-:-:S05]  /*d220*/  VIADD R190, R190, 0xfffffffe ;  /* 0xfffffffebebe7836 */ /* 0x004fca0000000000 */
[----:B------:R1:W-:Y:S01]  /*d230*/  STL [R1+0x248], R190 ;  /* 0x000248be01007387 */ /* 0x0003e20000100800 */
[----:B------:R-:W-:Y:S01]  /*d240*/  IADD3.X R184, R24, UR7, RZ, P1, !PT ;  /* 0x0000000718b87c10 */ /* 0x000fe20008ffe4ff */
[----:B------:R-:W-:Y:S01]  /*d250*/  IMAD.MOV.U32 R188, RZ, RZ, RZ ;  /* 0x000000ffffbc7224 */ /* 0x000fe200078e00ff */
[C---:B------:R-:W-:Y:S01]  /*d260*/  SHF.L.U64.HI R185, R186.reuse, 0x2, R185 ;  /* 0x00000002bab97819 */ /* 0x040fe200000102b9 */
[----:B------:R-:W-:Y:S01]  /*d270*/  IMAD.SHL.U32 R186, R186, 0x4, RZ ;  /* 0x00000004baba7824 */ /* 0x000fe200078e00ff */
        /* <DEDUP_REMOVED lines=63> */
[----:B------:R-:W-:Y:S01]  /*d670*/  CS2R R86, SRZ ;  /* 0x0000000000567805 */ /* 0x000fe2000001ff00 */
[----:B------:R-:W-:Y:S01]  /*d680*/  UMOV UR10, 0x1 ;  /* 0x00000001000a7882 */ /* 0x000fe20000000000 */
[----:B-1----:R-:W-:-:S05]  /*d690*/  UMOV UR9, 0xffffffff ;  /* 0xffffffff00097882 */ /* 0x002fca0000000000 */
.L_x_1:
[----:B------:R-:W-:Y:S01]  /*d6a0*/  UIADD3 UR9, UR9, 0x1, URZ ;  /* 0x0000000109097890 */ /* 0x000fe2000fffe03f */
[----:B------:R-:W-:-:S04]  /*d6b0*/  DEPBAR.LE SB0, 0x2 ;  /* 0x000080800000791a */ /* 0x000fc80000000000 */
[----:B------:R-:W-:Y:S01]  /*d6c0*/  BAR.SYNC.DEFER_BLOCKING 0x0 ;  /* 0x0000000000007b1d */ /* 0x000fe20000010000 */
[----:B------:R-:W-:-:S04]  /*d6d0*/  UISETP.GT.AND UP0, UPT, UR9, 0x2, UPT ;  /* 0x000000020900788c */ /* 0x000fc8000bf04270 */
[----:B------:R-:W-:Y:S01]  /*d6e0*/  USEL UR9, UR9, URZ, !UP0 ;  /* 0x0000003f09097287 */ /* 0x000fe2000c000000 */
[----:B------:R-:W2:Y:S03]  /*d6f0*/  LDL R190, [R1+0x248] ;  /* 0x0002480001be7983 */ /* 0x000ea60000100800 */
[----:B------:R-:W-:Y:S01]  /*d700*/  ULEA UR4, UR9, UR8, 0xf ;  /* 0x0000000809047291 */ /* 0x000fe2000f8e783f */
[----:B------:R-:W-:Y:S01]  /*d710*/  ISETP.GT.AND P2, PT, R183, RZ, PT ;  /* 0x000000ffb700720c */ /* 0x000fe20003f44270 */
[----:B------:R-:W-:Y:S01]  /*d720*/  UMOV UR7, 0x40000040 ;  /* 0x4000004000077882 */ /* 0x000fe20000000000 */
[----:B------:R-:W-:Y:S01]  /*d730*/  UIADD3 UR10, UR10, 0x1, URZ ;  /* 0x000000010a0a7890 */ /* 0x000fe2000fffe03f */
[----:B------:R1:W-:Y:S01]  /*d740*/  STL [R1+0x2b4], R4 ;  /* 0x0002b40401007387 */ /* 0x0003e20000100800 */
[----:B------:R-:W-:Y:S02]  /*d750*/  UIADD3 UR5, UR4, 0x18000, URZ ;  /* 0x0001800004057890 */ /* 0x000fe4000fffe03f */
[----:B------:R-:W-:Y:S01]  /*d760*/  USHF.R.U32.HI UR4, URZ, 0x4, UR4 ;  /* 0x000000043f047899 */ /* 0x000fe20008011604 */
[----:B-----5:R3:W-:Y:S01]  /*d770*/  STL [R1+0x2a0], R0 ;  /* 0x0002a00001007387 */ /* 0x0207e20000100800 */
[----:B------:R-:W-:-:S02]  /*d780*/  USHF.R.U32.HI UR5, URZ, 0x4, UR5 ;  /* 0x000000043f057899 */ /* 0x000fc40008011605 */
[----:B------:R-:W-:Y:S02]  /*d790*/  USGXT.U32 UR4, UR4, 0xe ;  /* 0x0000000e0404789a */ /* 0x000fe40008000000 */
[----:B------:R-:W-:Y:S01]  /*d7a0*/  USGXT.U32 UR6, UR5, 0xe ;  /* 0x0000000e0506789a */ /* 0x000fe20008000000 */
[----:B-1----:R-:W4:Y:S01]  /*d7b0*/  LDL R4, [R1+0x150] ;  /* 0x0001500001047983 */ /* 0x002f220000100800 */
[----:B------:R-:W-:Y:S01]  /*d7c0*/  WARPGROUP.ARRIVE ;  /* 0x00000000000079c5 */ /* 0x000fe20000000000 */
[----:B------:R-:W-:Y:S01]  /*d7d0*/  UMOV UR5, 0x40000040 ;  /* 0x4000004000057882 */ /* 0x000fe20000000000 */
[----:B------:R-:W-:Y:S01]  /*d7e0*/  UIADD3 UR12, UP0, UR4, 0x2, URZ ;  /* 0x00000002040c7890 */ /* 0x000fe2000ff1e03f */
[----:B---3--:R-:W3:Y:S01]  /*d7f0*/  LDL R0, [R1+0x148] ;  /* 0x0001480001007983 */ /* 0x008ee20000100800 */
[----:B------:R-:W-:-:S03]  /*d800*/  UIADD3 UR14, UP1, UR6, 0x2, URZ ;  /* 0x00000002060e7890 */ /* 0x000fc6000ff3e03f */
[----:B------:R-:W-:Y:S01]  /*d810*/  HGMMA.64x128x8.F32.TF32 R88, gdesc[UR4], R88 ;  /* 0x05e00000045879f0 */ /* 0x000fe20008702858 */
[----:B------:R-:W-:Y:S01]  /*d820*/  UMOV UR4, URZ ;  /* 0x0000003f00047c82 */ /* 0x000fe20008000000 */
[----:B------:R-:W-:Y:S01]  /*d830*/  UMOV UR5, URZ ;  /* 0x0000003f00057c82 */ /* 0x000fe20008000000 */
[----:B------:R-:W-:Y:S02]  /*d840*/  UIADD3.X UR13, UR4, 0x40000040, URZ, UP0, !UPT ;  /* 0x40000040040d7890 */ /* 0x000fe400087fe43f */
[----:B------:R-:W-:Y:S02]  /*d850*/  UIADD3.X UR15, UR5, 0x40000040, URZ, UP1, !UPT ;  /* 0x40000040050f7890 */ /* 0x000fe40008ffe43f */
[----:B------:R-:W-:Y:S02]  /*d860*/  UIADD3.64 UR40, UR12, 0x2, URZ ;  /* 0x000000020c287897 */ /* 0x000fe4000fffe03f */
[----:B------:R-:W-:Y:S02]  /*d870*/  UIADD3.64 UR42, UR14, 0x2, URZ ;  /* 0x000000020e2a7897 */ /* 0x000fe4000fffe03f */
[----:B------:R-:W-:-:S02]  /*d880*/  UIADD3.64 UR36, UR12, 0x4, URZ ;  /* 0x000000040c247897 */ /* 0x000fc4000fffe03f */
[----:B------:R-:W-:Y:S02]  /*d890*/  UIADD3.64 UR38, UR14, 0x4, URZ ;  /* 0x000000040e267897 */ /* 0x000fe4000fffe03f */
[----:B------:R-:W-:Y:S02]  /*d8a0*/  UIADD3.64 UR32, UR12, 0x3fe, URZ ;  /* 0x000003fe0c207897 */ /* 0x000fe4000fffe03f */
[----:B------:R-:W-:Y:S02]  /*d8b0*/  UIADD3.64 UR34, UR14, 0x3fe, URZ ;  /* 0x000003fe0e227897 */ /* 0x000fe4000fffe03f */
[----:B------:R-:W-:Y:S02]  /*d8c0*/  UIADD3.64 UR28, UR12, 0x400, URZ ;  /* 0x000004000c1c7897 */ /* 0x000fe4000fffe03f */
[----:B------:R-:W-:Y:S02]  /*d8d0*/  UIADD3.64 UR30, UR14, 0x400, URZ ;  /* 0x000004000e1e7897 */ /* 0x000fe4000fffe03f */
[----:B------:R-:W-:-:S02]  /*d8e0*/  UIADD3.64 UR24, UR12, 0x402, URZ ;  /* 0x000004020c187897 */ /* 0x000fc4000fffe03f */
[----:B------:R-:W-:Y:S02]  /*d8f0*/  UIADD3.64 UR26, UR14, 0x402, URZ ;  /* 0x000004020e1a7897 */ /* 0x000fe4000fffe03f */
[----:B------:R-:W-:Y:S02]  /*d900*/  UIADD3.64 UR20, UR12, 0x404, URZ ;  /* 0x000004040c147897 */ /* 0x000fe4000fffe03f */
[----:B------:R-:W-:Y:S02]  /*d910*/  UIADD3.64 UR22, UR14, 0x404, URZ ;  /* 0x000004040e167897 */ /* 0x000fe4000fffe03f */
[----:B------:R-:W-:Y:S02]  /*d920*/  UIADD3.64 UR4, UR12, 0x1fe, URZ ;  /* 0x000001fe0c047897 */ /* 0x000fe4000fffe03f */
[----:B------:R-:W-:-:S12]  /*d930*/  HGMMA.64x128x8.F32.TF32 R88, gdesc[UR12], R88 ;  /* 0x05e000000c5879f0 */ /* 0x000fd80008702858 */
[----:B------:R-:W-:Y:S01]  /*d940*/  HGMMA.64x128x8.F32.TF32 R88, gdesc[UR40], R88 ;  /* 0x05e00000285879f0 */ /* 0x000fe20008702858 */
[----:B------:R-:W-:Y:S01]  /*d950*/  UIADD3.64 UR40, UR12, 0x202, URZ ;  /* 0x000002020c287897 */ /* 0x000fe2000fffe03f */
[----:B------:R-:W-:Y:S01]  /*d960*/  IMAD.MOV.U32 R191, RZ, RZ, R184 ;  /* 0x000000ffffbf7224 */ /* 0x000fe200078e00b8 */
[----:B--2---:R-:W-:-:S09]  /*d970*/  ISETP.GE.AND P1, PT, R188, R190, PT ;  /* 0x000000bebc00720c */ /* 0x004fd20003f26270 */
[----:B------:R-:W-:Y:S01]  /*d980*/  HGMMA.64x128x8.F32.TF32 R88, gdesc[UR36], R88 ;  /* 0x05e00000245879f0 */ /* 0x000fe20008702858 */
[----:B------:R-:W-:-:S11]  /*d990*/  UIADD3.64 UR36, UR12, 0x204, URZ ;  /* 0x000002040c247897 */ /* 0x000fd6000fffe03f */
[----:B------:R-:W-:Y:S01]  /*d9a0*/  HGMMA.64x128x8.F32.TF32 R88, gdesc[UR32], R88 ;  /* 0x05e00000205879f0 */ /* 0x000fe20008702858 */
[----:B------:R-:W-:-:S11]  /*d9b0*/  UIADD3.64 UR32, UR12, 0x5fe, URZ ;  /* 0x000005fe0c207897 */ /* 0x000fd6000fffe03f */
[----:B------:R-:W-:Y:S01]  /*d9c0*/  HGMMA.64x128x8.F32.TF32 R88, gdesc[UR28], R88 ;  /* 0x05e000001c5879f0 */ /* 0x000fe20008702858 */
[----:B------:R-:W-:-:S11]  /*d9d0*/  UIADD3.64 UR28, UR12, 0x600, URZ ;  /* 0x000006000c1c7897 */ /* 0x000fd6000fffe03f */
[----:B------:R-:W-:Y:S01]  /*d9e0*/  HGMMA.64x128x8.F32.TF32 R88, gdesc[UR24], R88 ;  /* 0x05e00000185879f0 */ /* 0x000fe20008702858 */
[----:B------:R-:W-:Y:S01]  /*d9f0*/  UISETP.GT.AND UP0, UPT, UR10, 0x2, UPT ;  /* 0x000000020a00788c */ /* 0x000fe2000bf04270 */
[----:B------:R1:W-:Y:S01]  /*da00*/  STL [R1+0x2a4], R2 ;  /* 0x0002a40201007387 */ /* 0x0003e20000100800 */
[----:B------:R-:W-:-:S09]  /*da10*/  UIADD3.64 UR24, UR12, 0x602, URZ ;  /* 0x000006020c187897 */ /* 0x000fd2000fffe03f */
[----:B------:R-:W-:-:S12]  /*da20*/  HGMMA.64x128x8.F32.TF32 R88, gdesc[UR20], R88 ;  /* 0x05e00000145879f0 */ /* 0x000fd80008702858 */
[----:B------:R-:W-:Y:S01]  /*da30*/  HGMMA.64x128x8.F32.TF32 R24, gdesc[UR4], R24 ;  /* 0x05e00000041879f0 */ /* 0x000fe20008702818 */
[----:B------:R-:W-:Y:S01]  /*da40*/  UIADD3.64 UR4, UR12, 0x200, URZ ;  /* 0x000002000c047897 */ /* 0x000fe2000fffe03f */
[----:B------:R-:W-:Y:S01]  /*da50*/  UMOV UR6, UR14 ;  /* 0x0000000e00067c82 */ /* 0x000fe20008000000 */
[----:B------:R-:W-:Y:S01]  /*da60*/  UMOV UR7, UR15 ;  /* 0x0000000f00077c82 */ /* 0x000fe20008000000 */
[----:B------:R-:W-:Y:S02]  /*da70*/  USEL UR10, UR10, URZ, !UP0 ;  /* 0x0000003f0a0a7287 */ /* 0x000fe4000c000000 */
[----:B------:R-:W-:Y:S01]  /*da80*/  UIADD3.64 UR12, UR12, 0x604, URZ ;  /* 0x000006040c0c7897 */ /* 0x000fe2000fffe03f */
[----:B------:R-:W-:Y:S01]  /*da90*/  UMOV UR14, UR22 ;  /* 0x00000016000e7c82 */ /* 0x000fe20008000000 */
[----:B------:R-:W-:-:S04]  /*daa0*/  UMOV UR15, UR23 ;  /* 0x00000017000f7c82 */ /* 0x000fc80008000000 */
[----:B------:R-:W-:-:S12]  /*dab0*/  HGMMA.64x128x8.F32.TF32 R24, gdesc[UR4], R24 ;  /* 0x05e00000041879f0 */ /* 0x000fd80008702818 */
[----:B------:R-:W-:-:S12]  /*dac0*/  HGMMA.64x128x8.F32.TF32 R24, gdesc[UR40], R24 ;  /* 0x05e00000281879f0 */ /* 0x000fd80008702818 */
[----:B------:R-:W-:-:S12]  /*dad0*/  HGMMA.64x128x8.F32.TF32 R24, gdesc[UR36], R24 ;  /* 0x05e00000241879f0 */ /* 0x000fd80008702818 */
[----:B------:R-:W-:Y:S01]  /*dae0*/  HGMMA.64x128x8.F32.TF32 R24, gdesc[UR32], R24 ;  /* 0x05e00000201879f0 */ /* 0x000fe20008702818 */
[----:B------:R-:W-:-:S06]  /*daf0*/  ULEA UR4, UR10, UR8, 0xf ;  /* 0x000000080a047291 */ /* 0x000fcc000f8e783f */
[----:B------:R-:W-:Y:S02]  /*db00*/  VIADD R222, R2, UR4 ;  /* 0x0000000402de7c36 */ /* 0x000fe40008000000 */
[----:B-1----:R-:W2:Y:S03]  /*db10*/  LDL R2, [R1+0x4c] ;  /* 0x00004c0001027983 */ /* 0x002ea60000100800 */
[----:B------:R-:W-:-:S12]  /*db20*/  HGMMA.64x128x8.F32.TF32 R24, gdesc[UR28], R24 ;  /* 0x05e000001c1879f0 */ /* 0x000fd80008702818 */
[----:B------:R-:W-:-:S12]  /*db30*/  HGMMA.64x128x8.F32.TF32 R24, gdesc[UR24], R24 ;  /* 0x05e00000181879f0 */ /* 0x000fd80008702818 */
[----:B------:R-:W-:Y:S01]  /*db40*/  HGMMA.64x128x8.F32.TF32 R24, gdesc[UR12], R24, gsb0 ;  /* 0x05e000000c1879f0 */ /* 0x000fe20008002818 */
[----:B------:R-:W-:-:S04]  /*db50*/  SEL R190, RZ, 0x4, !P2 ;  /* 0x00000004ffbe7807 */ /* 0x000fc80005000000 */
[----:B------:R-:W-:-:S04]  /*db60*/  SEL R190, R190, RZ, !P1 ;  /* 0x000000ffbebe7207 */ /* 0x000fc80004800000 */
[----:B------:R-:W-:Y:S01]  /*db70*/  ISETP.NE.U32.AND P2, PT, R190, RZ, PT ;  /* 0x000000ffbe00720c */ /* 0x000fe20003f45070 */
[----:B------:R-:W-:Y:S01]  /*db80*/  IMAD.MOV.U32 R190, RZ, RZ, R182 ;  /* 0x000000ffffbe7224 */ /* 0x000fe200078e00b6 */
[----:B------:R-:W-:Y:S02]  /*db90*/  WARPGROUP.DEPBAR.LE gsb0, 0x1 ;  /* 0x00008000000079c5 */ /* 0x000fe40000010100 */
[----:B------:R-:W-:Y:S09]  /*dba0*/  BAR.SYNC.DEFER_BLOCKING 0x0 ;  /* 0x0000000000007b1d */ /* 0x000ff20000010000 */
[----:B------:R-:W-:Y:S01]  /*dbb0*/  @!PT LDS RZ, [RZ] ;  /* 0x00000000fffff984 */ /* 0x000fe20000000800 */
[----:B------:R-:W-:Y:S01]  /*dbc0*/  @!PT LDS RZ, [RZ] ;  /* 0x00000000fffff984 */ /* 0x000fe20000000800 */
[----:B------:R-:W-:Y:S01]  /*dbd0*/  @!PT LDS RZ, [RZ] ;  /* 0x00000000fffff984 */ /* 0x000fe20000000800 */
[----:B------:R1:W-:Y:S01]  /*dbe0*/  LDGSTS.E [R222], desc[UR16][R190.64], P2 ;  /* 0x00000000bede7fae */ /* 0x0003e20009121850 */
[----:B------:R-:W-:-:S04]  /*dbf0*/  ISETP.GT.AND P2, PT, R183, 0x1, PT ;  /* 0x00000001b700780c */ /* 0x000fc80003f44270 */
[----:B-1----:R-:W-:-:S04]  /*dc00*/  SEL R190, RZ, 0x4, !P2 ;  /* 0x00000004ffbe7807 */ /* 0x002fc80005000000 */
[----:B------:R-:W-:-:S04]  /*dc10*/  SEL R190, R190, RZ, !P1 ;  /* 0x000000ffbebe7207 */ /* 0x000fc80004800000 */
[----:B------:R-:W-:Y:S02]  /*dc20*/  ISETP.NE.U32.AND P2, PT, R190, RZ, PT ;  /* 0x000000ffbe00720c */ /* 0x000fe40003f45070 */
[----:B--2---:R-:W-:-:S05]  /*dc30*/  IADD3 R190, P3, R2, R182, RZ ;  /* 0x000000b602be7210 */ /* 0x004fca0007f7e0ff */
[----:B----4-:R-:W-:Y:S02]  /*dc40*/  IMAD.X R191, R184, 0x1, R4, P3 ;  /* 0x00000001b8bf7824 */ /* 0x010fe400018e0604 */
[----:B------:R-:W2:Y:S04]  /*dc50*/  LDL R4, [R1+0xd4] ;  /* 0x0000d40001047983 */ /* 0x000ea80000100800 */
[----:B------:R1:W-:Y:S04]  /*dc60*/  LDGSTS.E [R222+0x4], desc[UR16][R190.64], P2 ;  /* 0x00004000bede7fae */ /* 0x0003e80009121850 */
[----:B------:R-:W4:Y:S01]  /*dc70*/  LDL R191, [R1+0x244] ;  /* 0x0002440001bf7983 */ /* 0x000f220000100800 */
[----:B------:R-:W-:-:S04]  /*dc80*/  ISETP.GT.AND P2, PT, R183, 0x2, PT ;  /* 0x00000002b700780c */ /* 0x000fc80003f44270 */
[----:B-1----:R-:W-:-:S04]  /*dc90*/  SEL R190, RZ, 0x4, !P2 ;  /* 0x00000004ffbe7807 */ /* 0x002fc80005000000 */
[----:B------:R-:W-:-:S04]  /*dca0*/  SEL R190, R190, RZ, !P1 ;  /* 0x000000ffbebe7207 */ /* 0x000fc80004800000 */
[----:B------:R-:W-:Y:S02]  /*dcb0*/  ISETP.NE.U32.AND P2, PT, R190, RZ, PT ;  /* 0x000000ffbe00720c */ /* 0x000fe40003f45070 */
[----:B----4-:R-:W-:Y:S02]  /*dcc0*/  LEA R190, P3, R191, R182, 0x2 ;  /* 0x000000b6bfbe7211 */ /* 0x010fe400078610ff */
[----:B------:R-:W4:Y:S03]  /*dcd0*/  LDL R191, [R1+0x14c] ;  /* 0x00014c0001bf7983 */ /* 0x000f260000100800 */
[----:B----4-:R-:W-:-:S06]  /*dce0*/  IMAD.X R191, R184, 0x1, R191, P3 ;  /* 0x00000001b8bf7824 */ /* 0x010fcc00018e06bf */
[----:B------:R1:W-:Y:S04]  /*dcf0*/  LDGSTS.E [R222+0x8], desc[UR16][R190.64], P2 ;  /* 0x00008000bede7fae */ /* 0x0003e80009121850 */
[----:B------:R-:W4:Y:S01]  /*dd00*/  LDL R191, [R1+0x240] ;  /* 0x0002400001bf7983 */ /* 0x000f220000100800 */
[----:B------:R-:W-:-:S04]  /*dd10*/  ISETP.GT.AND P2, PT, R183, 0x3, PT ;  /* 0x00000003b700780c */ /* 0x000fc80003f44270 */
[----:B-1----:R-:W-:-:S04]  /*dd20*/  SEL R190, RZ, 0x4, !P2 ;  /* 0x00000004ffbe7807 */ /* 0x002fc80005000000 */
[----:B------:R-:W-:-:S04]  /*dd30*/  SEL R190, R190, RZ, !P1 ;  /* 0x000000ffbebe7207 */ /* 0x000fc80004800000 */
[----:B------:R-:W-:Y:S02]  /*dd40*/  ISETP.NE.U32.AND P2, PT, R190, RZ, PT ;  /* 0x000000ffbe00720c */ /* 0x000fe40003f45070 */
[----:B----4-:R-:W-:-:S05]  /*dd50*/  LEA R190, P3, R191, R182, 0x2 ;  /* 0x000000b6bfbe7211 */ /* 0x010fca00078610ff */
[----:B---3--:R-:W-:Y:S02]  /*dd60*/  IMAD.X R191, R184, 0x1, R0, P3 ;  /* 0x00000001b8bf7824 */ /* 0x008fe400018e0600 */
[----:B------:R-:W3:Y:S04]  /*dd70*/  LDL R0, [R1+0xcc] ;  /* 0x0000cc0001007983 */ /* 0x000ee80000100800 */
[----:B------:R1:W-:Y:S04]  /*dd80*/  LDGSTS.E [R222+0xc], desc[UR16][R190.64], P2 ;  /* 0x0000c000bede7fae */ /* 0x0003e80009121850 */
[----:B------:R-:W4:Y:S01]  /*dd90*/  LDL R191, [R1+0x1e0] ;  /* 0x0001e00001bf7983 */ /* 0x000f220000100800 */
[----:B------:R-:W-:-:S04]  /*dda0*/  ISETP.GT.AND P2, PT, R183, 0x20, PT ;  /* 0x00000020b700780c */ /* 0x000fc80003f44270 */
[----:B-1----:R-:W-:-:S04]  /*ddb0*/  SEL R190, RZ, 0x4, !P2 ;  /* 0x00000004ffbe7807 */ /* 0x002fc80005000000 */
[----:B------:R-:W-:-:S04]  /*ddc0*/  SEL R190, R190, RZ, !P1 ;  /* 0x000000ffbebe7207 */ /* 0x000fc80004800000 */
[----:B------:R-:W-:Y:S02]  /*ddd0*/  ISETP.NE.U32.AND P2, PT, R190, RZ, PT ;  /* 0x000000ffbe00720c */ /* 0x000fe40003f45070 */
[----:B----4-:R-:W-:-:S05]  /*dde0*/  LEA R190, P3, R191, R182, 0x2 ;  /* 0x000000b6bfbe7211 */ /* 0x010fca00078610ff */
[----:B--2---:R-:W-:Y:S02]  /*ddf0*/  IMAD.X R191, R184, 0x1, R4, P3 ;  /* 0x00000001b8bf7824 */ /* 0x004fe400018e0604 */
        /* <DEDUP_REMOVED lines=34> */
[----:B------:R-:W-:Y:S02]  /*e020*/  LEA R190, P3, R2, R182, 0x2 ;  /* 0x000000b602be7211 */ /* 0x000fe400078610ff */
[----:B------:R-:W2:Y:S03]  /*e030*/  LDL R2, [R1+0x238] ;  /* 0x0002380001027983 */ /* 0x000ea60000100800 */
[----:B---3--:R-:W-:Y:S02]  /*e040*/  IMAD.X R191, R184, 0x1, R0, P3 ;  /* 0x00000001b8bf7824 */ /* 0x008fe400018e0600 */
[----:B------:R-:W3:Y:S01]  /*e050*/  LDL R0, [R1+0x13c] ;  /* 0x00013c0001007983 */ /* 0x000ee20000100800 */
[----:B----4-:R-:W-:-:S05]  /*e060*/  VIADD R222, R222, UR4 ;  /* 0x00000004dede7c36 */ /* 0x010fca0008000000 */
[----:B------:R1:W-:Y:S04]  /*e070*/  LDGSTS.E [R222], desc[UR16][R190.64], P2 ;  /* 0x00000000bede7fae */ /* 0x0003e80009121850 */
        /* <DEDUP_REMOVED lines=8> */
[----:B------:R1:W-:Y:S01]  /*e100*/  LDGSTS.E [R222+0x4], desc[UR16][R190.64], P2 ;  /* 0x00004000bede7fae */ /* 0x0003e20009121850 */
[----:B------:R-:W-:-:S04]  /*e110*/  ISETP.GT.AND P2, PT, R183, 0x6, PT ;  /* 0x00000006b700780c */ /* 0x000fc80003f44270 */
[----:B-1----:R-:W-:-:S04]  /*e120*/  SEL R190, RZ, 0x4, !P2 ;  /* 0x00000004ffbe7807 */ /* 0x002fc80005000000 */
[----:B------:R-:W-:-:S04]  /*e130*/  SEL R190, R190, RZ, !P1 ;  /* 0x000000ffbebe7207 */ /* 0x000fc80004800000 */
[----:B------:R-:W-:Y:S02]  /*e140*/  ISETP.NE.U32.AND P2, PT, R190, RZ, PT ;  /* 0x000000ffbe00720c */ /* 0x000fe40003f45070 */
[----:B------:R-:W-:Y:S02]  /*e150*/  LEA R190, P3, R2, R182, 0x2 ;  /* 0x000000b602be7211 */ /* 0x000fe400078610ff */
[----:B------:R-:W4:Y:S03]  /*e160*/  LDL R2, [R1+0xc4] ;  /* 0x0000c40001027983 */ /* 0x000f260000100800 */
[----:B---3--:R-:W-:Y:S02]  /*e170*/  IMAD.X R191, R184, 0x1, R0, P3 ;  /* 0x00000001b8bf7824 */ /* 0x008fe400018e0600 */
[----:B------:R-:W3:Y:S04]  /*e180*/  LDL R0, [R1+0x1d0] ;  /* 0x0001d00001007983 */ /* 0x000ee80000100800 */
[----:B------:R1:W-:Y:S04]  /*e190*/  LDGSTS.E [R222+0x8], desc[UR16][R190.64], P2 ;  /* 0x00008000bede7fae */ /* 0x0003e80009121850 */
[----:B------:R-:W2:Y:S01]  /*e1a0*/  LDL R191, [R1+0x234] ;  /* 0x0002340001bf7983 */ /* 0x000ea20000100800 */
[----:B------:R-:W-:-:S04]  /*e1b0*/  ISETP.GT.AND P2, PT, R183, 0x7, PT ;  /* 0x00000007b700780c */ /* 0x000fc80003f44270 */
[----:B-1----:R-:W-:-:S04]  /*e1c0*/  SEL R190, RZ, 0x4, !P2 ;  /* 0x00000004ffbe7807 */ /* 0x002fc80005000000 */
[----:B------:R-:W-:-:S04]  /*e1d0*/  SEL R190, R190, RZ, !P1 ;  /* 0x000000ffbebe7207 */ /* 0x000fc80004800000 */
[----:B------:R-:W-:Y:S02]  /*e1e0*/  ISETP.NE.U32.AND P2, PT, R190, RZ, PT ;  /* 0x000000ffbe00720c */ /* 0x000fe40003f45070 */
[----:B--2---:R-:W-:Y:S02]  /*e1f0*/  LEA R190, P3, R191, R182, 0x2 ;  /* 0x000000b6bfbe7211 */ /* 0x004fe400078610ff */
[----:B------:R-:W2:Y:S03]  /*e200*/  LDL R191, [R1+0x138] ;  /* 0x0001380001bf7983 */ /* 0x000ea60000100800 */
[----:B--2---:R-:W-:-:S06]  /*e210*/  IMAD.X R191, R184, 0x1, R191, P3 ;  /* 0x00000001b8bf7824 */ /* 0x004fcc00018e06bf */
[----:B------:R1:W-:Y:S01]  /*e220*/  LDGSTS.E [R222+0xc], desc[UR16][R190.64], P2 ;  /* 0x0000c000bede7fae */ /* 0x0003e20009121850 */
[----:B------:R-:W-:-:S04]  /*e230*/  ISETP.GT.AND P2, PT, R183, 0x24, PT ;  /* 0x00000024b700780c */ /* 0x000fc80003f44270 */
[----:B-1----:R-:W-:-:S04]  /*e240*/  SEL R190, RZ, 0x4, !P2 ;  /* 0x00000004ffbe7807 */ /* 0x002fc80005000000 */
[----:B------:R-:W-:-:S04]  /*e250*/  SEL R190, R190, RZ, !P1 ;  /* 0x000000ffbebe7207 */ /* 0x000fc80004800000 */
[----:B------:R-:W-:Y:S02]  /*e260*/  ISETP.NE.U32.AND P2, PT, R190, RZ, PT ;  /* 0x000000ffbe00720c */ /* 0x000fe40003f45070 */
[----:B------:R-:W-:Y:S02]  /*e270*/  LEA R190, P3, R4, R182, 0x2 ;  /* 0x000000b604be7211 */ /* 0x000fe400078610ff */
[----:B------:R-:W2:Y:S03]  /*e280*/  LDL R4, [R1+0xbc] ;  /* 0x0000bc0001047983 */ /* 0x000ea60000100800 */
[----:B----4-:R-:W-:Y:S02]  /*e290*/  IMAD.X R191, R184, 0x1, R2, P3 ;  /* 0x00000001b8bf7824 */ /* 0x010fe400018e0602 */
[----:B------:R-:W4:Y:S04]  /*e2a0*/  LDL R2, [R1+0x1c8] ;  /* 0x0001c80001027983 */ /* 0x000f280000100800 */
[----:B------:R1:W-:Y:S04]  /*e2b0*/  LDGSTS.E [R222+0x4000], desc[UR16][R190.64], P2 ;  /* 0x04000000bede7fae */ /* 0x0003e80009121850 */
[----:B------:R-:W2:Y:S01]  /*e2c0*/  LDL R191, [R1+0xc0] ;  /* 0x0000c00001bf7983 */ /* 0x000ea20000100800 */
[----:B------:R-:W-:-:S04]  /*e2d0*/  ISETP.GT.AND P2, PT, R183, 0x25, PT ;  /* 0x00000025b700780c */ /* 0x000fc80003f44270 */
[----:B-1----:R-:W-:-:S04]  /*e2e0*/  SEL R190, RZ, 0x4, !P2 ;  /* 0x00000004ffbe7807 */ /* 0x002fc80005000000 */
[----:B------:R-:W-:-:S04]  /*e2f0*/  SEL R190, R190, RZ, !P1 ;  /* 0x000000ffbebe7207 */ /* 0x000fc80004800000 */
[----:B------:R-:W-:Y:S02]  /*e300*/  ISETP.NE.U32.AND P2, PT, R190, RZ, PT ;  /* 0x000000ffbe00720c */ /* 0x000fe40003f45070 */
[----:B---3--:R-:W-:Y:S02]  /*e310*/  LEA R190, P3, R0, R182, 0x2 ;  /* 0x000000b600be7211 */ /* 0x008fe400078610ff */
[----:B------:R-:W3:Y:S03]  /*e320*/  LDL R0, [R1+0xb8] ;  /* 0x0000b80001007983 */ /* 0x000ee60000100800 */
[----:B--2---:R-:W-:-:S06]  /*e330*/  IMAD.X R191, R184, 0x1, R191, P3 ;  /* 0x00000001b8bf7824 */ /* 0x004fcc00018e06bf */
[----:B------:R1:W-:Y:S04]  /*e340*/  LDGSTS.E [R222+0x4004], desc[UR16][R190.64], P2 ;  /* 0x04004000bede7fae */ /* 0x0003e80009121850 */
[----:B------:R-:W2:Y:S01]  /*e350*/  LDL R191, [R1+0x1cc] ;  /* 0x0001cc0001bf7983 */ /* 0x000ea20000100800 */
[----:B------:R-:W-:-:S04]  /*e360*/  ISETP.GT.AND P2, PT, R183, 0x26, PT ;  /* 0x00000026b700780c */ /* 0x000fc80003f44270 */
[----:B-1----:R-:W-:-:S04]  /*e370*/  SEL R190, RZ, 0x4, !P2 ;  /* 0x00000004ffbe7807 */ /* 0x002fc80005000000 */
[----:B------:R-:W-:-:S04]  /*e380*/  SEL R190, R190, RZ, !P1 ;  /* 0x000000ffbebe7207 */ /* 0x000fc80004800000 */
[----:B------:R-:W-:Y:S02]  /*e390*/  ISETP.NE.U32.AND P2, PT, R190, RZ, PT ;  /* 0x000000ffbe00720c */ /* 0x000fe40003f45070 */
[----:B--2---:R-:W-:-:S05]  /*e3a0*/  LEA R190, P3, R191, R182, 0x2 ;  /* 0x000000b6bfbe7211 */ /* 0x004fca00078610ff */
[----:B------:R-:W-:Y:S02]  /*e3b0*/  IMAD.X R191, R184, 0x1, R4, P3 ;  /* 0x00000001b8bf7824 */ /* 0x000fe400018e0604 */
[----:B------:R-:W2:Y:S04]  /*e3c0*/  LDL R4, [R1+0x134] ;  /* 0x0001340001047983 */ /* 0x000ea80000100800 */
[----:B------:R1:W-:Y:S01]  /*e3d0*/  LDGSTS.E [R222+0x4008], desc[UR16][R190.64], P2 ;  /* 0x04008000bede7fae */ /* 0x0003e20009121850 */
[----:B------:R-:W-:-:S04]  /*e3e0*/  ISETP.GT.AND P2, PT, R183, 0x27, PT ;  /* 0x00000027b700780c */ /* 0x000fc80003f44270 */
[----:B-1----:R-:W-:-:S04]  /*e3f0*/  SEL R190, RZ, 0x4, !P2 ;  /* 0x00000004ffbe7807 */ /* 0x002fc80005000000 */
[----:B------:R-:W-:-:S04]  /*e400*/  SEL R190, R190, RZ, !P1 ;  /* 0x000000ffbebe7207 */ /* 0x000fc80004800000 */
[----:B------:R-:W-:Y:S02]  /*e410*/  ISETP.NE.U32.AND P2, PT, R190, RZ, PT ;  /* 0x000000ffbe00720c */ /* 0x000fe40003f45070 */
[----:B----4-:R-:W-:Y:S02]  /*e420*/  LEA R190, P3, R2, R182, 0x2 ;  /* 0x000000b602be7211 */ /* 0x010fe400078610ff */
[----:B------:R-:W4:Y:S03]  /*e430*/  LDL R2, [R1+0x22c] ;  /* 0x00022c0001027983 */ /* 0x000f260000100800 */
[----:B---3--:R-:W-:Y:S02]  /*e440*/  IMAD.X R191, R184, 0x1, R0, P3 ;  /* 0x00000001b8bf7824 */ /* 0x008fe400018e0600 */
[----:B------:R-:W3:Y:S04]  /*e450*/  LDL R0, [R1+0x130] ;  /* 0x0001300001007983 */ /* 0x000ee80000100800 */
[----:B------:R1:W-:Y:S04]  /*e460*/  LDGSTS.E [R222+0x400c], desc[UR16][R190.64], P2 ;  /* 0x0400c000bede7fae */ /* 0x0003e80009121850 */
[----:B------:R-:W2:Y:S04]  /*e470*/  LDL R191, [R1+0x230] ;  /* 0x0002300001bf7983 */ /* 0x000ea80000100800 */
[----:B------:R-:W4:Y:S01]  /*e480*/  LDL R222, [R1+0x298] ;  /* 0x0002980001de7983 */ /* 0x000f220000100800 */
[----:B------:R-:W-:-:S04]  /*e490*/  ISETP.GT.AND P2, PT, R183, 0x8, PT ;  /* 0x00000008b700780c */ /* 0x000fc80003f44270 */
[----:B-1----:R-:W-:-:S04]  /*e4a0*/  SEL R190, RZ, 0x4, !P2 ;  /* 0x00000004ffbe7807 */ /* 0x002fc80005000000 */
[----:B------:R-:W-:-:S04]  /*e4b0*/  SEL R190, R190, RZ, !P1 ;  /* 0x000000ffbebe7207 */ /* 0x000fc80004800000 */
[----:B------:R-:W-:Y:S02]  /*e4c0*/  ISETP.NE.U32.AND P2, PT, R190, RZ, PT ;  /* 0x000000ffbe00720c */ /* 0x000fe40003f45070 */
[----:B--2---:R-:W-:Y:S01]  /*e4d0*/  LEA R190, P3, R191, R182, 0x2 ;  /* 0x000000b6bfbe7211 */ /* 0x004fe200078610ff */
[----:B----4-:R-:W-:-:S04]  /*e4e0*/  VIADD R222, R222, UR4 ;  /* 0x00000004dede7c36 */ /* 0x010fc80008000000 */
[----:B------:R-:W-:Y:S02]  /*e4f0*/  IMAD.X R191, R184, 0x1, R4, P3 ;  /* 0x00000001b8bf7824 */ /* 0x000fe400018e0604 */
[----:B------:R-:W2:Y:S04]  /*e500*/  LDL R4, [R1+0x12c] ;  /* 0x00012c0001047983 */ /* 0x000ea80000100800 */
[----:B------:R1:W-:Y:S01]  /*e510*/  LDGSTS.E [R222], desc[UR16][R190.64], P2 ;  /* 0x00000000bede7fae */ /* 0x0003e20009121850 */
        /* <DEDUP_REMOVED lines=17> */
[----:B------:R1:W-:Y:S04]  /*e630*/  LDGSTS.E [R222+0x8], desc[UR16][R190.64], P2 ;  /* 0x00008000bede7fae */ /* 0x0003e80009121850 */
[----:B------:R-:W4:Y:S01]  /*e640*/  LDL R191, [R1+0x224] ;  /* 0x0002240001bf7983 */ /* 0x000f220000100800 */
[----:B------:R-:W-:-:S04]  /*e650*/  ISETP.GT.AND P2, PT, R183, 0xb, PT ;  /* 0x0000000bb700780c */ /* 0x000fc80003f44270 */
[----:B-1----:R-:W-:-:S04]  /*e660*/  SEL R190, RZ, 0x4, !P2 ;  /* 0x00000004ffbe7807 */ /* 0x002fc80005000000 */
[----:B------:R-:W-:-:S04]  /*e670*/  SEL R190, R190, RZ, !P1 ;  /* 0x000000ffbebe7207 */ /* 0x000fc80004800000 */
[----:B------:R-:W-:Y:S02]  /*e680*/  ISETP.NE.U32.AND P2, PT, R190, RZ, PT ;  /* 0x000000ffbe00720c */ /* 0x000fe40003f45070 */
[----:B----4-:R-:W-:-:S05]  /*e690*/  LEA R190, P3, R191, R182, 0x2 ;  /* 0x000000b6bfbe7211 */ /* 0x010fca00078610ff */
[----:B------:R-:W-:Y:S02]  /*e6a0*/  IMAD.X R191, R184, 0x1, R2, P3 ;  /* 0x00000001b8bf7824 */ /* 0x000fe400018e0602 */
        /* <DEDUP_REMOVED lines=16> */
[----:B------:R-:W-:Y:S02]  /*e7b0*/  LEA R190, P3, R4, R182, 0x2 ;  /* 0x000000b604be7211 */ /* 0x000fe400078610ff */
[----:B------:R-:W3:Y:S03]  /*e7c0*/  LDL R4, [R1+0xa8] ;  /* 0x0000a80001047983 */ /* 0x000ee60000100800 */
[----:B--2---:R-:W-:-:S06]  /*e7d0*/  IMAD.X R191, R184, 0x1, R191, P3 ;  /* 0x00000001b8bf7824 */ /* 0x004fcc00018e06bf */
[----:B------:R1:W-:Y:S01]  /*e7e0*/  LDGSTS.E [R222+0x4004], desc[UR16][R190.64], P2 ;  /* 0x04004000bede7fae */ /* 0x0003e20009121850 */
[----:B------:R-:W-:-:S04]  /*e7f0*/  ISETP.GT.AND P2, PT, R183, 0x2a, PT ;  /* 0x0000002ab700780c */ /* 0x000fc80003f44270 */
[----:B-1----:R-:W-:-:S04]  /*e800*/  SEL R190, RZ, 0x4, !P2 ;  /* 0x00000004ffbe7807 */ /* 0x002fc80005000000 */
[----:B------:R-:W-:-:S04]  /*e810*/  SEL R190, R190, RZ, !P1 ;  /* 0x000000ffbebe7207 */ /* 0x000fc80004800000 */
[----:B------:R-:W-:Y:S02]  /*e820*/  ISETP.NE.U32.AND P2, PT, R190, RZ, PT ;  /* 0x000000ffbe00720c */ /* 0x000fe40003f45070 */
[----:B----4-:R-:W-:Y:S02]  /*e830*/  LEA R190, P3, R2, R182, 0x2 ;  /* 0x000000b602be7211 */ /* 0x010fe400078610ff */
[----:B------:R-:W2:Y:S03]  /*e840*/  LDL R2, [R1+0x17c] ;  /* 0x00017c0001027983 */ /* 0x000ea60000100800 */
        /* <DEDUP_REMOVED lines=12> */
[----:B------:R-:W4:Y:S01]  /*e910*/  LDL R222, [R1+0x294] ;  /* 0x0002940001de7983 */ /* 0x000f220000100800 */
[----:B------:R-:W-:-:S04]  /*e920*/  ISETP.GT.AND P2, PT, R183, 0xc, PT ;  /* 0x0000000cb700780c */ /* 0x000fc80003f44270 */
[----:B-1----:R-:W-:-:S04]  /*e930*/  SEL R190, RZ, 0x4, !P2 ;  /* 0x00000004ffbe7807 */ /* 0x002fc80005000000 */
[----:B------:R-:W-:-:S04]  /*e940*/  SEL R190, R190, RZ, !P1 ;  /* 0x000000ffbebe7207 */ /* 0x000fc80004800000 */
[----:B------:R-:W-:Y:S02]  /*e950*/  ISETP.NE.U32.AND P2, PT, R190, RZ, PT ;  /* 0x000000ffbe00720c */ /* 0x000fe40003f45070 */
[----:B--2---:R-:W-:Y:S02]  /*e960*/  LEA R190, P3, R2, R182, 0x2 ;  /* 0x000000b602be7211 */ /* 0x004fe400078610ff */
        /* <DEDUP_REMOVED lines=13> */
[----:B------:R1:W-:Y:S01]  /*ea40*/  LDGSTS.E [R222+0x4], desc[UR16][R190.64], P2 ;  /* 0x00004000bede7fae */ /* 0x0003e20009121850 */
[----:B------:R-:W-:-:S04]  /*ea50*/  ISETP.GT.AND P2, PT, R183, 0xe, PT ;  /* 0x0000000eb700780c */ /* 0x000fc80003f44270 */
[----:B-1----:R-:W-:-:S04]  /*ea60*/  SEL R190, RZ, 0x4, !P2 ;  /* 0x00000004ffbe7807 */ /* 0x002fc80005000000 */
[----:B------:R-:W-:-:S04]  /*ea70*/  SEL R190, R190, RZ, !P1 ;  /* 0x000000ffbebe7207 */ /* 0x000fc80004800000 */
[----:B------:R-:W-:Y:S02]  /*ea80*/  ISETP.NE.U32.AND P2, PT, R190, RZ, PT ;  /* 0x000000ffbe00720c */ /* 0x000fe40003f45070 */
[----:B--2---:R-:W-:Y:S02]  /*ea90*/  LEA R190, P3, R2, R182, 0x2 ;  /* 0x000000b602be7211 */ /* 0x004fe400078610ff */
        /* <DEDUP_REMOVED lines=12> */
[----:B------:R1:W-:Y:S01]  /*eb60*/  LDGSTS.E [R222+0xc], desc[UR16][R190.64], P2 ;  /* 0x0000c000bede7fae */ /* 0x0003e20009121850 */
[----:B------:R-:W-:-:S04]  /*eb70*/  ISETP.GT.AND P2, PT, R183, 0x2c, PT ;  /* 0x0000002cb700780c */ /* 0x000fc80003f44270 */
[----:B-1----:R-:W-:-:S04]  /*eb80*/  SEL R190, RZ, 0x4, !P2 ;  /* 0x00000004ffbe7807 */ /* 0x002fc80005000000 */
[----:B------:R-:W-:-:S04]  /*eb90*/  SEL R190, R190, RZ, !P1 ;  /* 0x000000ffbebe7207 */ /* 0x000fc80004800000 */
[----:B------:R-:W-:Y:S02]  /*eba0*/  ISETP.NE.U32.AND P2, PT, R190, RZ, PT ;  /* 0x000000ffbe00720c */ /* 0x000fe40003f45070 */
[----:B------:R-:W-:Y:S02]  /*ebb0*/  LEA R190, P3, R4, R182, 0x2 ;  /* 0x000000b604be7211 */ /* 0x000fe400078610ff */
[----:B------:R-:W4:Y:S03]  /*ebc0*/  LDL R4, [R1+0x9c] ;  /* 0x00009c0001047983 */ /* 0x000f260000100800 */
        /* <DEDUP_REMOVED lines=8> */
[----:B---3--:R-:W-:Y:S02]  /*ec50*/  LEA R190, P3, R0, R182, 0x2 ;  /* 0x000000b600be7211 */ /* 0x008fe400078610ff */
[----:B------:R-:W3:Y:S03]  /*ec60*/  LDL R0, [R1+0x98] ;  /* 0x0000980001007983 */ /* 0x000ee60000100800 */
        /* <DEDUP_REMOVED lines=20> */
[----:B------:R-:W4:Y:S04]  /*edb0*/  LDL R191, [R1+0x214] ;  /* 0x0002140001bf7983 */ /* 0x000f280000100800 */
[----:B------:R-:W2:Y:S01]  /*edc0*/  LDL R222, [R1+0x290] ;  /* 0x0002900001de7983 */ /* 0x000ea20000100800 */
[----:B------:R-:W-:-:S04]  /*edd0*/  ISETP.GT.AND P2, PT, R183, 0x10, PT ;  /* 0x00000010b700780c */ /* 0x000fc80003f44270 */
[----:B-1----:R-:W-:-:S04]  /*ede0*/  SEL R190, RZ, 0x4, !P2 ;  /* 0x00000004ffbe7807 */ /* 0x002fc80005000000 */
[----:B------:R-:W-:-:S04]  /*edf0*/  SEL R190, R190, RZ, !P1 ;  /* 0x000000ffbebe7207 */ /* 0x000fc80004800000 */
[----:B------:R-:W-:Y:S02]  /*ee00*/  ISETP.NE.U32.AND P2, PT, R190, RZ, PT ;  /* 0x000000ffbe00720c */ /* 0x000fe40003f45070 */
[----:B----4-:R-:W-:Y:S01]  /*ee10*/  LEA R190, P3, R191, R182, 0x2 ;  /* 0x000000b6bfbe7211 */ /* 0x010fe200078610ff */
[----:B--2---:R-:W-:-:S04]  /*ee20*/  VIADD R222, R222, UR4 ;  /* 0x00000004dede7c36 */ /* 0x004fc80008000000 */
        /* <DEDUP_REMOVED lines=214> */
[----:B------:R-:W3:Y:S01]  /*fb90*/  LDL R222, [R1+0xe4] ;  /* 0x0000e40001de7983 */ /* 0x000ee20000100800 */
[----:B------:R-:W-:-:S04]  /*fba0*/  ISETP.GT.AND P2, PT, R183, 0x1c, PT ;  /* 0x0000001cb700780c */ /* 0x000fc80003f44270 */
[----:B-1----:R-:W-:-:S04]  /*fbb0*/  SEL R190, RZ, 0x4, !P2 ;  /* 0x00000004ffbe7807 */ /* 0x002fc80005000000 */
[----:B------:R-:W-:-:S04]  /*fbc0*/  SEL R190, R190, RZ, !P1 ;  /* 0x000000ffbebe7207 */ /* 0x000fc80004800000 */
[----:B------:R-:W-:Y:S02]  /*fbd0*/  ISETP.NE.U32.AND P2, PT, R190, RZ, PT ;  /* 0x000000ffbe00720c */ /* 0x000fe40003f45070 */
[----:B--2---:R-:W-:Y:S02]  /*fbe0*/  LEA R190, P3, R2, R182, 0x2 ;  /* 0x000000b602be7211 */ /* 0x004fe400078610ff */
[----:B------:R-:W2:Y:S03]  /*fbf0*/  LDL R2, [R1+0x1e8] ;  /* 0x0001e80001027983 */ /* 0x000ea60000100800 */
[----:B---3--:R-:W-:Y:S02]  /*fc00*/  IMAD.X R191, R184, 0x1, R222, P3 ;  /* 0x00000001b8bf7824 */ /* 0x008fe400018e06de */
[----:B------:R-:W-:Y:S02]  /*fc10*/  VIADD R222, R0, UR4 ;  /* 0x0000000400de7c36 */ /* 0x000fe40008000000 */
[----:B------:R-:W3:Y:S04]  /*fc20*/  LDL R0, [R1+0x1e4] ;  /* 0x0001e40001007983 */ /* 0x000ee80000100800 */
        /* <DEDUP_REMOVED lines=17> */
[----:B---3--:R-:W-:-:S06]  /*fd40*/  IMAD.X R191, R184, 0x1, R191, P3 ;  /* 0x00000001b8bf7824 */ /* 0x008fcc00018e06bf */
[----:B------:R1:W-:Y:S04]  /*fd50*/  LDGSTS.E [R222+0x8], desc[UR16][R190.64], P2 ;  /* 0x00008000bede7fae */ /* 0x0003e80009121850 */
[----:B------:R-:W3:Y:S01]  /*fd60*/  LDL R191, [R1+0xd8] ;  /* 0x0000d80001bf7983 */ /* 0x000ee20000100800 */
[----:B------:R-:W-:-:S04]  /*fd70*/  ISETP.GT.AND P2, PT, R183, 0x1f, PT ;  /* 0x0000001fb700780c */ /* 0x000fc80003f44270 */
[----:B-1----:R-:W-:-:S04]  /*fd80*/  SEL R190, RZ, 0x4, !P2 ;  /* 0x00000004ffbe7807 */ /* 0x002fc80005000000 */
[----:B------:R-:W-:-:S04]  /*fd90*/  SEL R190, R190, RZ, !P1 ;  /* 0x000000ffbebe7207 */ /* 0x000fc80004800000 */
[----:B------:R-:W-:Y:S02]  /*fda0*/  ISETP.NE.U32.AND P2, PT, R190, RZ, PT ;  /* 0x000000ffbe00720c */ /* 0x000fe40003f45070 */
[----:B------:R-:W-:Y:S02]  /*fdb0*/  LEA R190, P3, R0, R182, 0x2 ;  /* 0x000000b600be7211 */ /* 0x000fe400078610ff */
[----:B------:R-:W2:Y:S03]  /*fdc0*/  LDL R0, [R1+0x60] ;  /* 0x0000600001007983 */ /* 0x000ea60000100800 */
[----:B---3--:R-:W-:-:S06]  /*fdd0*/  IMAD.X R191, R184, 0x1, R191, P3 ;  /* 0x00000001b8bf7824 */ /* 0x008fcc00018e06bf */
[----:B------:R1:W-:Y:S01]  /*fde0*/  LDGSTS.E [R222+0xc], desc[UR16][R190.64], P2 ;  /* 0x0000c000bede7fae */ /* 0x0003e20009121850 */
[----:B------:R-:W-:-:S04]  /*fdf0*/  ISETP.GT.AND P2, PT, R183, 0x3c, PT ;  /* 0x0000003cb700780c */ /* 0x000fc80003f44270 */
[----:B-1----:R-:W-:-:S04]  /*fe00*/  SEL R190, RZ, 0x4, !P2 ;  /* 0x00000004ffbe7807 */ /* 0x002fc80005000000 */
[----:B------:R-:W-:-:S04]  /*fe10*/  SEL R190, R190, RZ, !P1 ;  /* 0x000000ffbebe7207 */ /* 0x000fc80004800000 */
[----:B------:R-:W-:Y:S02]  /*fe20*/  ISETP.NE.U32.AND P2, PT, R190, RZ, PT ;  /* 0x000000ffbe00720c */ /* 0x000fe40003f45070 */
[----:B----4-:R-:W-:Y:S02]  /*fe30*/  LEA R190, P3, R4, R182, 0x2 ;  /* 0x000000b604be7211 */ /* 0x010fe400078610ff */
[----:B------:R-:W3:Y:S03]  /*fe40*/  LDL R4, [R1+0x5c] ;  /* 0x00005c0001047983 */ /* 0x000ee60000100800 */
        /* <DEDUP_REMOVED lines=10> */
[----:B------:R-:W4:Y:S04]  /*fef0*/  LDL.LU R0, [R1+0x40] ;  /* 0x0000400001007983 */ /* 0x000f280000300800 */
[----:B------:R1:W-:Y:S04]  /*ff00*/  LDGSTS.E [R222+0x4004], desc[UR16][R190.64], P2 ;  /* 0x04004000bede7fae */ /* 0x0003e80009121850 */
[----:B------:R-:W3:Y:S01]  /*ff10*/  LDL R191, [R1+0x184] ;  /* 0x0001840001bf7983 */ /* 0x000ee20000100800 */
[----:B------:R-:W-:-:S04]  /*ff20*/  ISETP.GT.AND P2, PT, R183, 0x3e, PT ;  /* 0x0000003eb700780c */ /* 0x000fc80003f44270 */
[----:B-1----:R-:W-:-:S04]  /*ff30*/  SEL R190, RZ, 0x4, !P2 ;  /* 0x00000004ffbe7807 */ /* 0x002fc80005000000 */
[----:B------:R-:W-:-:S04]  /*ff40*/  SEL R190, R190, RZ, !P1 ;  /* 0x000000ffbebe7207 */ /* 0x000fc80004800000 */
[----:B------:R-:W-:Y:S02]  /*ff50*/  ISETP.NE.U32.AND P2, PT, R190, RZ, PT ;  /* 0x000000ffbe00720c */ /* 0x000fe40003f45070 */
[----:B---3--:R-:W-:-:S05]  /*ff60*/  LEA R190, P3, R191, R182, 0x2 ;  /* 0x000000b6bfbe7211 */ /* 0x008fca00078610ff */
[----:B------:R-:W-:-:S06]  /*ff70*/  IMAD.X R191, R184, 0x1, R4, P3 ;  /* 0x00000001b8bf7824 */ /* 0x000fcc00018e0604 */
[----:B------:R1:W-:Y:S01]  /*ff80*/  LDGSTS.E [R222+0x4008], desc[UR16][R190.64], P2 ;  /* 0x04008000bede7fae */ /* 0x0003e20009121850 */
[----:B------:R-:W-:-:S03]  /*ff90*/  ISETP.GT.AND P2, PT, R183, 0x3f, PT ;  /* 0x0000003fb700780c */ /* 0x000fc60003f44270 */
[----:B------:R-:W3:Y:S01]  /*ffa0*/  LDL R191, [R1+0x54] ;  /* 0x0000540001bf7983 */ /* 0x000ee20000100800 */
[----:B-1----:R-:W-:-:S04]  /*ffb0*/  SEL R190, RZ, 0x4, !P2 ;  /* 0x00000004ffbe7807 */ /* 0x002fc80005000000 */
[----:B------:R-:W-:-:S04]  /*ffc0*/  SEL R190, R190, RZ, !P1 ;  /* 0x000000ffbebe7207 */ /* 0x000fc80004800000 */
[----:B------:R-:W-:Y:S02]  /*ffd0*/  ISETP.NE.U32.AND P2, PT, R190, RZ, PT ;  /* 0x000000ffbe00720c */ /* 0x000fe40003f45070 */
[----:B--2---:R-:W-:Y:S02]  /*ffe0*/  LEA R190, P3, R2, R182, 0x2 ;  /* 0x000000b602be7211 */ /* 0x004fe400078610ff */
[----:B------:R-:W2:Y:S04]  /*fff0*/  LDL R2, [R1+0x48] ;  /* 0x0000480001027983 */ /* 0x000ea80000100800 */
[----:B------:R1:W-:Y:S04]  /*10000*/  STL [R1+0x2b8], R182 ;  /* 0x0002b8b601007387 */ /* 0x0003e80000100800 */
[----:B-1----:R-:W4:Y:S01]  /*10010*/  LDL R182, [R1+0x44] ;  /* 0x0000440001b67983 */ /* 0x002f220000100800 */
[----:B------:R-:W1:Y:S03]  /*10020*/  S2R R4, SR_TID.X ;  /* 0x0000000000047919 */ /* 0x000e660000002100 */
[----:B------:R3:W-:Y:S01]  /*10030*/  STL [R1+0x2a8], R184 ;  /* 0x0002a8b801007387 */ /* 0x0007e20000100800 */
[----:B-1----:R-:W-:Y:S01]  /*10040*/  LOP3.LUT R4, R4, 0x3f, RZ, 0xc0, !PT ;  /* 0x0000003f04047812 */ /* 0x002fe200078ec0ff */
[----:B---3--:R-:W-:-:S02]  /*10050*/  IMAD.X R191, R184, 0x1, R191, P3 ;  /* 0x00000001b8bf7824 */ /* 0x008fc400018e06bf */
[----:B------:R-:W3:Y:S04]  /*10060*/  LDL R184, [R1+0x4] ;  /* 0x0000040001b87983 */ /* 0x000ee80000100800 */
[----:B------:R1:W-:Y:S01]  /*10070*/  LDGSTS.E [R222+0x400c], desc[UR16][R190.64], P2 ;  /* 0x0400c000bede7fae */ /* 0x0003e20009121850 */
[----:B------:R-:W-:-:S03]  /*10080*/  ISETP.GE.AND P2, PT, R4, R183, PT ;  /* 0x000000b70400720c */ /* 0x000fc60003f46270 */
[----:B------:R-:W3:Y:S04]  /*10090*/  LDL R4, [R1] ;  /* 0x0000000001047983 */ /* 0x000ee80000100800 */
[----:B------:R-:W0:Y:S01]  /*100a0*/  LDGDEPBAR ;  /* 0x00000000000079af */ /* 0x000e220000000000 */
[----:B-1----:R-:W-:-:S04]  /*100b0*/  SEL R190, RZ, 0x4, P2 ;  /* 0x00000004ffbe7807 */ /* 0x002fc80001000000 */
[----:B------:R-:W-:Y:S01]  /*100c0*/  SEL R190, R190, RZ, !P1 ;  /* 0x000000ffbebe7207 */ /* 0x000fe20004800000 */
[----:B------:R1:W-:Y:S03]  /*100d0*/  STL [R1+0x2bc], R183 ;  /* 0x0002bcb701007387 */ /* 0x0003e60000100800 */
[----:B------:R-:W-:Y:S02]  /*100e0*/  ISETP.NE.U32.AND P1, PT, R190, RZ, PT ;  /* 0x000000ffbe00720c */ /* 0x000fe40003f25070 */
[----:B----4-:R-:W-:Y:S01]  /*100f0*/  IADD3 R190, P2, R3, R182, RZ ;  /* 0x000000b603be7210 */ /* 0x010fe20007f5e0ff */
[----:B-1----:R-:W4:Y:S04]  /*10100*/  LDL R183, [R1+0x24] ;  /* 0x0000240001b77983 */ /* 0x002f280000100800 */
[----:B------:R-:W-:Y:S01]  /*10110*/  IMAD.X R191, R0, 0x1, R5, P2 ;  /* 0x0000000100bf7824 */ /* 0x000fe200010e0605 */
[----:B------:R1:W-:Y:S04]  /*10120*/  STL [R1+0x2ac], R0 ;  /* 0x0002ac0001007387 */ /* 0x0003e80000100800 */
[----:B-1----:R-:W3:Y:S04]  /*10130*/  LDL.LU R0, [R1+0x20] ;  /* 0x0000200001007983 */ /* 0x002ee80000300800 */
[----:B------:R-:W3:Y:S01]  /*10140*/  LDL.LU R182, [R1+0x3c] ;  /* 0x00003c0001b67983 */ /* 0x000ee20000300800 */
[----:B--2---:R-:W-:-:S03]  /*10150*/  VIADD R222, R2, UR4 ;  /* 0x0000000402de7c36 */ /* 0x004fc60008000000 */
[----:B------:R-:W2:Y:S04]  /*10160*/  LDL.LU R2, [R1+0x38] ;  /* 0x0000380001027983 */ /* 0x000ea80000300800 */
[----:B------:R4:W-:Y:S02]  /*10170*/  LDGSTS.E [R222+0x18000], desc[UR16][R190.64], P1 ;  /* 0x18000000bede7fae */ /* 0x0009e40008921850 */
[----:B----4-:R-:W-:-:S05]  /*10180*/  IADD3 R190, P2, R3, R183, RZ ;  /* 0x000000b703be7210 */ /* 0x010fca0007f5e0ff */
[----:B---3--:R-:W-:-:S05]  /*10190*/  IMAD.X R191, R0, 0x1, R5, P2 ;  /* 0x0000000100bf7824 */ /* 0x008fca00010e0605 */
[----:B------:R1:W-:Y:S02]  /*101a0*/  LDGSTS.E [R222+0x18400], desc[UR16][R190.64], P1 ;  /* 0x18400000bede7fae */ /* 0x0003e40008921850 */
[----:B-1----:R-:W-:-:S05]  /*101b0*/  IADD3 R190, P2, R3, R184, RZ ;  /* 0x000000b803be7210 */ /* 0x002fca0007f5e0ff */
[----:B------:R-:W-:-:S05]  /*101c0*/  IMAD.X R191, R4, 0x1, R5, P2 ;  /* 0x0000000104bf7824 */ /* 0x000fca00010e0605 */
[----:B------:R1:W-:Y:S04]  /*101d0*/  LDGSTS.E [R222+0x18800], desc[UR16][R190.64], P1 ;  /* 0x18800000bede7fae */ /* 0x0003e80008921850 */
[----:B------:R3:W-:Y:S04]  /*101e0*/  STL [R1+0x2c0], R0 ;  /* 0x0002c00001007387 */ /* 0x0007e80000100800 */
[----:B------:R-:W4:Y:S01]  /*101f0*/  LDL R183, [R1+0x1c] ;  /* 0x00001c0001b77983 */ /* 0x000f220000100800 */
[----:B-1----:R-:W-:-:S03]  /*10200*/  IADD3 R190, P2, R3, R246, RZ ;  /* 0x000000f603be7210 */ /* 0x002fc60007f5e0ff */
[----:B---3--:R-:W3:Y:S02]  /*10210*/  LDL R0, [R1+0x284] ;  /* 0x0002840001007983 */ /* 0x008ee40000100800 */
[----:B------:R-:W-:-:S05]  /*10220*/  IMAD.X R191, R245, 0x1, R5, P2 ;  /* 0x00000001f5bf7824 */ /* 0x000fca00010e0605 */
[----:B------:R1:W-:Y:S02]  /*10230*/  LDGSTS.E [R222+0x18c00], desc[UR16][R190.64], P1 ;  /* 0x18c00000bede7fae */ /* 0x0003e40008921850 */
[----:B-1----:R-:W-:-:S05]  /*10240*/  IADD3 R190, P2, R3, R238, RZ ;  /* 0x000000ee03be7210 */ /* 0x002fca0007f5e0ff */
        /* <DEDUP_REMOVED lines=33> */
[----:B------:R-:W-:Y:S01]  /*10460*/  IMAD.X R191, R19, 0x1, R5, P2 ;  /* 0x0000000113bf7824 */ /* 0x000fe200010e0605 */
[----:B------:R-:W-:Y:S04]  /*10470*/  STL [R1+0x2d4], R245 ;  /* 0x0002d4f501007387 */ /* 0x000fe80000100800 */
[----:B------:R1:W-:Y:S04]  /*10480*/  LDGSTS.E [R222+0x1bc00], desc[UR16][R190.64], P1 ;  /* 0x1bc00000bede7fae */ /* 0x0003e80008921850 */
[----:B------:R-:W-:Y:S01]  /*10490*/  STL [R1+0x2c4], R182 ;  /* 0x0002c4b601007387 */ /* 0x000fe20000100800 */
[----:B-1----:R-:W-:-:S03]  /*104a0*/  IADD3 R190, P2, R3, R182, RZ ;  /* 0x000000b603be7210 */ /* 0x002fc60007f5e0ff */
[----:B--2---:R1:W-:Y:S02]  /*104b0*/  STL [R1+0x2b0], R2 ;  /* 0x0002b00201007387 */ /* 0x0043e40000100800 */
[----:B------:R-:W-:Y:S02]  /*104c0*/  IMAD.X R191, R2, 0x1, R5, P2 ;  /* 0x0000000102bf7824 */ /* 0x000fe400010e0605 */
[----:B-1----:R-:W2:Y:S01]  /*104d0*/  LDL.LU R2, [R1+0x18] ;  /* 0x0000180001027983 */ /* 0x002ea20000300800 */
[----:B---3--:R-:W-:-:S03]  /*104e0*/  VIADD R222, R0, UR4 ;  /* 0x0000000400de7c36 */ /* 0x008fc60008000000 */
[----:B------:R-:W3:Y:S04]  /*104f0*/  LDL.LU R0, [R1+0x34] ;  /* 0x0000340001007983 */ /* 0x000ee80000300800 */
[----:B------:R4:W-:Y:S04]  /*10500*/  LDGSTS.E [R222+0x18100], desc[UR16][R190.64], P1 ;  /* 0x18100000bede7fae */ /* 0x0009e80008921850 */
[----:B------:R-:W3:Y:S04]  /*10510*/  LDL.LU R4, [R1+0x10] ;  /* 0x0000100001047983 */ /* 0x000ee80000300800 */
[----:B------:R-:W3:Y:S01]  /*10520*/  LDL R184, [R1+0x30] ;  /* 0x0000300001b87983 */ /* 0x000ee20000100800 */
[----:B----4-:R-:W-:-:S03]  /*10530*/  IADD3 R190, P2, R3, R183, RZ ;  /* 0x000000b703be7210 */ /* 0x010fc60007f5e0ff */
[----:B------:R-:W4:Y:S04]  /*10540*/  LDL R182, [R1+0x14] ;  /* 0x0000140001b67983 */ /* 0x000f280000100800 */
[----:B------:R-:W4:Y:S01]  /*10550*/  LDL R183, [R1+0x280] ;  /* 0x0002800001b77983 */ /* 0x000f220000100800 */
[----:B--2---:R-:W-:-:S05]  /*10560*/  IMAD.X R191, R2, 0x1, R5, P2 ;  /* 0x0000000102bf7824 */ /* 0x004fca00010e0605 */
        /* <DEDUP_REMOVED lines=40> */
[----:B-1----:R-:W-:Y:S02]  /*107f0*/  IADD3 R190, P2, R3, R7, RZ ;  /* 0x0000000703be7210 */ /* 0x002fe40007f5e0ff */
[----:B------:R1:W-:Y:S03]  /*10800*/  STL [R1+0x2c8], R2 ;  /* 0x0002c80201007387 */ /* 0x0003e60000100800 */
[----:B------:R-:W-:Y:S01]  /*10810*/  IMAD.X R191, R17, 0x1, R5, P2 ;  /* 0x0000000111bf7824 */ /* 0x000fe200010e0605 */
[----:B------:R-:W-:Y:S04]  /*10820*/  STL [R1+0x2cc], R251 ;  /* 0x0002ccfb01007387 */ /* 0x000fe80000100800 */
[----:B------:R2:W-:Y:S04]  /*10830*/  LDGSTS.E [R222+0x1bd00], desc[UR16][R190.64], P1 ;  /* 0x1bd00000bede7fae */ /* 0x0005e80008921850 */
[----:B------:R-:W-:Y:S04]  /*10840*/  STL [R1+0x2d8], R243 ;  /* 0x0002d8f301007387 */ /* 0x000fe80000100800 */
[----:B---3--:R3:W-:Y:S01]  /*10850*/  STL [R1+0x2d0], R0 ;  /* 0x0002d00001007387 */ /* 0x0087e20000100800 */
[----:B--2---:R-:W-:-:S03]  /*10860*/  IADD3 R190, P2, R3, R0, RZ ;  /* 0x0000000003be7210 */ /* 0x004fc60007f5e0ff */
[----:B-1----:R-:W2:Y:S01]  /*10870*/  LDL.LU R2, [R1+0x2c] ;  /* 0x00002c0001027983 */ /* 0x002ea20000300800 */
[----:B----4-:R-:W-:Y:S02]  /*10880*/  VIADD R222, R183, UR4 ;  /* 0x00000004b7de7c36 */ /* 0x010fe40008000000 */
[----:B------:R-:W-:Y:S01]  /*10890*/  IMAD.X R191, R184, 0x1, R5, P2 ;  /* 0x00000001b8bf7824 */ /* 0x000fe200010e0605 */
[----:B------:R-:W4:Y:S04]  /*108a0*/  LDL.LU R183, [R1+0x8] ;  /* 0x0000080001b77983 */ /* 0x000f280000300800 */
[----:B------:R-:W4:Y:S04]  /*108b0*/  LDL.LU R184, [R1+0x28] ;  /* 0x0000280001b87983 */ /* 0x000f280000300800 */
[----:B---3--:R-:W3:Y:S04]  /*108c0*/  LDL R0, [R1+0x274] ;  /* 0x0002740001007983 */ /* 0x008ee80000100800 */
[----:B------:R-:W4:Y:S04]  /*108d0*/  LDL.LU R245, [R1+0xc] ;  /* 0x00000c0001f57983 */ /* 0x000f280000300800 */
[----:B------:R1:W-:Y:S04]  /*108e0*/  LDGSTS.E [R222+0x18200], desc[UR16][R190.64], P1 ;  /* 0x18200000bede7fae */ /* 0x0003e80008921850 */
[----:B------:R-:W4:Y:S01]  /*108f0*/  LDL.LU R243, [R1+0x4] ;  /* 0x0000040001f37983 */ /* 0x000f220000300800 */
        /* <DEDUP_REMOVED lines=45> */
[----:B--2---:R-:W-:Y:S01]  /*10bd0*/  IADD3 R190, P2, R3, R2, RZ ;  /* 0x0000000203be7210 */ /* 0x004fe20007f5e0ff */
[----:B---3--:R-:W-:Y:S01]  /*10be0*/  VIADD R222, R0, UR4 ;  /* 0x0000000400de7c36 */ /* 0x008fe20008000000 */
[-C--:B------:R-:W-:Y:S01]  /*10bf0*/  IADD3 R6, P5, R6, R186.reuse, RZ ;  /* 0x000000ba06067210 */ /* 0x080fe20007fbe0ff */
[----:B------:R-:W2:Y:S02]  /*10c00*/  LDL.LU R0, [R1+0x1c] ;  /* 0x00001c0001007983 */ /* 0x000ea40000300800 */
[----:B----4-:R-:W-:Y:S02]  /*10c10*/  IMAD.X R191, R184, 0x1, R5, P2 ;  /* 0x00000001b8bf7824 */ /* 0x010fe400010e0605 */
[----:B------:R-:W-:Y:S01]  /*10c20*/  IMAD.X R15, R15, 0x1, R185, P5 ;  /* 0x000000010f0f7824 */ /* 0x000fe200028e06b9 */
[----:B------:R-:W3:Y:S04]  /*10c30*/  LDL.LU R251, [R1+0x24] ;  /* 0x0000240001fb7983 */ /* 0x000ee80000300800 */
[----:B------:R1:W-:Y:S01]  /*10c40*/  LDGSTS.E [R222+0x18300], desc[UR16][R190.64], P1 ;  /* 0x18300000bede7fae */ /* 0x0003e20008921850 */
[----:B------:R-:W-:-:S03]  /*10c50*/  IADD3 R12, P5, R12, R186, RZ ;  /* 0x000000ba0c0c7210 */ /* 0x000fc60007fbe0ff */
[----:B------:R-:W4:Y:S01]  /*10c60*/  LDL.LU R182, [R1] ;  /* 0x0000000001b67983 */ /* 0x000f220000300800 */
        /* <DEDUP_REMOVED lines=29> */
[----:B------:R1:W-:Y:S01]  /*10e40*/  LDGSTS.E [R222+0x1ab00], desc[UR16][R190.64], P1 ;  /* 0x1ab00000bede7fae */ /* 0x0003e20008921850 */
[----:B------:R-:W-:Y:S01]  /*10e50*/  IMAD.X R155, R155, 0x1, R185, P5 ;  /* 0x000000019b9b7824 */ /* 0x000fe200028e06b9 */
[----:B-1----:R-:W-:-:S05]  /*10e60*/  IADD3 R190, P2, R3, R158, RZ ;  /* 0x0000009e03be7210 */ /* 0x002fca0007f5e0ff */
[----:B------:R-:W-:Y:S01]  /*10e70*/  IMAD.X R191, R173, 0x1, R5, P2 ;  /* 0x00000001adbf7824 */ /* 0x000fe200010e0605 */
[----:B------:R-:W-:-:S04]  /*10e80*/  IADD3 R152, P5, R152, R186, RZ ;  /* 0x000000ba98987210 */ /* 0x000fc80007fbe0ff */
[----:B------:R1:W-:Y:S01]  /*10e90*/  LDGSTS.E [R222+0x1af00], desc[UR16][R190.64], P1 ;  /* 0x1af00000bede7fae */ /* 0x0003e20008921850 */
[----:B------:R-:W-:Y:S01]  /*10ea0*/  IMAD.X R167, R167, 0x1, R185, P5 ;  /* 0x00000001a7a77824 */ /* 0x000fe200028e06b9 */
[----:B------:R-:W-:Y:S02]  /*10eb0*/  IADD3 R164, P5, R164, R186, RZ ;  /* 0x000000baa4a47210 */ /* 0x000fe40007fbe0ff */
[----:B-1----:R-:W-:-:S05]  /*10ec0*/  IADD3 R190, P2, R3, R22, RZ ;  /* 0x0000001603be7210 */ /* 0x002fca0007f5e0ff */
[----:B------:R-:W-:Y:S02]  /*10ed0*/  IMAD.X R191, R165, 0x1, R5, P2 ;  /* 0x00000001a5bf7824 */ /* 0x000fe400010e0605 */
[--C-:B------:R-:W-:Y:S01]  /*10ee0*/  IMAD.X R176, R176, 0x1, R185.reuse, P5 ;  /* 0x00000001b0b07824 */ /* 0x100fe200028e06b9 */
[-C--:B------:R-:W-:Y:S02]  /*10ef0*/  IADD3 R193, P5, R193, R186.reuse, RZ ;  /* 0x000000bac1c17210 */ /* 0x080fe40007fbe0ff */
[----:B------:R1:W-:Y:S03]  /*10f00*/  LDGSTS.E [R222+0x1b300], desc[UR16][R190.64], P1 ;  /* 0x1b300000bede7fae */ /* 0x0003e60008921850 */
[----:B------:R-:W-:Y:S01]  /*10f10*/  IMAD.X R192, R192, 0x1, R185, P5 ;  /* 0x00000001c0c07824 */ /* 0x000fe200028e06b9 */
[----:B------:R-:W-:Y:S02]  /*10f20*/  IADD3 R205, P5, R205, R186, RZ ;  /* 0x000000bacdcd7210 */ /* 0x000fe40007fbe0ff */
[----:B-1----:R-:W-:-:S05]  /*10f30*/  IADD3 R190, P2, R3, R14, RZ ;  /* 0x0000000e03be7210 */ /* 0x002fca0007f5e0ff */
[----:B------:R-:W-:Y:S02]  /*10f40*/  IMAD.X R191, R157, 0x1, R5, P2 ;  /* 0x000000019dbf7824 */ /* 0x000fe400010e0605 */
[----:B------:R-:W-:-:S03]  /*10f50*/  IMAD.X R204, R204, 0x1, R185, P5 ;  /* 0x00000001cccc7824 */ /* 0x000fc600028e06b9 */
[----:B------:R1:W-:Y:S01]  /*10f60*/  LDGSTS.E [R222+0x1b700], desc[UR16][R190.64], P1 ;  /* 0x1b700000bede7fae */ /* 0x0003e20008921850 */
[----:B------:R-:W-:Y:S02]  /*10f70*/  IADD3 R217, P5, R217, R186, RZ ;  /* 0x000000bad9d97210 */ /* 0x000fe40007fbe0ff */
[----:B-1----:R-:W-:-:S03]  /*10f80*/  IADD3 R190, P2, R3, R9, RZ ;  /* 0x0000000903be7210 */ /* 0x002fc60007f5e0ff */
[----:B------:R-:W-:Y:S01]  /*10f90*/  IMAD.X R216, R216, 0x1, R185, P5 ;  /* 0x00000001d8d87824 */ /* 0x000fe200028e06b9 */
[----:B------:R-:W-:Y:S01]  /*10fa0*/  IADD3 R230, P5, R230, R186, RZ ;  /* 0x000000bae6e67210 */ /* 0x000fe20007fbe0ff */
[----:B------:R-:W-:-:S04]  /*10fb0*/  IMAD.X R191, R21, 0x1, R5, P2 ;  /* 0x0000000115bf7824 */ /* 0x000fc800010e0605 */
[----:B------:R-:W-:Y:S01]  /*10fc0*/  IMAD.X R229, R229, 0x1, R185, P5 ;  /* 0x00000001e5e57824 */ /* 0x000fe200028e06b9 */
[----:B------:R1:W-:Y:S01]  /*10fd0*/  LDGSTS.E [R222+0x1bb00], desc[UR16][R190.64], P1 ;  /* 0x1bb00000bede7fae */ /* 0x0003e20008921850 */
[----:B------:R-:W-:Y:S02]  /*10fe0*/  IADD3 R242, P5, R242, R186, RZ ;  /* 0x000000baf2f27210 */ /* 0x000fe40007fbe0ff */
[----:B-1----:R-:W-:-:S03]  /*10ff0*/  IADD3 R190, P2, R3, R187, RZ ;  /* 0x000000bb03be7210 */ /* 0x002fc60007f5e0ff */
[----:B------:R-:W-:Y:S02]  /*11000*/  IMAD.X R241, R241, 0x1, R185, P5 ;  /* 0x00000001f1f17824 */ /* 0x000fe400028e06b9 */
[----:B------:R-:W-:Y:S01]  /*11010*/  IMAD.X R191, R13, 0x1, R5, P2 ;  /* 0x000000010dbf7824 */ /* 0x000fe200010e0605 */
[----:B------:R-:W-:-:S04]  /*11020*/  IADD3 R243, P5, R243, R186, RZ ;  /* 0x000000baf3f37210 */ /* 0x000fc80007fbe0ff */
[----:B------:R1:W-:Y:S04]  /*11030*/  LDGSTS.E [R222+0x1bf00], desc[UR16][R190.64], P1 ;  /* 0x1bf00000bede7fae */ /* 0x0003e80008921850 */
[----:B------:R-:W1:Y:S04]  /*11040*/  LDL.LU R190, [R1+0x14] ;  /* 0x0000140001be7983 */ /* 0x000e680000300800 */
[----:B------:R-:W3:Y:S04]  /*11050*/  LDL.LU R222, [R1+0x44] ;  /* 0x0000440001de7983 */ /* 0x000ee80000300800 */
[----:B------:R-:W3:Y:S04]  /*11060*/  LDL.LU R191, [R1+0x30] ;  /* 0x0000300001bf7983 */ /* 0x000ee80000300800 */
[----:B------:R2:W-:Y:S01]  /*11070*/  STL [R1+0x4], R243 ;  /* 0x000004f301007387 */ /* 0x0005e20000100800 */
[----:B------:R-:W-:-:S02]  /*11080*/  IADD3 R7, P4, R7, R186, RZ ;  /* 0x000000ba07077210 */ /* 0x000fc40007f9e0ff */
[-C--:B------:R-:W-:Y:S02]  /*11090*/  IADD3 R8, P3, R8, R186.reuse, RZ ;  /* 0x000000ba08087210 */ /* 0x080fe40007f7e0ff */
[-C--:B------:R-:W-:Y:S02]  /*110a0*/  IADD3 R9, P2, R9, R186.reuse, RZ ;  /* 0x000000ba09097210 */ /* 0x080fe40007f5e0ff */
[-C--:B------:R-:W-:Y:S01]  /*110b0*/  IADD3 R187, P6, R187, R186.reuse, RZ ;  /* 0x000000babbbb7210 */ /* 0x080fe20007fde0ff */
[--C-:B----4-:R-:W-:Y:S01]  /*110c0*/  IMAD.X R182, R182, 0x1, R185.reuse, P5 ;  /* 0x00000001b6b67824 */ /* 0x110fe200028e06b9 */
[-C--:B------:R-:W-:Y:S01]  /*110d0*/  IADD3 R11, P1, R11, R186.reuse, RZ ;  /* 0x000000ba0b0b7210 */ /* 0x080fe20007f3e0ff */
[----:B--2---:R-:W2:Y:S01]  /*110e0*/  LDL.LU R243, [R1+0x2d8] ;  /* 0x0002d80001f37983 */ /* 0x004ea20000300800 */
[--C-:B------:R-:W-:Y:S01]  /*110f0*/  IMAD.X R17, R17, 0x1, R185.reuse, P4 ;  /* 0x0000000111117824 */ /* 0x100fe200020e06b9 */
[-C--:B------:R-:W-:Y:S01]  /*11100*/  IADD3 R14, P4, R14, R186.reuse, RZ ;  /* 0x000000ba0e0e7210 */ /* 0x080fe20007f9e0ff */
[----:B------:R-:W-:Y:S01]  /*11110*/  VIADD R188, R188, 0x1 ;  /* 0x00000001bcbc7836 */ /* 0x000fe20000000000 */
[----:B------:R-:W0:Y:S03]  /*11120*/  LDGDEPBAR ;  /* 0x00000000000079af */ /* 0x000e260000000000 */
[----:B------:R-:W-:Y:S01]  /*11130*/  IMAD.X R157, R157, 0x1, R185, P4 ;  /* 0x000000019d9d7824 */ /* 0x000fe200020e06b9 */
[----:B------:R-:W-:-:S05]  /*11140*/  IADD3 R154, P4, R154, R186, RZ ;  /* 0x000000ba9a9a7210 */ /* 0x000fca0007f9e0ff */
        /* <DEDUP_REMOVED lines=12> */
[----:B--2---:R-:W-:Y:S01]  /*11210*/  IMAD.X R243, R243, 0x1, R185, P4 ;  /* 0x00000001f3f37824 */ /* 0x004fe200020e06b9 */
[----:B------:R-:W-:-:S05]  /*11220*/  IADD3 R245, P4, R245, R186, RZ ;  /* 0x000000baf5f57210 */ /* 0x000fca0007f9e0ff */
[----:B------:R2:W-:Y:S04]  /*11230*/  STL [R1+0xc], R245 ;  /* 0x00000cf501007387 */ /* 0x0005e80000100800 */
[----:B--2---:R-:W2:Y:S01]  /*11240*/  LDL.LU R245, [R1+0x2d4] ;  /* 0x0002d40001f57983 */ /* 0x004ea20000300800 */
[--C-:B------:R-:W-:Y:S01]  /*11250*/  IMAD.X R19, R19, 0x1, R185.reuse, P3 ;  /* 0x0000000113137824 */ /* 0x100fe200018e06b9 */
[-C--:B------:R-:W-:Y:S01]  /*11260*/  IADD3 R16, P3, R16, R186.reuse, RZ ;  /* 0x000000ba10107210 */ /* 0x080fe20007f7e0ff */
        /* <DEDUP_REMOVED lines=44> */
[----:B------:R-:W-:Y:S01]  /*11530*/  IMAD.X R237, R237, 0x1, R185, P1 ;  /* 0x00000001eded7824 */ /* 0x000fe200008e06b9 */
[----:B------:R-:W-:-:S03]  /*11540*/  IADD3 R250, P1, R250, R186, RZ ;  /* 0x000000bafafa7210 */ /* 0x000fc60007f3e0ff */
[--C-:B------:R-:W-:Y:S01]  /*11550*/  IMAD.X R247, R247, 0x1, R185.reuse, P2 ;  /* 0x00000001f7f77824 */ /* 0x100fe200010e06b9 */
[-C--:B------:R-:W-:Y:S01]  /*11560*/  IADD3 R0, P2, R0, R186.reuse, RZ ;  /* 0x000000ba00007210 */ /* 0x080fe20007f5e0ff */
[--C-:B------:R-:W-:Y:S01]  /*11570*/  IMAD.X R249, R249, 0x1, R185.reuse, P1 ;  /* 0x00000001f9f97824 */ /* 0x100fe200008e06b9 */
[-C--:B---3--:R-:W-:Y:S01]  /*11580*/  IADD3 R251, P1, R251, R186.reuse, RZ ;  /* 0x000000bafbfb7210 */ /* 0x088fe20007f3e0ff */
[----:B--2---:R-:W-:Y:S01]  /*11590*/  IMAD.X R245, R245, 0x1, R185, P3 ;  /* 0x00000001f5f57824 */ /* 0x004fe200018e06b9 */
[----:B-1----:R-:W-:-:S05]  /*115a0*/  IADD3 R190, P3, R190, R186, RZ ;  /* 0x000000babebe7210 */ /* 0x002fca0007f7e0ff */
[----:B------:R1:W-:Y:S04]  /*115b0*/  STL [R1+0x14], R190 ;  /* 0x000014be01007387 */ /* 0x0003e80000100800 */
[----:B-1----:R-:W2:Y:S04]  /*115c0*/  LDL R190, [R1+0x50] ;  /* 0x0000500001be7983 */ /* 0x002ea80000100800 */
[----:B------:R1:W-:Y:S04]  /*115d0*/  STL [R1+0x1c], R0 ;  /* 0x00001c0001007387 */ /* 0x0003e80000100800 */
[----:B-1----:R-:W3:Y:S04]  /*115e0*/  LDL.LU R0, [R1+0x2d0] ;  /* 0x0002d00001007983 */ /* 0x002ee80000300800 */
[----:B------:R1:W-:Y:S04]  /*115f0*/  STL [R1+0x24], R251 ;  /* 0x000024fb01007387 */ /* 0x0003e80000100800 */
[----:B-1----:R-:W4:Y:S01]  /*11600*/  LDL.LU R251, [R1+0x2cc] ;  /* 0x0002cc0001fb7983 */ /* 0x002f220000300800 */
        /* <DEDUP_REMOVED lines=17> */
[-C--:B------:R-:W-:Y:S02]  /*11720*/  IADD3 R252, P6, R252, R186.reuse, RZ ;  /* 0x000000bafcfc7210 */ /* 0x080fe40007fde0ff */
[----:B---3--:R-:W-:-:S03]  /*11730*/  IADD3 R0, P5, R0, R186, RZ ;  /* 0x000000ba00007210 */ /* 0x008fc60007fbe0ff */
[----:B----4-:R-:W-:Y:S01]  /*11740*/  IMAD.X R251, R251, 0x1, R185, P6 ;  /* 0x00000001fbfb7824 */ /* 0x010fe200030e06b9 */
[----:B------:R-:W-:-:S05]  /*11750*/  IADD3 R2, P6, R2, R186, RZ ;  /* 0x000000ba02027210 */ /* 0x000fca0007fde0ff */
[----:B------:R1:W-:Y:S04]  /*11760*/  STL [R1+0x2c], R2 ;  /* 0x00002c0201007387 */ /* 0x0003e80000100800 */
[----:B-1----:R-:W3:Y:S04]  /*11770*/  LDL.LU R2, [R1+0x2c8] ;  /* 0x0002c80001027983 */ /* 0x002ee80000300800 */
[----:B------:R1:W-:Y:S04]  /*11780*/  STL [R1], R182 ;  /* 0x000000b601007387 */ /* 0x0003e80000100800 */
[----:B-1----:R-:W4:Y:S04]  /*11790*/  LDL.LU R182, [R1+0x2c4] ;  /* 0x0002c40001b67983 */ /* 0x002f280000300800 */
[----:B------:R1:W-:Y:S04]  /*117a0*/  STL [R1+0x34], R0 ;  /* 0x0000340001007387 */ /* 0x0003e80000100800 */
[----:B-1----:R-:W2:Y:S01]  /*117b0*/  LDL.LU R0, [R1+0x2c0] ;  /* 0x0002c00001007983 */ /* 0x002ea20000300800 */
[----:B------:R-:W-:-:S02]  /*117c0*/  IMAD.X R183, R183, 0x1, R185, P4 ;  /* 0x00000001b7b77824 */ /* 0x000fc400020e06b9 */
[----:B------:R-:W-:-:S03]  /*117d0*/  IMAD.X R4, R4, 0x1, R185, P3 ;  /* 0x0000000104047824 */ /* 0x000fc600018e06b9 */
[----:B------:R1:W-:Y:S01]  /*117e0*/  STL [R1+0x8], R183 ;  /* 0x000008b701007387 */ /* 0x0003e20000100800 */
[----:B------:R-:W-:-:S03]  /*117f0*/  IADD3 R222, P3, R222, R186, RZ ;  /* 0x000000badede7210 */ /* 0x000fc60007f7e0ff */
[----:B-1----:R-:W2:Y:S01]  /*11800*/  LDL.LU R183, [R1+0x2bc] ;  /* 0x0002bc0001b77983 */ /* 0x002ea20000300800 */
[----:B---3--:R-:W-:Y:S01]  /*11810*/  IMAD.X R2, R2, 0x1, R185, P2 ;  /* 0x0000000102027824 */ /* 0x008fe200010e06b9 */
[----:B----4-:R-:W-:-:S05]  /*11820*/  IADD3 R182, P4, R182, R186, RZ ;  /* 0x000000bab6b67210 */ /* 0x010fca0007f9e0ff */
[----:B------:R1:W-:Y:S01]  /*11830*/  STL [R1+0x3c], R182 ;  /* 0x00003cb601007387 */ /* 0x0003e20000100800 */
[----:B--2---:R-:W-:-:S03]  /*11840*/  IMAD.X R0, R0, 0x1, R185, P1 ;  /* 0x0000000100007824 */ /* 0x004fc600008e06b9 */
[----:B-1----:R-:W2:Y:S04]  /*11850*/  LDL.LU R182, [R1+0x2b8] ;  /* 0x0002b80001b67983 */ /* 0x002ea80000300800 */
[----:B------:R1:W-:Y:S04]  /*11860*/  STL [R1+0x10], R4 ;  /* 0x0000100401007387 */ /* 0x0003e80000100800 */
[----:B-1----:R-:W3:Y:S04]  /*11870*/  LDL.LU R4, [R1+0x2b4] ;  /* 0x0002b40001047983 */ /* 0x002ee80000300800 */
[----:B------:R1:W-:Y:S04]  /*11880*/  STL [R1+0x18], R2 ;  /* 0x0000180201007387 */ /* 0x0003e80000100800 */
[----:B-1----:R-:W4:Y:S04]  /*11890*/  LDL.LU R2, [R1+0x2b0] ;  /* 0x0002b00001027983 */ /* 0x002f280000300800 */
[----:B------:R-:W-:Y:S04]  /*118a0*/  STL [R1+0x44], R222 ;  /* 0x000044de01007387 */ /* 0x000fe80000100800 */
[----:B------:R1:W-:Y:S04]  /*118b0*/  STL [R1+0x20], R0 ;  /* 0x0000200001007387 */ /* 0x0003e80000100800 */
[----:B-1----:R-:W2:Y:S01]  /*118c0*/  LDL.LU R0, [R1+0x2ac] ;  /* 0x0002ac0001007983 */ /* 0x002ea20000300800 */
[----:B------:R-:W-:-:S02]  /*118d0*/  IMAD.X R184, R184, 0x1, R185, P6 ;  /* 0x00000001b8b87824 */ /* 0x000fc400030e06b9 */
[----:B------:R-:W-:-:S03]  /*118e0*/  IMAD.X R191, R191, 0x1, R185, P5 ;  /* 0x00000001bfbf7824 */ /* 0x000fc600028e06b9 */
[----:B------:R1:W-:Y:S04]  /*118f0*/  STL [R1+0x28], R184 ;  /* 0x000028b801007387 */ /* 0x0003e80000100800 */
[----:B-1----:R-:W3:Y:S01]  /*11900*/  LDL.LU R184, [R1+0x2a8] ;  /* 0x0002a80001b87983 */ /* 0x002ee20000300800 */
[----:B----4-:R-:W-:-:S05]  /*11910*/  IMAD.X R2, R2, 0x1, R185, P4 ;  /* 0x0000000102027824 */ /* 0x010fca00020e06b9 */
[----:B------:R1:W-:Y:S04]  /*11920*/  STL [R1+0x38], R2 ;  /* 0x0000380201007387 */ /* 0x0003e80000100800 */
[----:B-1----:R1:W5:Y:S01]  /*11930*/  LDL.LU R2, [R1+0x2a4] ;  /* 0x0002a40001027983 */ /* 0x0023620000300800 */
[----:B--2---:R-:W-:-:S03]  /*11940*/  IMAD.X R0, R0, 0x1, R185, P3 ;  /* 0x0000000100007824 */ /* 0x004fc600018e06b9 */
[----:B------:R-:W-:Y:S04]  /*11950*/  STL [R1+0x30], R191 ;  /* 0x000030bf01007387 */ /* 0x000fe80000100800 */
[----:B------:R2:W-:Y:S04]  /*11960*/  STL [R1+0x40], R0 ;  /* 0x0000400001007387 */ /* 0x0005e80000100800 */
[----:B--2---:R1:W5:Y:S01]  /*11970*/  LDL.LU R0, [R1+0x2a0] ;  /* 0x0002a00001007983 */ /* 0x0043620000300800 */
[----:B------:R-:W-:Y:S02]  /*11980*/  ISETP.NE.U32.AND P1, PT, R190, R188, PT ;  /* 0x000000bcbe00720c */ /* 0x000fe40003f25070 */
[----:B---3--:R-:W-:-:S02]  /*11990*/  SHF.R.S32.HI R190, RZ, 0x1f, R4 ;  /* 0x0000001fffbe7819 */ /* 0x008fc40000011404 */
[C---:B------:R-:W-:Y:S02]  /*119a0*/  LEA R182, P2, R4.reuse, R182, 0x2 ;  /* 0x000000b604b67211 */ /* 0x040fe400078410ff */
[----:B------:R-:W-:Y:S01]  /*119b0*/  SHF.L.U64.HI R190, R4, 0x2, R190 ;  /* 0x0000000204be7819 */ /* 0x000fe200000102be */
[----:B------:R-:W-:-:S04]  /*119c0*/  VIADD R183, R183, 0xffffffc0 ;  /* 0xffffffc0b7b77836 */ /* 0x000fc80000000000 */
[----:B------:R-:W-:Y:S02]  /*119d0*/  IMAD.X R184, R184, 0x1, R190, P2 ;  /* 0x00000001b8b87824 */ /* 0x000fe400010e06be */
[----:B-1----:R-:W-:Y:S05]  /*119e0*/  @P1 BRA `(.L_x_1) ;  /* 0xffffffbc002c1947 */ /* 0x002fea000383ffff */
.L_x_0:
[----:B------:R-:W1:Y:S01]  /*119f0*/  S2R R190, SR_TID.X ;  /* 0x0000000000be7919 */ /* 0x000e620000002100 */
[----:B------:R-:W-:Y:S02]  /*11a00*/  WARPGROUP.DEPBAR.LE gsb0, 0x0 ;  /* 0x00008000000079c5 */ /* 0x000fe40000010000 */
[----:B------:R-:W-:-:S04]  /*11a10*/  DEPBAR.LE SB0, 0x0 ;  /* 0x000080000000791a */ /* 0x000fc80000000000 */
[C---:B-----5:R-:W-:Y:S01]  /*11a20*/  VIADD R4, R0.reuse, 0x1 ;  /* 0x0000000100047836 */ /* 0x060fe20000000000 */
[----:B------:R-:W-:Y:S01]  /*11a30*/  ULDC UR5, c[0x0][0x22c] ;  /* 0x00008b0000057ab9 */ /* 0x000fe20000000800 */
[----:B------:R-:W-:Y:S01]  /*11a40*/  ULDC UR4, c[0x0][0x22c] ;  /* 0x00008b0000047ab9 */ /* 0x000fe20000000800 */
[----:B------:R-:W-:Y:S01]  /*11a50*/  VIADD R5, R0, 0x3 ;  /* 0x0000000300057836 */ /* 0x000fe20000000000 */
[----:B------:R-:W-:Y:S01]  /*11a60*/  ULDC.64 UR6, c[0x0][0x220] ;  /* 0x0000880000067ab9 */ /* 0x000fe20000000a00 */
[C---:B-1----:R-:W-:Y:S02]  /*11a70*/  IMAD.SHL.U32 R191, R190.reuse, 0x40, RZ ;  /* 0x00000040bebf7824 */ /* 0x042fe400078e00ff */
[C---:B------:R-:W-:Y:S02]  /*11a80*/  IMAD.SHL.U32 R222, R190.reuse, 0x10, RZ ;  /* 0x00000010bede7824 */ /* 0x040fe400078e00ff */
[----:B------:R-:W-:Y:S01]  /*11a90*/  IMAD.SHL.U32 R188, R190, 0x8, RZ ;  /* 0x00000008bebc7824 */ /* 0x000fe200078e00ff */
[----:B------:R-:W-:Y:S01]  /*11aa0*/  LOP3.LUT R191, R191, 0x400, RZ, 0xc0, !PT ;  /* 0x00000400bfbf7812 */ /* 0x000fe200078ec0ff */
[----:B------:R-:W2:Y:S01]  /*11ab0*/  LDL.LU R190, [R1+0x24c] ;  /* 0x00024c0001be7983 */ /* 0x000ea20000300800 */
[----:B------:R-:W-:-:S02]  /*11ac0*/  LOP3.LUT R222, R222, 0xf0, RZ, 0xc0, !PT ;  /* 0x000000f0dede7812 */ /* 0x000fc400078ec0ff */
[----:B------:R-:W-:Y:S01]  /*11ad0*/  LOP3.LUT R2, R188, 0x300, RZ, 0xc0, !PT ;  /* 0x00000300bc027812 */ /* 0x000fe200078ec0ff */
[----:B------:R-:W-:Y:S01]  /*11ae0*/  IMAD.MOV.U32 R8, RZ, RZ, R88 ;  /* 0x000000ffff087224 */ /* 0x000fe200078e0058 */
[----:B------:R-:W-:Y:S01]  /*11af0*/  IADD3 R3, R191, UR8, R222 ;  /* 0x00000008bf037c10 */ /* 0x000fe2000fffe0de */
[----:B------:R-:W-:Y:S02]  /*11b00*/  IMAD.MOV.U32 R9, RZ, RZ, R90 ;  /* 0x000000ffff097224 */ /* 0x000fe400078e005a */
[----:B------:R-:W-:Y:S02]  /*11b10*/  IMAD.MOV.U32 R10, RZ, RZ, R24 ;  /* 0x000000ffff0a7224 */ /* 0x000fe400078e0018 */
[----:B------:R-:W-:Y:S01]  /*11b20*/  IMAD.MOV.U32 R11, RZ, RZ, R26 ;  /* 0x000000ffff0b7224 */ /* 0x000fe200078e001a */
[----:B------:R-:W-:Y:S01]  /*11b30*/  ISETP.LT.AND P1, PT, R4, UR4, !P0 ;  /* 0x0000000404007c0c */ /* 0x000fe2000c721270 */
[----:B------:R-:W-:Y:S01]  /*11b40*/  IMAD.IADD R2, R2, 0x1, R3 ;  /* 0x0000000102027824 */ /* 0x000fe200078e0203 */
[----:B------:R-:W-:Y:S01]  /*11b50*/  BAR.SYNC.DEFER_BLOCKING 0x0 ;  /* 0x0000000000007b1d */ /* 0x000fe20000010000 */
[----:B------:R-:W-:-:S05]  /*11b60*/  VIADD R3, R0, 0x2 ;  /* 0x0000000200037836 */ /* 0x000fca0000000000 */
[----:B------:R-:W-:Y:S01]  /*11b70*/  ISETP.LT.AND P5, PT, R3, UR5, !P0 ;  /* 0x0000000503007c0c */ /* 0x000fe2000c7a1270 */
[----:B------:R-:W-:Y:S01]  /*11b80*/  VIADD R4, R0, 0x4 ;  /* 0x0000000400047836 */ /* 0x000fe20000000000 */
[----:B------:R-:W-:Y:S01]  /*11b90*/  ULDC UR4, c[0x0][0x22c] ;  /* 0x00008b0000047ab9 */ /* 0x000fe20000000800 */
[----:B------:R-:W-:Y:S01]  /*11ba0*/  ULDC UR5, c[0x0][0x22c] ;  /* 0x00008b0000057ab9 */ /* 0x000fe20000000800 */
[----:B------:R-:W-:Y:S01]  /*11bb0*/  IMAD.MOV.U32 R16, RZ, RZ, R89 ;  /* 0x000000ffff107224 */ /* 0x000fe200078e0059 */
[----:B------:R-:W3:Y:S04]  /*11bc0*/  LDL.LU R152, [R1+0x26c] ;  /* 0x00026c0001987983 */ /* 0x000ee80000300800 */
[----:B------:R-:W-:Y:S01]  /*11bd0*/  STSM.16.M88.4 [R2], R8 ;  /* 0x0000000802007844 */ /* 0x000fe20000000200 */
[----:B------:R-:W-:-:S02]  /*11be0*/  ISETP.LT.AND P4, PT, R5, UR4, !P0 ;  /* 0x0000000405007c0c */ /* 0x000fc4000c781270 */
[----:B------:R-:W-:Y:S01]  /*11bf0*/  ISETP.LT.AND P3, PT, R4, UR5, !P0 ;  /* 0x0000000504007c0c */ /* 0x000fe2000c761270 */
[----:B------:R-:W-:Y:S01]  /*11c00*/  IMAD.MOV.U32 R17, RZ, RZ, R91 ;  /* 0x000000ffff117224 */ /* 0x000fe200078e005b */
[----:B------:R-:W-:Y:S01]  /*11c10*/  ULDC UR5, c[0x0][0x244] ;  /* 0x0000910000057ab9 */ /* 0x000fe20000000800 */
[----:B------:R-:W-:Y:S01]  /*11c20*/  IMAD.MOV.U32 R18, RZ, RZ, R25 ;  /* 0x000000ffff127224 */ /* 0x000fe200078e0019 */
[----:B------:R-:W-:Y:S01]  /*11c30*/  ULDC UR4, c[0x0][0x248] ;  /* 0x0000920000047ab9 */ /* 0x000fe20000000800 */
[----:B------:R-:W-:Y:S01]  /*11c40*/  IMAD.MOV.U32 R19, RZ, RZ, R27 ;  /* 0x000000ffff137224 */ /* 0x000fe200078e001b */
[----:B------:R-:W-:Y:S01]  /*11c50*/  BAR.SYNC.DEFER_BLOCKING 0x0 ;  /* 0x0000000000007b1d */ /* 0x000fe20000010000 */
[----:B------:R-:W-:Y:S02]  /*11c60*/  IMAD.MOV.U32 R20, RZ, RZ, R92 ;  /* 0x000000ffff147224 */ /* 0x000fe400078e005c */
[----:B------:R-:W-:Y:S02]  /*11c70*/  IMAD.MOV.U32 R21, RZ, RZ, R94 ;  /* 0x000000ffff157224 */ /* 0x000fe400078e005e */
[----:B------:R-:W-:-:S02]  /*11c80*/  IMAD.MOV.U32 R22, RZ, RZ, R28 ;  /* 0x000000ffff167224 */ /* 0x000fc400078e001c */
[----:B------:R-:W-:Y:S02]  /*11c90*/  IMAD.MOV.U32 R23, RZ, RZ, R30 ;  /* 0x000000ffff177224 */ /* 0x000fe400078e001e */
[----:B------:R-:W-:Y:S02]  /*11ca0*/  IMAD.MOV.U32 R24, RZ, RZ, R93 ;  /* 0x000000ffff187224 */ /* 0x000fe400078e005d */
[----:B------:R-:W-:Y:S02]  /*11cb0*/  IMAD.MOV.U32 R25, RZ, RZ, R95 ;  /* 0x000000ffff197224 */ /* 0x000fe400078e005f */
[----:B------:R-:W-:Y:S02]  /*11cc0*/  IMAD.MOV.U32 R26, RZ, RZ, R29 ;  /* 0x000000ffff1a7224 */ /* 0x000fe400078e001d */
[----:B------:R-:W-:Y:S02]  /*11cd0*/  IMAD.MOV.U32 R27, RZ, RZ, R31 ;  /* 0x000000ffff1b7224 */ /* 0x000fe400078e001f */
[----:B------:R-:W-:-:S02]  /*11ce0*/  IMAD.MOV.U32 R28, RZ, RZ, R96 ;  /* 0x000000ffff1c7224 */ /* 0x000fc400078e0060 */
[----:B------:R-:W-:Y:S02]  /*11cf0*/  IMAD.MOV.U32 R29, RZ, RZ, R98 ;  /* 0x000000ffff1d7224 */ /* 0x000fe400078e0062 */
[----:B------:R-:W-:Y:S02]  /*11d00*/  IMAD.MOV.U32 R30, RZ, RZ, R32 ;  /* 0x000000ffff1e7224 */ /* 0x000fe400078e0020 */
[----:B------:R-:W-:Y:S01]  /*11d10*/  IMAD.MOV.U32 R31, RZ, RZ, R34 ;  /* 0x000000ffff1f7224 */ /* 0x000fe200078e0022 */
[----:B--2---:R-:W-:Y:S02]  /*11d20*/  ISETP.LT.AND P2, PT, R0, R190, !P0 ;  /* 0x000000be0000720c */ /* 0x004fe40004741270 */
[----:B------:R-:W1:Y:S02]  /*11d30*/  S2R R190, SR_TID.X ;  /* 0x0000000000be7919 */ /* 0x000e640000002100 */
[----:B-1----:R-:W-:-:S04]  /*11d40*/  LOP3.LUT R3, R190, 0x7f, RZ, 0xc0, !PT ;  /* 0x0000007fbe037812 */ /* 0x002fc800078ec0ff */
[----:B------:R-:W-:-:S05]  /*11d50*/  LEA R3, R3, UR8, 0x4 ;  /* 0x0000000803037c11 */ /* 0x000fca000f8e20ff */
[----:B------:R-:W1:Y:S01]  /*11d60*/  LDS.128 R4, [R3] ;  /* 0x0000000003047984 */ /* 0x000e620000000c00 */
[----:B------:R-:W-:Y:S06]  /*11d70*/  BAR.SYNC.DEFER_BLOCKING 0x0 ;  /* 0x0000000000007b1d */ /* 0x000fec0000010000 */
[----:B------:R-:W-:Y:S02]  /*11d80*/  STSM.16.M88.4 [R2], R16 ;  /* 0x0000001002007844 */ /* 0x000fe40000000200 */
[----:B------:R-:W-:Y:S06]  /*11d90*/  BAR.SYNC.DEFER_BLOCKING 0x0 ;  /* 0x0000000000007b1d */ /* 0x000fec0000010000 */
[----:B------:R-:W2:Y:S02]  /*11da0*/  LDS.128 R12, [R3] ;  /* 0x00000000030c7984 */ /* 0x000ea40000000c00 */
[----:B------:R-:W-:Y:S06]  /*11db0*/  BAR.SYNC.DEFER_BLOCKING 0x0 ;  /* 0x0000000000007b1d */ /* 0x000fec0000010000 */
[----:B------:R-:W-:Y:S02]  /*11dc0*/  STSM.16.M88.4 [R2], R20 ;  /* 0x0000001402007844 */ /* 0x000fe40000000200 */
[----:B------:R-:W-:Y:S06]  /*11dd0*/  BAR.SYNC.DEFER_BLOCKING 0x0 ;  /* 0x0000000000007b1d */ /* 0x000fec0000010000 */
[----:B------:R-:W4:Y:S02]  /*11de0*/  LDS.128 R8, [R3] ;  /* 0x0000000003087984 */ /* 0x000f240000000c00 */
[----:B------:R-:W-:Y:S06]  /*11df0*/  BAR.SYNC.DEFER_BLOCKING 0x0 ;  /* 0x0000000000007b1d */ /* 0x000fec0000010000 */
[----:B------:R-:W-:Y:S02]  /*11e00*/  STSM.16.M88.4 [R2], R24 ;  /* 0x0000001802007844 */ /* 0x000fe40000000200 */
[----:B------:R-:W-:Y:S06]  /*11e10*/  BAR.SYNC.DEFER_BLOCKING 0x0 ;  /* 0x0000000000007b1d */ /* 0x000fec0000010000 */
[----:B------:R-:W4:Y:S02]  /*11e20*/  LDS.128 R20, [R3] ;  /* 0x0000000003147984 */ /* 0x000f240000000c00 */
[----:B------:R-:W-:Y:S06]  /*11e30*/  BAR.SYNC.DEFER_BLOCKING 0x0 ;  /* 0x0000000000007b1d */ /* 0x000fec0000010000 */
[----:B------:R-:W-:Y:S02]  /*11e40*/  STSM.16.M88.4 [R2], R28 ;  /* 0x0000001c02007844 */ /* 0x000fe40000000200 */
[----:B------:R-:W-:Y:S01]  /*11e50*/  BAR.SYNC.DEFER_BLOCKING 0x0 ;  /* 0x0000000000007b1d */ /* 0x000fe20000010000 */
[----:B------:R-:W-:-:S02]  /*11e60*/  IMAD.MOV.U32 R88, RZ, RZ, R97 ;  /* 0x000000ffff587224 */ /* 0x000fc400078e0061 */
[----:B------:R-:W-:-:S03]  /*11e70*/  IMAD.MOV.U32 R89, RZ, RZ, R99 ;  /* 0x000000ffff597224 */ /* 0x000fc600078e0063 */
[----:B------:R-:W4:Y:S01]  /*11e80*/  LDS.128 R16, [R3] ;  /* 0x0000000003107984 */ /* 0x000f220000000c00 */
[----:B------:R-:W-:Y:S02]  /*11e90*/  IMAD.MOV.U32 R90, RZ, RZ, R33 ;  /* 0x000000ffff5a7224 */ /* 0x000fe400078e0021 */
[----:B------:R-:W-:Y:S01]  /*11ea0*/  IMAD.MOV.U32 R91, RZ, RZ, R35 ;  /* 0x000000ffff5b7224 */ /* 0x000fe200078e0023 */
[----:B------:R-:W-:Y:S06]  /*11eb0*/  BAR.SYNC.DEFER_BLOCKING 0x0 ;  /* 0x0000000000007b1d */ /* 0x000fec0000010000 */
[----:B------:R3:W-:Y:S02]  /*11ec0*/  STSM.16.M88.4 [R2], R88 ;  /* 0x0000005802007844 */ /* 0x0007e40000000200 */
[----:B------:R-:W-:Y:S01]  /*11ed0*/  BAR.SYNC.DEFER_BLOCKING 0x0 ;  /* 0x0000000000007b1d */ /* 0x000fe20000010000 */
[----:B------:R-:W-:-:S02]  /*11ee0*/  IMAD.MOV.U32 R32, RZ, RZ, R100 ;  /* 0x000000ffff207224 */ /* 0x000fc400078e0064 */
[----:B------:R-:W-:-:S03]  /*11ef0*/  IMAD.MOV.U32 R33, RZ, RZ, R102 ;  /* 0x000000ffff217224 */ /* 0x000fc600078e0066 */
[----:B------:R-:W4:Y:S01]  /*11f00*/  LDS.128 R28, [R3] ;  /* 0x00000000031c7984 */ /* 0x000f220000000c00 */
[----:B------:R-:W-:Y:S02]  /*11f10*/  IMAD.MOV.U32 R34, RZ, RZ, R36 ;  /* 0x000000ffff227224 */ /* 0x000fe400078e0024 */
[----:B------:R-:W-:Y:S01]  /*11f20*/  IMAD.MOV.U32 R35, RZ, RZ, R38 ;  /* 0x000000ffff237224 */ /* 0x000fe200078e0026 */
        /* <DEDUP_REMOVED lines=11> */
[----:B---3--:R-:W-:-:S02]  /*11fe0*/  IMAD.MOV.U32 R88, RZ, RZ, R104 ;  /* 0x000000ffff587224 */ /* 0x008fc400078e0068 */
[----:B------:R-:W-:-:S03]  /*11ff0*/  IMAD.MOV.U32 R89, RZ, RZ, R106 ;  /* 0x000000ffff597224 */ /* 0x000fc600078e006a */
[----:B------:R-:W3:Y:S01]  /*12000*/  LDS.128 R36, [R3] ;  /* 0x0000000003247984 */ /* 0x000ee20000000c00 */
[----:B------:R-:W-:Y:S02]  /*12010*/  IMAD.MOV.U32 R90, RZ, RZ, R40 ;  /* 0x000000ffff5a7224 */ /* 0x000fe400078e0028 */
[----:B------:R-:W-:Y:S01]  /*12020*/  IMAD.MOV.U32 R91, RZ, RZ, R42 ;  /* 0x000000ffff5b7224 */ /* 0x000fe200078e002a */
[----:B------:R-:W-:Y:S06]  /*12030*/  BAR.SYNC.DEFER_BLOCKING 0x0 ;  /* 0x0000000000007b1d */ /* 0x000fec0000010000 */
[----:B------:R-:W-:Y:S02]  /*12040*/  STSM.16.M88.4 [R2], R88 ;  /* 0x0000005802007844 */ /* 0x000fe40000000200 */
[----:B------:R-:W-:Y:S01]  /*12050*/  BAR.SYNC.DEFER_BLOCKING 0x0 ;  /* 0x0000000000007b1d */ /* 0x000fe20000010000 */
[----:B------:R-:W-:-:S02]  /*12060*/  IMAD.MOV.U32 R96, RZ, RZ, R105 ;  /* 0x000000ffff607224 */ /* 0x000fc400078e0069 */
[----:B------:R-:W-:-:S03]  /*12070*/  IMAD.MOV.U32 R97, RZ, RZ, R107 ;  /* 0x000000ffff617224 */ /* 0x000fc600078e006b */
[----:B------:R-:W3:Y:S01]  /*12080*/  LDS.128 R32, [R3] ;  /* 0x0000000003207984 */ /* 0x000ee20000000c00 */
[----:B------:R-:W-:Y:S02]  /*12090*/  IMAD.MOV.U32 R98, RZ, RZ, R41 ;  /* 0x000000ffff627224 */ /* 0x000fe400078e0029 */
[----:B------:R-:W-:Y:S01]  /*120a0*/  IMAD.MOV.U32 R99, RZ, RZ, R43 ;  /* 0x000000ffff637224 */ /* 0x000fe200078e002b */
[----:B------:R-:W-:Y:S06]  /*120b0*/  BAR.SYNC.DEFER_BLOCKING 0x0 ;  /* 0x0000000000007b1d */ /* 0x000fec0000010000 */
[----:B------:R2:W-:Y:S01]  /*120c0*/  STSM.16.M88.4 [R2], R96 ;  /* 0x0000006002007844 */ /* 0x0005e20000000200 */
[----:B-1----:R-:W-:-:S02]  /*120d0*/  IMAD.MOV.U32 R94, RZ, RZ, R44 ;  /* 0x000000ffff5e7224 */ /* 0x002fc400078e002c */
[----:B------:R-:W-:Y:S02]  /*120e0*/  IMAD.MOV.U32 R95, RZ, RZ, R46 ;  /* 0x000000ffff5f7224 */ /* 0x000fe400078e002e */
[----:B------:R-:W-:Y:S02]  /*120f0*/  IMAD.MOV.U32 R102, RZ, RZ, R45 ;  /* 0x000000ffff667224 */ /* 0x000fe400078e002d */
[----:B------:R-:W-:Y:S01]  /*12100*/  IMAD.MOV.U32 R103, RZ, RZ, R47 ;  /* 0x000000ffff677224 */ /* 0x000fe200078e002f */
[----:B------:R-:W-:Y:S01]  /*12110*/  BAR.SYNC.DEFER_BLOCKING 0x0 ;  /* 0x0000000000007b1d */ /* 0x000fe20000010000 */
[----:B------:R-:W-:Y:S02]  /*12120*/  IMAD.MOV.U32 R92, RZ, RZ, R108 ;  /* 0x000000ffff5c7224 */ /* 0x000fe400078e006c */
[----:B------:R-:W-:-:S03]  /*12130*/  IMAD.MOV.U32 R93, RZ, RZ, R110 ;  /* 0x000000ffff5d7224 */ /* 0x000fc600078e006e */
[----:B------:R-:W1:Y:S02]  /*12140*/  LDS.128 R44, [R3] ;  /* 0x00000000032c7984 */ /* 0x000e640000000c00 */
[----:B------:R-:W-:Y:S06]  /*12150*/  BAR.SYNC.DEFER_BLOCKING 0x0 ;  /* 0x0000000000007b1d */ /* 0x000fec0000010000 */
[----:B------:R-:W-:Y:S02]  /*12160*/  STSM.16.M88.4 [R2], R92 ;  /* 0x0000005c02007844 */ /* 0x000fe40000000200 */
[----:B------:R-:W-:Y:S01]  /*12170*/  BAR.SYNC.DEFER_BLOCKING 0x0 ;  /* 0x0000000000007b1d */ /* 0x000fe20000010000 */
[----:B------:R-:W-:-:S02]  /*12180*/  IMAD.MOV.U32 R100, RZ, RZ, R109 ;  /* 0x000000ffff647224 */ /* 0x000fc400078e006d */
[----:B------:R-:W-:-:S03]  /*12190*/  IMAD.MOV.U32 R101, RZ, RZ, R111 ;  /* 0x000000ffff657224 */ /* 0x000fc600078e006f */
[----:B------:R-:W1:Y:S02]  /*121a0*/  LDS.128 R40, [R3] ;  /* 0x0000000003287984 */ /* 0x000e640000000c00 */
[----:B------:R-:W-:Y:S06]  /*121b0*/  BAR.SYNC.DEFER_BLOCKING 0x0 ;  /* 0x0000000000007b1d */ /* 0x000fec0000010000 */
[----:B------:R4:W-:Y:S02]  /*121c0*/  STSM.16.M88.4 [R2], R100 ;  /* 0x0000006402007844 */ /* 0x0009e40000000200 */
[----:B------:R-:W-:Y:S01]  /*121d0*/  BAR.SYNC.DEFER_BLOCKING 0x0 ;  /* 0x0000000000007b1d */ /* 0x000fe20000010000 */
[----:B--2---:R-:W-:-:S02]  /*121e0*/  IMAD.MOV.U32 R96, RZ, RZ, R112 ;  /* 0x000000ffff607224 */ /* 0x004fc400078e0070 */
[----:B------:R-:W-:-:S03]  /*121f0*/  IMAD.MOV.U32 R97, RZ, RZ, R114 ;  /* 0x000000ffff617224 */ /* 0x000fc600078e0072 */
[----:B------:R-:W2:Y:S01]  /*12200*/  LDS.128 R88, [R3] ;  /* 0x0000000003587984 */ /* 0x000ea20000000c00 */
[----:B------:R-:W-:Y:S02]  /*12210*/  IMAD.MOV.U32 R98, RZ, RZ, R48 ;  /* 0x000000ffff627224 */ /* 0x000fe400078e0030 */
[----:B------:R-:W-:Y:S01]  /*12220*/  IMAD.MOV.U32 R99, RZ, RZ, R50 ;  /* 0x000000ffff637224 */ /* 0x000fe200078e0032 */
[----:B------:R-:W-:Y:S06]  /*12230*/  BAR.SYNC.DEFER_BLOCKING 0x0 ;  /* 0x0000000000007b1d */ /* 0x000fec0000010000 */
[----:B------:R-:W-:Y:S02]  /*12240*/  STSM.16.M88.4 [R2], R96 ;  /* 0x0000006002007844 */ /* 0x000fe40000000200 */
[----:B------:R-:W-:Y:S01]  /*12250*/  BAR.SYNC.DEFER_BLOCKING 0x0 ;  /* 0x0000000000007b1d */ /* 0x000fe20000010000 */
[----:B------:R-:W-:-:S02]  /*12260*/  IMAD.MOV.U32 R106, RZ, RZ, R49 ;  /* 0x000000ffff6a7224 */ /* 0x000fc400078e0031 */
[----:B------:R-:W-:-:S03]  /*12270*/  IMAD.MOV.U32 R107, RZ, RZ, R51 ;  /* 0x000000ffff6b7224 */ /* 0x000fc600078e0033 */
[----:B------:R-:W2:Y:S01]  /*12280*/  LDS.128 R48, [R3] ;  /* 0x0000000003307984 */ /* 0x000ea20000000c00 */
[----:B------:R-:W-:Y:S02]  /*12290*/  IMAD.MOV.U32 R104, RZ, RZ, R113 ;  /* 0x000000ffff687224 */ /* 0x000fe400078e0071 */
[----:B------:R-:W-:Y:S01]  /*122a0*/  IMAD.MOV.U32 R105, RZ, RZ, R115 ;  /* 0x000000ffff697224 */ /* 0x000fe200078e0073 */
[----:B------:R-:W-:Y:S06]  /*122b0*/  BAR.SYNC.DEFER_BLOCKING 0x0 ;  /* 0x0000000000007b1d */ /* 0x000fec0000010000 */
[----:B------:R3:W-:Y:S02]  /*122c0*/  STSM.16.M88.4 [R2], R104 ;  /* 0x0000006802007844 */ /* 0x0007e40000000200 */
[----:B------:R-:W-:Y:S01]  /*122d0*/  BAR.SYNC.DEFER_BLOCKING 0x0 ;  /* 0x0000000000007b1d */ /* 0x000fe20000010000 */
[----:B----4-:R-:W-:-:S02]  /*122e0*/  IMAD.MOV.U32 R100, RZ, RZ, R116 ;  /* 0x000000ffff647224 */ /* 0x010fc400078e0074 */
        /* <DEDUP_REMOVED lines=29> */
[----:B------:R2:W-:Y:S02]  /*124c0*/  STSM.16.M88.4 [R2], R112 ;  /* 0x0000007002007844 */ /* 0x0005e40000000200 */
[----:B------:R-:W-:Y:S01]  /*124d0*/  BAR.SYNC.DEFER_BLOCKING 0x0 ;  /* 0x0000000000007b1d */ /* 0x000fe20000010000 */
[----:B-1----:R-:W-:-:S02]  /*124e0*/  IMAD.MOV.U32 R108, RZ, RZ, R124 ;  /* 0x000000ffff6c7224 */ /* 0x002fc400078e007c */
[----:B------:R-:W-:-:S03]  /*124f0*/  IMAD.MOV.U32 R109, RZ, RZ, R126 ;  /* 0x000000ffff6d7224 */ /* 0x000fc600078e007e */
[----:B------:R-:W1:Y:S01]  /*12500*/  LDS.128 R100, [R3] ;  /* 0x0000000003647984 */ /* 0x000e620000000c00 */
[----:B------:R-:W-:Y:S02]  /*12510*/  IMAD.MOV.U32 R110, RZ, RZ, R60 ;  /* 0x000000ffff6e7224 */ /* 0x000fe400078e003c */
[----:B------:R-:W-:Y:S01]  /*12520*/  IMAD.MOV.U32 R111, RZ, RZ, R62 ;  /* 0x000000ffff6f7224 */ /* 0x000fe200078e003e */
[----:B------:R-:W-:Y:S06]  /*12530*/  BAR.SYNC.DEFER_BLOCKING 0x0 ;  /* 0x0000000000007b1d */ /* 0x000fec0000010000 */
[----:B------:R-:W-:Y:S02]  /*12540*/  STSM.16.M88.4 [R2], R108 ;  /* 0x0000006c02007844 */ /* 0x000fe40000000200 */
[----:B------:R-:W-:Y:S01]  /*12550*/  BAR.SYNC.DEFER_BLOCKING 0x0 ;  /* 0x0000000000007b1d */ /* 0x000fe20000010000 */
[----:B------:R-:W-:-:S02]  /*12560*/  IMAD.MOV.U32 R118, RZ, RZ, R61 ;  /* 0x000000ffff767224 */ /* 0x000fc400078e003d */
[----:B------:R-:W-:-:S03]  /*12570*/  IMAD.MOV.U32 R119, RZ, RZ, R63 ;  /* 0x000000ffff777224 */ /* 0x000fc600078e003f */
[----:B------:R-:W1:Y:S01]  /*12580*/  LDS.128 R60, [R3] ;  /* 0x00000000033c7984 */ /* 0x000e620000000c00 */
[----:B------:R-:W-:Y:S02]  /*12590*/  IMAD.MOV.U32 R116, RZ, RZ, R125 ;  /* 0x000000ffff747224 */ /* 0x000fe400078e007d */
[----:B------:R-:W-:Y:S01]  /*125a0*/  IMAD.MOV.U32 R117, RZ, RZ, R127 ;  /* 0x000000ffff757224 */ /* 0x000fe200078e007f */
        /* <DEDUP_REMOVED lines=49> */
[----:B------:R-:W-:Y:S02]  /*128c0*/  STSM.16.M88.4 [R2], R128 ;  /* 0x0000008002007844 */ /* 0x000fe40000000200 */
        /* <DEDUP_REMOVED lines=23> */
[----:B------:R-:W-:Y:S01]  /*12a40*/  STSM.16.M88.4 [R2], R136 ;  /* 0x0000008802007844 */ /* 0x000fe20000000200 */
[----:B------:R-:W-:-:S02]  /*12a50*/  IMAD.MOV.U32 R142, RZ, RZ, R81 ;  /* 0x000000ffff8e7224 */ /* 0x000fc400078e0051 */
[----:B------:R-:W-:Y:S01]  /*12a60*/  IMAD.MOV.U32 R143, RZ, RZ, R83 ;  /* 0x000000ffff8f7224 */ /* 0x000fe200078e0053 */
[----:B------:R-:W-:Y:S01]  /*12a70*/  BAR.SYNC.DEFER_BLOCKING 0x0 ;  /* 0x0000000000007b1d */ /* 0x000fe20000010000 */
[----:B------:R-:W-:Y:S02]  /*12a80*/  IMAD.MOV.U32 R140, RZ, RZ, R145 ;  /* 0x000000ffff8c7224 */ /* 0x000fe400078e0091 */
[----:B------:R-:W-:-:S03]  /*12a90*/  IMAD.MOV.U32 R141, RZ, RZ, R147 ;  /* 0x000000ffff8d7224 */ /* 0x000fc600078e0093 */
[----:B------:R-:W1:Y:S02]  /*12aa0*/  LDS.128 R80, [R3] ;  /* 0x0000000003507984 */ /* 0x000e640000000c00 */
[----:B------:R-:W-:Y:S06]  /*12ab0*/  BAR.SYNC.DEFER_BLOCKING 0x0 ;  /* 0x0000000000007b1d */ /* 0x000fec0000010000 */
[----:B------:R2:W-:Y:S02]  /*12ac0*/  STSM.16.M88.4 [R2], R140 ;  /* 0x0000008c02007844 */ /* 0x0005e40000000200 */
        /* <DEDUP_REMOVED lines=8> */
[----:B--2---:R-:W-:-:S02]  /*12b50*/  IMAD.MOV.U32 R142, RZ, RZ, R85 ;  /* 0x000000ffff8e7224 */ /* 0x004fc400078e0055 */
[----:B------:R-:W-:Y:S01]  /*12b60*/  IMAD.MOV.U32 R143, RZ, RZ, R87 ;  /* 0x000000ffff8f7224 */ /* 0x000fe200078e0057 */
[----:B------:R-:W-:Y:S01]  /*12b70*/  BAR.SYNC.DEFER_BLOCKING 0x0 ;  /* 0x0000000000007b1d */ /* 0x000fe20000010000 */
[----:B------:R-:W-:Y:S02]  /*12b80*/  IMAD.MOV.U32 R140, RZ, RZ, R149 ;  /* 0x000000ffff8c7224 */ /* 0x000fe400078e0095 */
[----:B------:R-:W-:-:S03]  /*12b90*/  IMAD.MOV.U32 R141, RZ, RZ, R151 ;  /* 0x000000ffff8d7224 */ /* 0x000fc600078e0097 */
[----:B------:R-:W2:Y:S02]  /*12ba0*/  LDS.128 R84, [R3] ;  /* 0x0000000003547984 */ /* 0x000ea40000000c00 */
[----:B------:R-:W-:Y:S01]  /*12bb0*/  BAR.SYNC.DEFER_BLOCKING 0x0 ;  /* 0x0000000000007b1d */ /* 0x000fe20000010000 */
[----:B------:R-:W-:Y:S02]  /*12bc0*/  IMAD R129, R152, UR5, RZ ;  /* 0x0000000598817c24 */ /* 0x000fe4000f8e02ff */
[----:B------:R-:W-:-:S03]  /*12bd0*/  IMAD R131, R0, UR4, RZ ;  /* 0x0000000400837c24 */ /* 0x000fc6000f8e02ff */
[C---:B------:R-:W-:Y:S01]  /*12be0*/  LEA R128, P6, R129.reuse, UR6, 0x2 ;  /* 0x0000000681807c11 */ /* 0x040fe2000f8c10ff */
[----:B------:R4:W-:Y:S03]  /*12bf0*/  STSM.16.M88.4 [R2], R140 ;  /* 0x0000008c02007844 */ /* 0x0009e60000000200 */
[----:B------:R-:W-:Y:S01]  /*12c00*/  LEA.HI.X.SX32 R129, R129, UR7, 0x2, P6 ;  /* 0x0000000781817c11 */ /* 0x000fe2000b0f16ff */
[----:B------:R-:W-:Y:S01]  /*12c10*/  VIADD R133, R0, 0x5 ;  /* 0x0000000500857836 */ /* 0x000fe20000000000 */
[----:B------:R-:W-:Y:S01]  /*12c20*/  BAR.SYNC.DEFER_BLOCKING 0x0 ;  /* 0x0000000000007b1d */ /* 0x000fe20000010000 */
[C---:B------:R-:W-:Y:S01]  /*12c30*/  LEA R130, P6, R131.reuse, R128, 0x2 ;  /* 0x0000008083827211 */ /* 0x040fe200078c10ff */
[----:B------:R-:W-:-:S03]  /*12c40*/  VIADD R134, R131, UR4 ;  /* 0x0000000483867c36 */ /* 0x000fc60008000000 */
[-C--:B------:R-:W-:Y:S01]  /*12c50*/  LEA.HI.X.SX32 R131, R131, R129.reuse, 0x2, P6 ;  /* 0x0000008183837211 */ /* 0x080fe200030f16ff */
[----:B------:R-:W-:Y:S01]  /*12c60*/  ULDC UR5, c[0x0][0x22c] ;  /* 0x00008b0000057ab9 */ /* 0x000fe20000000800 */
[C---:B------:R-:W-:Y:S01]  /*12c70*/  LEA R132, P6, R134.reuse, R128, 0x2 ;  /* 0x0000008086847211 */ /* 0x040fe200078c10ff */
[----:B------:R-:W-:Y:S02]  /*12c80*/  VIADD R136, R134, UR4 ;  /* 0x0000000486887c36 */ /* 0x000fe40008000000 */
[----:B------:R-:W-:Y:S02]  /*12c90*/  VIADD R135, R0, 0x6 ;  /* 0x0000000600877836 */ /* 0x000fe40000000000 */
[----:B------:R-:W-:Y:S01]  /*12ca0*/  VIADD R137, R136, UR4 ;  /* 0x0000000488897c36 */ /* 0x000fe20008000000 */
[----:B------:R3:W-:Y:S01]  /*12cb0*/  @P2 STG.E desc[UR16][R130.64], R4 ;  /* 0x0000000482002986 */ /* 0x0007e2000c101910 */
[----:B------:R-:W-:Y:S01]  /*12cc0*/  ISETP.LT.AND P2, PT, R133, UR5, !P0 ;  /* 0x0000000585007c0c */ /* 0x000fe2000c741270 */
[----:B------:R-:W-:Y:S01]  /*12cd0*/  ULDC UR5, c[0x0][0x22c] ;  /* 0x00008b0000057ab9 */ /* 0x000fe20000000800 */
[----:B------:R-:W-:-:S02]  /*12ce0*/  LEA.HI.X.SX32 R133, R134, R129, 0x2, P6 ;  /* 0x0000008186857211 */ /* 0x000fc400030f16ff */
[----:B------:R-:W-:-:S03]  /*12cf0*/  LEA R134, P6, R136, R128, 0x2 ;  /* 0x0000008088867211 */ /* 0x000fc600078c10ff */
[----:B------:R1:W-:Y:S01]  /*12d00*/  @P1 STG.E desc[UR16][R132.64], R12 ;  /* 0x0000000c84001986 */ /* 0x0003e2000c101910 */
[----:B------:R-:W-:Y:S01]  /*12d10*/  ISETP.LT.AND P1, PT, R135, UR5, !P0 ;  /* 0x0000000587007c0c */ /* 0x000fe2000c721270 */
[----:B----4-:R-:W-:Y:S01]  /*12d20*/  VIADD R2, R0, 0x7 ;  /* 0x0000000700027836 */ /* 0x010fe20000000000 */
[----:B------:R-:W-:Y:S01]  /*12d30*/  LEA.HI.X.SX32 R135, R136, R129, 0x2, P6 ;  /* 0x0000008188877211 */ /* 0x000fe200030f16ff */
[C---:B---3--:R-:W-:Y:S01]  /*12d40*/  VIADD R4, R137.reuse, UR4 ;  /* 0x0000000489047c36 */ /* 0x048fe20008000000 */
[----:B------:R-:W-:Y:S01]  /*12d50*/  LEA R130, P6, R137, R128, 0x2 ;  /* 0x0000008089827211 */ /* 0x000fe200078c10ff */
[----:B------:R-:W-:-:S03]  /*12d60*/  ULDC UR5, c[0x0][0x22c] ;  /* 0x00008b0000057ab9 */ /* 0x000fc60000000800 */
[-C--:B------:R-:W-:Y:S01]  /*12d70*/  LEA.HI.X.SX32 R131, R137, R129.reuse, 0x2, P6 ;  /* 0x0000008189837211 */ /* 0x080fe200030f16ff */
[----:B------:R-:W-:Y:S01]  /*12d80*/  @P5 STG.E desc[UR16][R134.64], R5 ;  /* 0x0000000586005986 */ /* 0x000fe2000c101910 */
[CC--:B------:R-:W-:Y:S01]  /*12d90*/  LEA R136, P6, R4.reuse, R128.reuse, 0x2 ;  /* 0x0000008004887211 */ /* 0x0c0fe200078c10ff */
[----:B-1----:R-:W-:Y:S01]  /*12da0*/  VIADD R12, R4, UR4 ;  /* 0x00000004040c7c36 */ /* 0x002fe20008000000 */
[----:B------:R-:W-:Y:S01]  /*12db0*/  ISETP.LT.AND P5, PT, R2, UR5, !P0 ;  /* 0x0000000502007c0c */ /* 0x000fe2000c7a1270 */
[----:B------:R-:W-:Y:S01]  /*12dc0*/  VIADD R2, R0, 0x8 ;  /* 0x0000000800027836 */ /* 0x000fe20000000000 */
[-C--:B------:R-:W-:Y:S01]  /*12dd0*/  LEA.HI.X.SX32 R137, R4, R129.reuse, 0x2, P6 ;  /* 0x0000008104897211 */ /* 0x080fe200030f16ff */
[----:B------:R-:W-:Y:S01]  /*12de0*/  ULDC UR5, c[0x0][0x22c] ;  /* 0x00008b0000057ab9 */ /* 0x000fe20000000800 */
[-C--:B------:R-:W-:Y:S01]  /*12df0*/  LEA R132, P6, R12, R128.reuse, 0x2 ;  /* 0x000000800c847211 */ /* 0x080fe200078c10ff */
[----:B------:R1:W-:Y:S01]  /*12e00*/  @P4 STG.E desc[UR16][R130.64], R13 ;  /* 0x0000000d82004986 */ /* 0x0003e2000c101910 */
[----:B------:R-:W-:Y:S01]  /*12e10*/  ISETP.LT.AND P4, PT, R2, UR5, !P0 ;  /* 0x0000000502007c0c */ /* 0x000fe2000c781270 */
[----:B------:R-:W-:Y:S01]  /*12e20*/  VIADD R2, R0, 0x9 ;  /* 0x0000000900027836 */ /* 0x000fe20000000000 */
[C---:B------:R-:W-:Y:S01]  /*12e30*/  LEA.HI.X.SX32 R133, R12.reuse, R129, 0x2, P6 ;  /* 0x000000810c857211 */ /* 0x040fe200030f16ff */
[----:B------:R-:W-:Y:S01]  /*12e40*/  VIADD R12, R12, UR4 ;  /* 0x000000040c0c7c36 */ /* 0x000fe20008000000 */
[----:B------:R-:W-:Y:S01]  /*12e50*/  ULDC UR5, c[0x0][0x22c] ;  /* 0x00008b0000057ab9 */ /* 0x000fe20000000800 */
[----:B------:R3:W-:Y:S01]  /*12e60*/  @P3 STG.E desc[UR16][R136.64], R6 ;  /* 0x0000000688003986 */ /* 0x0007e2000c101910 */
[----:B------:R-:W-:Y:S01]  /*12e70*/  ISETP.LT.AND P3, PT, R2, UR5, !P0 ;  /* 0x0000000502007c0c */ /* 0x000fe2000c761270 */
[----:B------:R-:W-:Y:S01]  /*12e80*/  VIADD R2, R0, 0xa ;  /* 0x0000000a00027836 */ /* 0x000fe20000000000 */
[----:B------:R-:W-:Y:S01]  /*12e90*/  ULDC UR5, c[0x0][0x22c] ;  /* 0x00008b0000057ab9 */ /* 0x000fe20000000800 */
[----:B------:R4:W-:Y:S01]  /*12ea0*/  @P2 STG.E desc[UR16][R132.64], R14 ;  /* 0x0000000e84002986 */ /* 0x0009e2000c101910 */
[C---:B------:R-:W-:Y:S01]  /*12eb0*/  LEA R4, P2, R12.reuse, R128, 0x2 ;  /* 0x000000800c047211 */ /* 0x040fe200078410ff */
[----:B-1----:R-:W-:-:S03]  /*12ec0*/  VIADD R13, R12, UR4 ;  /* 0x000000040c0d7c36 */ /* 0x002fc60008000000 */
[-C--:B------:R-:W-:Y:S02]  /*12ed0*/  LEA.HI.X.SX32 R5, R12, R129.reuse, 0x2, P2 ;  /* 0x000000810c057211 */ /* 0x080fe400010f16ff */
[----:B------:R-:W-:Y:S01]  /*12ee0*/  ISETP.LT.AND P2, PT, R2, UR5, !P0 ;  /* 0x0000000502007c0c */ /* 0x000fe2000c741270 */
[----:B------:R-:W-:Y:S01]  /*12ef0*/  VIADD R2, R0, 0xb ;  /* 0x0000000b00027836 */ /* 0x000fe20000000000 */
[CC--:B------:R-:W-:Y:S01]  /*12f00*/  LEA R12, P6, R13.reuse, R128.reuse, 0x2 ;  /* 0x000000800d0c7211 */ /* 0x0c0fe200078c10ff */
[C---:B---3--:R-:W-:Y:S01]  /*12f10*/  VIADD R6, R13.reuse, UR4 ;  /* 0x000000040d067c36 */ /* 0x048fe20008000000 */
[----:B------:R-:W-:Y:S01]  /*12f20*/  ULDC UR5, c[0x0][0x22c] ;  /* 0x00008b0000057ab9 */ /* 0x000fe20000000800 */
[----:B------:R1:W-:Y:S01]  /*12f30*/  @P1 STG.E desc[UR16][R4.64], R7 ;  /* 0x0000000704001986 */ /* 0x0003e2000c101910 */
[-C--:B------:R-:W-:Y:S01]  /*12f40*/  LEA.HI.X.SX32 R13, R13, R129.reuse, 0x2, P6 ;  /* 0x000000810d0d7211 */ /* 0x080fe200030f16ff */
[----:B----4-:R-:W-:Y:S01]  /*12f50*/  VIADD R14, R6, UR4 ;  /* 0x00000004060e7c36 */ /* 0x010fe20008000000 */
[----:B------:R-:W-:Y:S01]  /*12f60*/  ISETP.LT.AND P1, PT, R2, UR5, !P0 ;  /* 0x0000000502007c0c */ /* 0x000fe2000c721270 */
[----:B------:R-:W-:Y:S01]  /*12f70*/  VIADD R2, R0, 0xc ;  /* 0x0000000c00027836 */ /* 0x000fe20000000000 */
[C---:B------:R-:W-:Y:S01]  /*12f80*/  LEA R130, P6, R6.reuse, R128, 0x2 ;  /* 0x0000008006827211 */ /* 0x040fe200078c10ff */
[----:B------:R-:W-:Y:S01]  /*12f90*/  ULDC UR5, c[0x0][0x22c] ;  /* 0x00008b0000057ab9 */ /* 0x000fe20000000800 */
[----:B------:R3:W-:Y:S02]  /*12fa0*/  @P5 STG.E desc[UR16][R12.64], R15 ;  /* 0x0000000f0c005986 */ /* 0x0007e4000c101910 */
[----:B------:R-:W-:-:S02]  /*12fb0*/  LEA.HI.X.SX32 R131, R6, R129, 0x2, P6 ;  /* 0x0000008106837211 */ /* 0x000fc400030f16ff */
[----:B------:R-:W-:Y:S01]  /*12fc0*/  ISETP.LT.AND P5, PT, R2, UR5, !P0 ;  /* 0x0000000502007c0c */ /* 0x000fe2000c7a1270 */
[C---:B-1----:R-:W-:Y:S01]  /*12fd0*/  VIADD R7, R14.reuse, UR4 ;  /* 0x000000040e077c36 */ /* 0x042fe20008000000 */
[-C--:B------:R-:W-:Y:S01]  /*12fe0*/  LEA R4, P6, R14, R128.reuse, 0x2 ;  /* 0x000000800e047211 */ /* 0x080fe200078c10ff */
[----:B------:R-:W-:Y:S01]  /*12ff0*/  VIADD R2, R0, 0xd ;  /* 0x0000000d00027836 */ /* 0x000fe20000000000 */
[----:B------:R-:W-:Y:S02]  /*13000*/  ULDC UR5, c[0x0][0x22c] ;  /* 0x00008b0000057ab9 */ /* 0x000fe40000000800 */
[-C--:B------:R-:W-:Y:S01]  /*13010*/  LEA.HI.X.SX32 R5, R14, R129.reuse, 0x2, P6 ;  /* 0x000000810e057211 */ /* 0x080fe200030f16ff */
[C---:B------:R-:W-:Y:S01]  /*13020*/  VIADD R14, R7.reuse, UR4 ;  /* 0x00000004070e7c36 */ /* 0x040fe20008000000 */
[CC--:B------:R-:W-:Y:S01]  /*13030*/  LEA R6, P6, R7.reuse, R128.reuse, 0x2 ;  /* 0x0000008007067211 */ /* 0x0c0fe200078c10ff */
[----:B------:R1:W-:Y:S01]  /*13040*/  @P4 STG.E desc[UR16][R130.64], R8 ;  /* 0x0000000882004986 */ /* 0x0003e2000c101910 */
[----:B------:R-:W-:Y:S01]  /*13050*/  ISETP.LT.AND P4, PT, R2, UR5, !P0 ;  /* 0x0000000502007c0c */ /* 0x000fe2000c781270 */
[----:B------:R-:W-:Y:S01]  /*13060*/  VIADD R2, R0, 0xe ;  /* 0x0000000e00027836 */ /* 0x000fe20000000000 */
[-C--:B------:R-:W-:Y:S01]  /*13070*/  LEA.HI.X.SX32 R7, R7, R129.reuse, 0x2, P6 ;  /* 0x0000008107077211 */ /* 0x080fe200030f16ff */
[----:B------:R-:W-:Y:S01]  /*13080*/  ULDC UR5, c[0x0][0x22c] ;  /* 0x00008b0000057ab9 */ /* 0x000fe20000000800 */
[-C--:B---3--:R-:W-:Y:S01]  /*13090*/  LEA R12, P6, R14, R128.reuse, 0x2 ;  /* 0x000000800e0c7211 */ /* 0x088fe200078c10ff */
        /* <DEDUP_REMOVED lines=11> */
[C---:B-1----:R-:W-:Y:S01]  /*13150*/  VIADD R8, R14.reuse, UR4 ;  /* 0x000000040e087c36 */ /* 0x042fe20008000000 */
[----:B---3--:R-:W-:-:S04]  /*13160*/  LEA R4, P1, R14, R128, 0x2 ;  /* 0x000000800e047211 */ /* 0x008fc800078210ff */
[-C--:B------:R-:W-:Y:S02]  /*13170*/  LEA.HI.X.SX32 R5, R14, R129.reuse, 0x2, P1 ;  /* 0x000000810e057211 */ /* 0x080fe400008f16ff */
[----:B------:R-:W-:Y:S01]  /*13180*/  ISETP.LT.AND P1, PT, R2, UR5, !P0 ;  /* 0x0000000502007c0c */ /* 0x000fe2000c721270 */
[----:B------:R-:W-:Y:S01]  /*13190*/  VIADD R2, R0, 0x11 ;  /* 0x0000001100027836 */ /* 0x000fe20000000000 */
[CC--:B----4-:R-:W-:Y:S01]  /*131a0*/  LEA R6, P6, R8.reuse, R128.reuse, 0x2 ;  /* 0x0000008008067211 */ /* 0x0d0fe200078c10ff */
[C---:B------:R-:W-:Y:S01]  /*131b0*/  VIADD R9, R8.reuse, UR4 ;  /* 0x0000000408097c36 */ /* 0x040fe20008000000 */
[----:B------:R-:W-:Y:S01]  /*131c0*/  ULDC UR5, c[0x0][0x22c] ;  /* 0x00008b0000057ab9 */ /* 0x000fe20000000800 */
[----:B------:R1:W-:Y:S01]  /*131d0*/  @P5 STG.E desc[UR16][R4.64], R10 ;  /* 0x0000000a04005986 */ /* 0x0003e2000c101910 */
[-C--:B------:R-:W-:Y:S01]  /*131e0*/  LEA.HI.X.SX32 R7, R8, R129.reuse, 0x2, P6 ;  /* 0x0000008108077211 */ /* 0x080fe200030f16ff */
[C---:B--2---:R-:W-:Y:S01]  /*131f0*/  VIADD R12, R9.reuse, UR4 ;  /* 0x00000004090c7c36 */ /* 0x044fe20008000000 */
        /* <DEDUP_REMOVED lines=10> */
[----:B------:R-:W-:Y:S01]  /*132a0*/  ULDC UR5, c[0x0][0x22c] ;  /* 0x00008b0000057ab9 */ /* 0x000fe20000000800 */
[----:B------:R-:W-:Y:S01]  /*132b0*/  VIADD R14, R10, UR4 ;  /* 0x000000040a0e7c36 */ /* 0x000fe20008000000 */
[-C--:B------:R-:W-:Y:S01]  /*132c0*/  LEA.HI.X.SX32 R5, R12, R129.reuse, 0x2, P6 ;  /* 0x000000810c057211 */ /* 0x080fe200030f16ff */
[----:B------:R1:W-:Y:S01]  /*132d0*/  @P3 STG.E desc[UR16][R8.64], R11 ;  /* 0x0000000b08003986 */ /* 0x0003e2000c101910 */
[-C--:B------:R-:W-:Y:S02]  /*132e0*/  LEA R12, P6, R10, R128.reuse, 0x2 ;  /* 0x000000800a0c7211 */ /* 0x080fe400078c10ff */
[----:B------:R-:W-:Y:S01]  /*132f0*/  ISETP.LT.AND P3, PT, R2, UR5, !P0 ;  /* 0x0000000502007c0c */ /* 0x000fe2000c761270 */
[----:B------:R-:W-:Y:S01]  /*13300*/  VIADD R2, R0, 0x14 ;  /* 0x0000001400027836 */ /* 0x000fe20000000000 */
[-C--:B------:R-:W-:Y:S01]  /*13310*/  LEA.HI.X.SX32 R13, R10, R129.reuse, 0x2, P6 ;  /* 0x000000810a0d7211 */ /* 0x080fe200030f16ff */
[----:B------:R-:W-:Y:S01]  /*13320*/  ULDC UR5, c[0x0][0x22c] ;  /* 0x00008b0000057ab9 */ /* 0x000fe20000000800 */
[-C--:B--2---:R-:W-:Y:S01]  /*13330*/  LEA R6, P6, R14, R128.reuse, 0x2 ;  /* 0x000000800e067211 */ /* 0x084fe200078c10ff */
[----:B------:R2:W-:Y:S01]  /*13340*/  @P2 STG.E desc[UR16][R4.64], R23 ;  /* 0x0000001704002986 */ /* 0x0005e2000c101910 */
[----:B------:R-:W-:Y:S01]  /*13350*/  ISETP.LT.AND P2, PT, R2, UR5, !P0 ;  /* 0x0000000502007c0c */ /* 0x000fe2000c741270 */
[----:B------:R-:W-:Y:S01]  /*13360*/  VIADD R2, R0, 0x15 ;  /* 0x0000001500027836 */ /* 0x000fe20000000000 */
[C---:B------:R-:W-:Y:S01]  /*13370*/  LEA.HI.X.SX32 R7, R14.reuse, R129, 0x2, P6 ;  /* 0x000000810e077211 */ /* 0x040fe200030f16ff */
[----:B------:R-:W-:Y:S01]  /*13380*/  VIADD R14, R14, UR4 ;  /* 0x000000040e0e7c36 */ /* 0x000fe20008000000 */
[----:B------:R-:W-:Y:S01]  /*13390*/  ULDC UR5, c[0x0][0x22c] ;  /* 0x00008b0000057ab9 */ /* 0x000fe20000000800 */
[----:B------:R-:W-:Y:S01]  /*133a0*/  @P1 STG.E desc[UR16][R12.64], R16 ;  /* 0x000000100c001986 */ /* 0x000fe2000c101910 */
[----:B------:R-:W-:Y:S01]  /*133b0*/  ISETP.LT.AND P1, PT, R2, UR5, !P0 ;  /* 0x0000000502007c0c */ /* 0x000fe2000c721270 */
[----:B------:R-:W-:Y:S01]  /*133c0*/  VIADD R2, R0, 0x16 ;  /* 0x0000001600027836 */ /* 0x000fe20000000000 */
[----:B------:R-:W-:Y:S01]  /*133d0*/  ULDC UR5, c[0x0][0x22c] ;  /* 0x00008b0000057ab9 */ /* 0x000fe20000000800 */
[----:B------:R3:W-:Y:S01]  /*133e0*/  @P5 STG.E desc[UR16][R6.64], R28 ;  /* 0x0000001c06005986 */ /* 0x0007e2000c101910 */
[C---:B-1----:R-:W-:Y:S01]  /*133f0*/  VIADD R9, R14.reuse, UR4 ;  /* 0x000000040e097c36 */ /* 0x042fe20008000000 */
[----:B--2---:R-:W-:-:S04]  /*13400*/  LEA R4, P5, R14, R128, 0x2 ;  /* 0x000000800e047211 */ /* 0x004fc800078a10ff */
[-C--:B------:R-:W-:Y:S02]  /*13410*/  LEA.HI.X.SX32 R5, R14, R129.reuse, 0x2, P5 ;  /* 0x000000810e057211 */ /* 0x080fe400028f16ff */
[----:B------:R-:W-:Y:S01]  /*13420*/  ISETP.LT.AND P5, PT, R2, UR5, !P0 ;  /* 0x0000000502007c0c */ /* 0x000fe2000c7a1270 */
[----:B------:R-:W-:Y:S01]  /*13430*/  VIADD R2, R0, 0x17 ;  /* 0x0000001700027836 */ /* 0x000fe20000000000 */
[CC--:B------:R-:W-:Y:S01]  /*13440*/  LEA R8, P6, R9.reuse, R128.reuse, 0x2 ;  /* 0x0000008009087211 */ /* 0x0c0fe200078c10ff */
[----:B------:R-:W-:Y:S01]  /*13450*/  ULDC UR5, c[0x0][0x22c] ;  /* 0x00008b0000057ab9 */ /* 0x000fe20000000800 */
[C---:B---3--:R-:W-:Y:S01]  /*13460*/  VIADD R7, R9.reuse, UR4 ;  /* 0x0000000409077c36 */ /* 0x048fe20008000000 */
[----:B------:R1:W-:Y:S01]  /*13470*/  @P4 STG.E desc[UR16][R4.64], R17 ;  /* 0x0000001104004986 */ /* 0x0003e2000c101910 */
[-C--:B------:R-:W-:Y:S02]  /*13480*/  LEA.HI.X.SX32 R9, R9, R129.reuse, 0x2, P6 ;  /* 0x0000008109097211 */ /* 0x080fe400030f16ff */
[----:B------:R-:W-:Y:S01]  /*13490*/  ISETP.LT.AND P4, PT, R2, UR5, !P0 ;  /* 0x0000000502007c0c */ /* 0x000fe2000c781270 */
[C---:B------:R-:W-:Y:S01]  /*134a0*/  VIADD R10, R7.reuse, UR4 ;  /* 0x00000004070a7c36 */ /* 0x040fe20008000000 */
[C---:B------:R-:W-:Y:S01]  /*134b0*/  LEA R6, P6, R7.reuse, R128, 0x2 ;  /* 0x0000008007067211 */ /* 0x040fe200078c10ff */
[----:B------:R-:W-:Y:S01]  /*134c0*/  VIADD R2, R0, 0x18 ;  /* 0x0000001800027836 */ /* 0x000fe20000000000 */
[----:B------:R-:W-:Y:S01]  /*134d0*/  ULDC UR5, c[0x0][0x22c] ;  /* 0x00008b0000057ab9 */ /* 0x000fe20000000800 */
[----:B------:R2:W-:Y:S01]  /*134e0*/  @P3 STG.E desc[UR16][R8.64], R29 ;  /* 0x0000001d08003986 */ /* 0x0005e2000c101910 */
[----:B------:R-:W-:Y:S01]  /*134f0*/  LEA.HI.X.SX32 R7, R7, R129, 0x2, P6 ;  /* 0x0000008107077211 */ /* 0x000fe200030f16ff */
[----:B------:R-:W-:Y:S01]  /*13500*/  VIADD R11, R10, UR4 ;  /* 0x000000040a0b7c36 */ /* 0x000fe20008000000 */
[----:B------:R-:W-:-:S02]  /*13510*/  ISETP.LT.AND P3, PT, R2, UR5, !P0 ;  /* 0x0000000502007c0c */ /* 0x000fc4000c761270 */
[-C--:B-1----:R-:W-:Y:S01]  /*13520*/  LEA R4, P6, R10, R128.reuse, 0x2 ;  /* 0x000000800a047211 */ /* 0x082fe200078c10ff */
[----:B------:R-:W-:Y:S01]  /*13530*/  VIADD R2, R0, 0x19 ;  /* 0x0000001900027836 */ /* 0x000fe20000000000 */
[----:B------:R-:W-:Y:S01]  /*13540*/  ULDC UR5, c[0x0][0x22c] ;  /* 0x00008b0000057ab9 */ /* 0x000fe20000000800 */
[C---:B------:R-:W-:Y:S01]  /*13550*/  VIADD R12, R11.reuse, UR4 ;  /* 0x000000040b0c7c36 */ /* 0x040fe20008000000 */
[-C--:B------:R-:W-:Y:S01]  /*13560*/  LEA.HI.X.SX32 R5, R10, R129.reuse, 0x2, P6 ;  /* 0x000000810a057211 */ /* 0x080fe200030f16ff */
[----:B------:R1:W-:Y:S01]  /*13570*/  @P2 STG.E desc[UR16][R6.64], R18 ;  /* 0x0000001206002986 */ /* 0x0003e2000c101910 */
[CC--:B------:R-:W-:Y:S02]  /*13580*/  LEA R10, P6, R11.reuse, R128.reuse, 0x2 ;  /* 0x000000800b0a7211 */ /* 0x0c0fe400078c10ff */
        /* <DEDUP_REMOVED lines=17> */
[----:B--2---:R-:W-:-:S02]  /*136a0*/  LEA R4, P4, R12, R128, 0x2 ;  /* 0x000000800c047211 */ /* 0x004fc400078810ff */
[----:B------:R-:W1:Y:S02]  /*136b0*/  LDS.128 R16, [R3] ;  /* 0x0000000003107984 */ /* 0x000e640000000c00 */
[-C--:B------:R-:W-:Y:S02]  /*136c0*/  LEA.HI.X.SX32 R5, R12, R129.reuse, 0x2, P4 ;  /* 0x000000810c057211 */ /* 0x080fe400020f16ff */
[----:B------:R-:W-:Y:S01]  /*136d0*/  ISETP.LT.AND P4, PT, R2, UR5, !P0 ;  /* 0x0000000502007c0c */ /* 0x000fe2000c781270 */
[----:B------:R-:W-:Y:S01]  /*136e0*/  VIADD R2, R0, 0x1d ;  /* 0x0000001d00027836 */ /* 0x000fe20000000000 */
[C---:B------:R-:W-:Y:S01]  /*136f0*/  LEA R6, P6, R7.reuse, R128, 0x2 ;  /* 0x0000008007067211 */ /* 0x040fe200078c10ff */
[----:B------:R-:W-:Y:S01]  /*13700*/  ULDC UR5, c[0x0][0x22c] ;  /* 0x00008b0000057ab9 */ /* 0x000fe20000000800 */
[C---:B---3--:R-:W-:Y:S01]  /*13710*/  VIADD R9, R7.reuse, UR4 ;  /* 0x0000000407097c36 */ /* 0x048fe20008000000 */
[----:B------:R2:W-:Y:S01]  /*13720*/  @P3 STG.E desc[UR16][R4.64], R24 ;  /* 0x0000001804003986 */ /* 0x0005e2000c101910 */
[----:B------:R-:W-:-:S02]  /*13730*/  LEA.HI.X.SX32 R7, R7, R129, 0x2, P6 ;  /* 0x0000008107077211 */ /* 0x000fc400030f16ff */
[----:B------:R-:W-:Y:S01]  /*13740*/  ISETP.LT.AND P3, PT, R2, UR5, !P0 ;  /* 0x0000000502007c0c */ /* 0x000fe2000c761270 */
[C---:B------:R-:W-:Y:S01]  /*13750*/  VIADD R10, R9.reuse, UR4 ;  /* 0x00000004090a7c36 */ /* 0x040fe20008000000 */
[CC--:B------:R-:W-:Y:S01]  /*13760*/  LEA R8, P6, R9.reuse, R128.reuse, 0x2 ;  /* 0x0000008009087211 */ /* 0x0c0fe200078c10ff */
[----:B------:R-:W-:Y:S01]  /*13770*/  VIADD R2, R0, 0x1e ;  /* 0x0000001e00027836 */ /* 0x000fe20000000000 */
[----:B------:R-:W-:Y:S01]  /*13780*/  ULDC UR5, c[0x0][0x22c] ;  /* 0x00008b0000057ab9 */ /* 0x000fe20000000800 */
[----:B------:R3:W-:Y:S01]  /*13790*/  @P2 STG.E desc[UR16][R6.64], R36 ;  /* 0x0000002406002986 */ /* 0x0007e2000c101910 */
[-C--:B------:R-:W-:Y:S01]  /*137a0*/  LEA.HI.X.SX32 R9, R9, R129.reuse, 0x2, P6 ;  /* 0x0000008109097211 */ /* 0x080fe200030f16ff */
[----:B------:R-:W-:Y:S01]  /*137b0*/  VIADD R11, R10, UR4 ;  /* 0x000000040a0b7c36 */ /* 0x000fe20008000000 */
[----:B------:R-:W-:Y:S02]  /*137c0*/  ISETP.LT.AND P2, PT, R2, UR5, !P0 ;  /* 0x0000000502007c0c */ /* 0x000fe4000c741270 */
[-C--:B--2---:R-:W-:Y:S01]  /*137d0*/  LEA R4, P6, R10, R128.reuse, 0x2 ;  /* 0x000000800a047211 */ /* 0x084fe200078c10ff */
[----:B------:R-:W-:Y:S01]  /*137e0*/  VIADD R2, R0, 0x1f ;  /* 0x0000001f00027836 */ /* 0x000fe20000000000 */
[----:B------:R-:W-:Y:S01]  /*137f0*/  ULDC UR5, c[0x0][0x22c] ;  /* 0x00008b0000057ab9 */ /* 0x000fe20000000800 */
[C---:B------:R-:W-:Y:S01]  /*13800*/  VIADD R12, R11.reuse, UR4 ;  /* 0x000000040b0c7c36 */ /* 0x040fe20008000000 */
[----:B------:R-:W-:Y:S01]  /*13810*/  LEA.HI.X.SX32 R5, R10, R129, 0x2, P6 ;  /* 0x000000810a057211 */ /* 0x000fe200030f16ff */
[----:B------:R2:W-:Y:S01]  /*13820*/  @P1 STG.E desc[UR16][R8.64], R25 ;  /* 0x0000001908001986 */ /* 0x0005e2000c101910 */
[----:B------:R-:W-:-:S02]  /*13830*/  LEA R10, P6, R11, R128, 0x2 ;  /* 0x000000800b0a7211 */ /* 0x000fc400078c10ff */
        /* <DEDUP_REMOVED lines=16> */
[C---:B--2---:R-:W-:Y:S01]  /*13940*/  VIADD R9, R12.reuse, UR4 ;  /* 0x000000040c097c36 */ /* 0x044fe20008000000 */
[----:B---3--:R-:W-:-:S04]  /*13950*/  LEA R4, P3, R12, R128, 0x2 ;  /* 0x000000800c047211 */ /* 0x008fc800078610ff */
[-C--:B------:R-:W-:Y:S02]  /*13960*/  LEA.HI.X.SX32 R5, R12, R129.reuse, 0x2, P3 ;  /* 0x000000810c057211 */ /* 0x080fe400018f16ff */
[----:B------:R-:W-:Y:S01]  /*13970*/  ISETP.LT.AND P3, PT, R2, UR5, !P0 ;  /* 0x0000000502007c0c */ /* 0x000fe2000c761270 */
[----:B------:R-:W-:Y:S01]  /*13980*/  VIADD R2, R0, 0x23 ;  /* 0x0000002300027836 */ /* 0x000fe20000000000 */
[CC--:B------:R-:W-:Y:S01]  /*13990*/  LEA R8, P6, R9.reuse, R128.reuse, 0x2 ;  /* 0x0000008009087211 */ /* 0x0c0fe200078c10ff */
[----:B------:R-:W-:Y:S01]  /*139a0*/  ULDC UR5, c[0x0][0x22c] ;  /* 0x00008b0000057ab9 */ /* 0x000fe20000000800 */
[C---:B----4-:R-:W-:Y:S01]  /*139b0*/  VIADD R7, R9.reuse, UR4 ;  /* 0x0000000409077c36 */ /* 0x050fe20008000000 */
        /* <DEDUP_REMOVED lines=11> */
[-C--:B--2---:R-:W-:Y:S01]  /*13a70*/  LEA R4, P6, R10, R128.reuse, 0x2 ;  /* 0x000000800a047211 */ /* 0x084fe200078c10ff */
        /* <DEDUP_REMOVED lines=481> */
[----:B--2---:R-:W-:Y:S01]  /*15890*/  VIADD R9, R12, UR4 ;  /* 0x000000040c097c36 */ /* 0x004fe20008000000 */
[----:B------:R-:W-:Y:S01]  /*158a0*/  ULDC UR5, c[0x0][0x22c] ;  /* 0x00008b0000057ab9 */ /* 0x000fe20000000800 */
[----:B------:R2:W-:Y:S01]  /*158b0*/  @P1 STG.E desc[UR16][R6.64], R118 ;  /* 0x0000007606001986 */ /* 0x0005e2000c101910 */
[----:B------:R-:W-:Y:S01]  /*158c0*/  VIADD R2, R0, 0x6a ;  /* 0x0000006a00027836 */ /* 0x000fe20000000000 */
[----:B---3--:R-:W-:-:S02]  /*158d0*/  LEA R4, P1, R12, R128, 0x2 ;  /* 0x000000800c047211 */ /* 0x008fc400078210ff */
[CC--:B------:R-:W-:Y:S02]  /*158e0*/  LEA R8, P6, R9.reuse, R128.reuse, 0x2 ;  /* 0x0000008009087211 */ /* 0x0c0fe400078c10ff */
[-C--:B------:R-:W-:Y:S02]  /*158f0*/  LEA.HI.X.SX32 R5, R12, R129.reuse, 0x2, P1 ;  /* 0x000000810c057211 */ /* 0x080fe400008f16ff */
[----:B------:R-:W-:Y:S01]  /*15900*/  ISETP.LT.AND P1, PT, R2, UR5, !P0 ;  /* 0x0000000502007c0c */ /* 0x000fe2000c721270 */
[----:B------:R-:W-:Y:S01]  /*15910*/  VIADD R2, R0, 0x6b ;  /* 0x0000006b00027836 */ /* 0x000fe20000000000 */
[----:B------:R-:W-:Y:S01]  /*15920*/  ULDC UR5, c[0x0][0x22c] ;  /* 0x00008b0000057ab9 */ /* 0x000fe20000000800 */
[C---:B--2---:R-:W-:Y:S01]  /*15930*/  VIADD R7, R9.reuse, UR4 ;  /* 0x0000000409077c36 */ /* 0x044fe20008000000 */
[----:B------:R-:W-:Y:S01]  /*15940*/  LEA.HI.X.SX32 R9, R9, R129, 0x2, P6 ;  /* 0x0000008109097211 */ /* 0x000fe200030f16ff */
[----:B------:R2:W-:Y:S02]  /*15950*/  @P5 STG.E desc[UR16][R4.64], R75 ;  /* 0x0000004b04005986 */ /* 0x0005e4000c101910 */
[C---:B------:R-:W-:Y:S01]  /*15960*/  VIADD R10, R7.reuse, UR4 ;  /* 0x00000004070a7c36 */ /* 0x040fe20008000000 */
[----:B------:R-:W-:-:S02]  /*15970*/  LEA R6, P6, R7, R128, 0x2 ;  /* 0x0000008007067211 */ /* 0x000fc400078c10ff */
[----:B------:R-:W-:Y:S01]  /*15980*/  ISETP.LT.AND P5, PT, R2, UR5, !P0 ;  /* 0x0000000502007c0c */ /* 0x000fe2000c7a1270 */
[----:B------:R-:W-:Y:S01]  /*15990*/  VIADD R2, R0, 0x6c ;  /* 0x0000006c00027836 */ /* 0x000fe20000000000 */
[-C--:B------:R-:W-:Y:S01]  /*159a0*/  LEA.HI.X.SX32 R7, R7, R129.reuse, 0x2, P6 ;  /* 0x0000008107077211 */ /* 0x080fe200030f16ff */
[C---:B------:R-:W-:Y:S01]  /*159b0*/  VIADD R11, R10.reuse, UR4 ;  /* 0x000000040a0b7c36 */ /* 0x040fe20008000000 */
[----:B------:R-:W-:Y:S01]  /*159c0*/  ULDC UR5, c[0x0][0x22c] ;  /* 0x00008b0000057ab9 */ /* 0x000fe20000000800 */
[----:B------:R3:W-:Y:S01]  /*159d0*/  @P4 STG.E desc[UR16][R8.64], R119 ;  /* 0x0000007708004986 */ /* 0x0007e2000c101910 */
[-C--:B--2---:R-:W-:Y:S02]  /*159e0*/  LEA R4, P6, R10, R128.reuse, 0x2 ;  /* 0x000000800a047211 */ /* 0x084fe400078c10ff */
[----:B------:R-:W-:Y:S01]  /*159f0*/  ISETP.LT.AND P4, PT, R2, UR5, !P0 ;  /* 0x0000000502007c0c */ /* 0x000fe2000c781270 */
[----:B------:R-:W-:Y:S01]  /*15a00*/  VIADD R2, R0, 0x6d ;  /* 0x0000006d00027836 */ /* 0x000fe20000000000 */
[-C--:B------:R-:W-:Y:S01]  /*15a10*/  LEA.HI.X.SX32 R5, R10, R129.reuse, 0x2, P6 ;  /* 0x000000810a057211 */ /* 0x080fe200030f16ff */
[C---:B------:R-:W-:Y:S01]  /*15a20*/  VIADD R12, R11.reuse, UR4 ;  /* 0x000000040b0c7c36 */ /* 0x040fe20008000000 */
[CC--:B------:R-:W-:Y:S01]  /*15a30*/  LEA R10, P6, R11.reuse, R128.reuse, 0x2 ;  /* 0x000000800b0a7211 */ /* 0x0c0fe200078c10ff */
[----:B------:R-:W-:Y:S01]  /*15a40*/  ULDC UR5, c[0x0][0x22c] ;  /* 0x00008b0000057ab9 */ /* 0x000fe20000000800 */
[----:B------:R2:W-:Y:S01]  /*15a50*/  @P3 STG.E desc[UR16][R6.64], R76 ;  /* 0x0000004c06003986 */ /* 0x0005e2000c101910 */
[----:B------:R-:W-:Y:S01]  /*15a60*/  ISETP.LT.AND P3, PT, R2, UR5, !P0 ;  /* 0x0000000502007c0c */ /* 0x000fe2000c761270 */
[----:B------:R-:W-:Y:S01]  /*15a70*/  VIADD R2, R0, 0x6e ;  /* 0x0000006e00027836 */ /* 0x000fe20000000000 */
[----:B------:R-:W-:Y:S01]  /*15a80*/  LEA.HI.X.SX32 R11, R11, R129, 0x2, P6 ;  /* 0x000000810b0b7211 */ /* 0x000fe200030f16ff */
[----:B------:R-:W-:Y:S01]  /*15a90*/  ULDC UR5, c[0x0][0x22c] ;  /* 0x00008b0000057ab9 */ /* 0x000fe20000000800 */
[----:B---3--:R-:W-:Y:S01]  /*15aa0*/  LEA R8, P6, R12, R128, 0x2 ;  /* 0x000000800c087211 */ /* 0x008fe200078c10ff */
[----:B------:R3:W-:Y:S01]  /*15ab0*/  @P2 STG.E desc[UR16][R4.64], R120 ;  /* 0x0000007804002986 */ /* 0x0007e2000c101910 */
[----:B------:R-:W-:-:S02]  /*15ac0*/  ISETP.LT.AND P2, PT, R2, UR5, !P0 ;  /* 0x0000000502007c0c */ /* 0x000fc4000c741270 */
[C---:B------:R-:W-:Y:S01]  /*15ad0*/  LEA.HI.X.SX32 R9, R12.reuse, R129, 0x2, P6 ;  /* 0x000000810c097211 */ /* 0x040fe200030f16ff */
[----:B------:R-:W-:Y:S01]  /*15ae0*/  VIADD R12, R12, UR4 ;  /* 0x000000040c0c7c36 */ /* 0x000fe20008000000 */
[----:B------:R-:W-:Y:S01]  /*15af0*/  ULDC UR5, c[0x0][0x22c] ;  /* 0x00008b0000057ab9 */ /* 0x000fe20000000800 */
[----:B------:R-:W-:Y:S01]  /*15b00*/  VIADD R2, R0, 0x6f ;  /* 0x0000006f00027836 */ /* 0x000fe20000000000 */
[----:B------:R-:W-:Y:S01]  /*15b10*/  @P1 STG.E desc[UR16][R10.64], R77 ;  /* 0x0000004d0a001986 */ /* 0x000fe2000c101910 */
[----:B--2---:R-:W-:-:S03]  /*15b20*/  VIADD R7, R12, UR4 ;  /* 0x000000040c077c36 */ /* 0x004fc60008000000 */
[----:B------:R-:W-:Y:S01]  /*15b30*/  ISETP.LT.AND P1, PT, R2, UR5, !P0 ;  /* 0x0000000502007c0c */ /* 0x000fe2000c721270 */
[----:B------:R2:W-:Y:S01]  /*15b40*/  @P5 STG.E desc[UR16][R8.64], R121 ;  /* 0x0000007908005986 */ /* 0x0005e2000c101910 */
[-C--:B---3--:R-:W-:Y:S01]  /*15b50*/  LEA R4, P5, R12, R128.reuse, 0x2 ;  /* 0x000000800c047211 */ /* 0x088fe200078a10ff */
[----:B------:R-:W-:Y:S01]  /*15b60*/  VIADD R2, R0, 0x70 ;  /* 0x0000007000027836 */ /* 0x000fe20000000000 */
[C---:B------:R-:W-:Y:S01]  /*15b70*/  LEA R6, P6, R7.reuse, R128, 0x2 ;  /* 0x0000008007067211 */ /* 0x040fe200078c10ff */
[----:B------:R-:W-:Y:S01]  /*15b80*/  ULDC UR5, c[0x0][0x22c] ;  /* 0x00008b0000057ab9 */ /* 0x000fe20000000800 */
[-C--:B------:R-:W-:Y:S02]  /*15b90*/  LEA.HI.X.SX32 R5, R12, R129.reuse, 0x2, P5 ;  /* 0x000000810c057211 */ /* 0x080fe400028f16ff */
[----:B------:R-:W-:Y:S01]  /*15ba0*/  ISETP.LT.AND P5, PT, R2, UR5, !P0 ;  /* 0x0000000502007c0c */ /* 0x000fe2000c7a1270 */
[----:B------:R-:W-:Y:S01]  /*15bb0*/  VIADD R2, R0, 0x71 ;  /* 0x0000007100027836 */ /* 0x000fe20000000000 */
[----:B------:R-:W-:Y:S01]  /*15bc0*/  ULDC UR5, c[0x0][0x22c] ;  /* 0x00008b0000057ab9 */ /* 0x000fe20000000800 */
[C---:B--2---:R-:W-:Y:S01]  /*15bd0*/  VIADD R9, R7.reuse, UR4 ;  /* 0x0000000407097c36 */ /* 0x044fe20008000000 */
[----:B------:R-:W-:-:S03]  /*15be0*/  LEA.HI.X.SX32 R7, R7, R129, 0x2, P6 ;  /* 0x0000008107077211 */ /* 0x000fc600030f16ff */
[C---:B------:R-:W-:Y:S01]  /*15bf0*/  VIADD R10, R9.reuse, UR4 ;  /* 0x00000004090a7c36 */ /* 0x040fe20008000000 */
[CC--:B------:R-:W-:Y:S01]  /*15c00*/  LEA R8, P6, R9.reuse, R128.reuse, 0x2 ;  /* 0x0000008009087211 */ /* 0x0c0fe200078c10ff */
[----:B------:R2:W-:Y:S01]  /*15c10*/  @P4 STG.E desc[UR16][R4.64], R78 ;  /* 0x0000004e04004986 */ /* 0x0005e2000c101910 */
[----:B------:R-:W-:Y:S01]  /*15c20*/  ISETP.LT.AND P4, PT, R2, UR5, !P0 ;  /* 0x0000000502007c0c */ /* 0x000fe2000c781270 */
[----:B------:R-:W-:Y:S01]  /*15c30*/  VIADD R2, R0, 0x72 ;  /* 0x0000007200027836 */ /* 0x000fe20000000000 */
[----:B------:R-:W-:Y:S01]  /*15c40*/  LEA.HI.X.SX32 R9, R9, R129, 0x2, P6 ;  /* 0x0000008109097211 */ /* 0x000fe200030f16ff */
[----:B------:R-:W-:Y:S01]  /*15c50*/  VIADD R11, R10, UR4 ;  /* 0x000000040a0b7c36 */ /* 0x000fe20008000000 */
[----:B------:R-:W-:Y:S01]  /*15c60*/  ULDC UR5, c[0x0][0x22c] ;  /* 0x00008b0000057ab9 */ /* 0x000fe20000000800 */
[----:B------:R3:W-:Y:S01]  /*15c70*/  @P3 STG.E desc[UR16][R6.64], R122 ;  /* 0x0000007a06003986 */ /* 0x0007e2000c101910 */
[----:B------:R-:W-:Y:S02]  /*15c80*/  ISETP.LT.AND P3, PT, R2, UR5, !P0 ;  /* 0x0000000502007c0c */ /* 0x000fe4000c761270 */
[----:B--2---:R-:W-:Y:S01]  /*15c90*/  LEA R4, P6, R10, R128, 0x2 ;  /* 0x000000800a047211 */ /* 0x004fe200078c10ff */
[----:B------:R-:W-:Y:S01]  /*15ca0*/  VIADD R12, R11, UR4 ;  /* 0x000000040b0c7c36 */ /* 0x000fe20008000000 */
[----:B------:R-:W-:-:S02]  /*15cb0*/  ULDC UR5, c[0x0][0x22c] ;  /* 0x00008b0000057ab9 */ /* 0x000fc40000000800 */
[-C--:B------:R-:W-:Y:S01]  /*15cc0*/  LEA.HI.X.SX32 R5, R10, R129.reuse, 0x2, P6 ;  /* 0x000000810a057211 */ /* 0x080fe200030f16ff */
[----:B------:R-:W-:Y:S01]  /*15cd0*/  VIADD R2, R0, 0x73 ;  /* 0x0000007300027836 */ /* 0x000fe20000000000 */
[CC--:B------:R-:W-:Y:S01]  /*15ce0*/  LEA R10, P6, R11.reuse, R128.reuse, 0x2 ;  /* 0x000000800b0a7211 */ /* 0x0c0fe200078c10ff */
[----:B------:R2:W-:Y:S03]  /*15cf0*/  @P2 STG.E desc[UR16][R8.64], R79 ;  /* 0x0000004f08002986 */ /* 0x0005e6000c101910 */
[-C--:B------:R-:W-:Y:S02]  /*15d00*/  LEA.HI.X.SX32 R11, R11, R129.reuse, 0x2, P6 ;  /* 0x000000810b0b7211 */ /* 0x080fe400030f16ff */
[-C--:B---3--:R-:W-:Y:S02]  /*15d10*/  LEA R6, P6, R12, R128.reuse, 0x2 ;  /* 0x000000800c067211 */ /* 0x088fe400078c10ff */
[----:B------:R-:W-:Y:S01]  /*15d20*/  ISETP.LT.AND P2, PT, R2, UR5, !P0 ;  /* 0x0000000502007c0c */ /* 0x000fe2000c741270 */
[----:B------:R-:W-:Y:S01]  /*15d30*/  VIADD R2, R0, 0x74 ;  /* 0x0000007400027836 */ /* 0x000fe20000000000 */
[C---:B------:R-:W-:Y:S01]  /*15d40*/  LEA.HI.X.SX32 R7, R12.reuse, R129, 0x2, P6 ;  /* 0x000000810c077211 */ /* 0x040fe200030f16ff */
[----:B------:R-:W-:Y:S01]  /*15d50*/  ULDC UR5, c[0x0][0x22c] ;  /* 0x00008b0000057ab9 */ /* 0x000fe20000000800 */
[----:B------:R-:W-:Y:S01]  /*15d60*/  VIADD R12, R12, UR4 ;  /* 0x000000040c0c7c36 */ /* 0x000fe20008000000 */
[----:B------:R3:W-:Y:S01]  /*15d70*/  @P1 STG.E desc[UR16][R4.64], R123 ;  /* 0x0000007b04001986 */ /* 0x0007e2000c101910 */
[----:B------:R-:W-:Y:S01]  /*15d80*/  ISETP.LT.AND P1, PT, R2, UR5, !P0 ;  /* 0x0000000502007c0c */ /* 0x000fe2000c721270 */
[----:B------:R-:W-:Y:S01]  /*15d90*/  VIADD R2, R0, 0x75 ;  /* 0x0000007500027836 */ /* 0x000fe20000000000 */
[----:B------:R-:W-:Y:S01]  /*15da0*/  ULDC UR5, c[0x0][0x22c] ;  /* 0x00008b0000057ab9 */ /* 0x000fe20000000800 */
[----:B------:R-:W-:Y:S01]  /*15db0*/  VIADD R13, R12, UR4 ;  /* 0x000000040c0d7c36 */ /* 0x000fe20008000000 */
[----:B------:R-:W-:Y:S02]  /*15dc0*/  @P5 STG.E desc[UR16][R10.64], R80 ;  /* 0x000000500a005986 */ /* 0x000fe4000c101910 */
[----:B------:R-:W-:Y:S01]  /*15dd0*/  ISETP.LT.AND P5, PT, R2, UR5, !P0 ;  /* 0x0000000502007c0c */ /* 0x000fe2000c7a1270 */
[----:B------:R-:W-:Y:S01]  /*15de0*/  VIADD R2, R0, 0x76 ;  /* 0x0000007600027836 */ /* 0x000fe20000000000 */
[----:B------:R4:W-:Y:S01]  /*15df0*/  @P4 STG.E desc[UR16][R6.64], R124 ;  /* 0x0000007c06004986 */ /* 0x0009e2000c101910 */
[-C--:B--2---:R-:W-:Y:S01]  /*15e00*/  LEA R8, P6, R13, R128.reuse, 0x2 ;  /* 0x000000800d087211 */ /* 0x084fe200078c10ff */
[----:B------:R-:W-:Y:S01]  /*15e10*/  ULDC UR5, c[0x0][0x22c] ;  /* 0x00008b0000057ab9 */ /* 0x000fe20000000800 */
[----:B---3--:R-:W-:-:S02]  /*15e20*/  LEA R4, P4, R12, R128, 0x2 ;  /* 0x000000800c047211 */ /* 0x008fc400078810ff */
[CC--:B------:R-:W-:Y:S01]  /*15e30*/  LEA.HI.X.SX32 R9, R13.reuse, R129.reuse, 0x2, P6 ;  /* 0x000000810d097211 */ /* 0x0c0fe200030f16ff */
[----:B------:R-:W-:Y:S01]  /*15e40*/  VIADD R13, R13, UR4 ;  /* 0x000000040d0d7c36 */ /* 0x000fe20008000000 */
[-C--:B------:R-:W-:Y:S02]  /*15e50*/  LEA.HI.X.SX32 R5, R12, R129.reuse, 0x2, P4 ;  /* 0x000000810c057211 */ /* 0x080fe400020f16ff */
[----:B------:R-:W-:Y:S01]  /*15e60*/  ISETP.LT.AND P4, PT, R2, UR5, !P0 ;  /* 0x0000000502007c0c */ /* 0x000fe2000c781270 */
[----:B------:R-:W-:Y:S01]  /*15e70*/  VIADD R2, R0, 0x77 ;  /* 0x0000007700027836 */ /* 0x000fe20000000000 */
[----:B------:R-:W-:Y:S01]  /*15e80*/  ULDC UR5, c[0x0][0x22c] ;  /* 0x00008b0000057ab9 */ /* 0x000fe20000000800 */
[----:B------:R2:W-:Y:S01]  /*15e90*/  @P3 STG.E desc[UR16][R4.64], R81 ;  /* 0x0000005104003986 */ /* 0x0005e2000c101910 */
[C---:B----4-:R-:W-:Y:S01]  /*15ea0*/  LEA R6, P6, R13.reuse, R128, 0x2 ;  /* 0x000000800d067211 */ /* 0x050fe200078c10ff */
[C---:B------:R-:W-:Y:S01]  /*15eb0*/  VIADD R10, R13.reuse, UR4 ;  /* 0x000000040d0a7c36 */ /* 0x040fe20008000000 */
[----:B------:R-:W-:Y:S01]  /*15ec0*/  ISETP.LT.AND P3, PT, R2, UR5, !P0 ;  /* 0x0000000502007c0c */ /* 0x000fe2000c761270 */
[----:B------:R-:W-:Y:S01]  /*15ed0*/  VIADD R2, R0, 0x78 ;  /* 0x0000007800027836 */ /* 0x000fe20000000000 */
[----:B------:R-:W-:Y:S01]  /*15ee0*/  LEA.HI.X.SX32 R7, R13, R129, 0x2, P6 ;  /* 0x000000810d077211 */ /* 0x000fe200030f16ff */
[----:B------:R-:W-:Y:S01]  /*15ef0*/  ULDC UR5, c[0x0][0x22c] ;  /* 0x00008b0000057ab9 */ /* 0x000fe20000000800 */
[----:B------:R-:W-:Y:S01]  /*15f00*/  VIADD R11, R10, UR4 ;  /* 0x000000040a0b7c36 */ /* 0x000fe20008000000 */
[----:B------:R3:W-:Y:S01]  /*15f10*/  @P2 STG.E desc[UR16][R8.64], R125 ;  /* 0x0000007d08002986 */ /* 0x0007e2000c101910 */
[----:B------:R-:W-:-:S02]  /*15f20*/  ISETP.LT.AND P2, PT, R2, UR5, !P0 ;  /* 0x0000000502007c0c */ /* 0x000fc4000c741270 */
[-C--:B--2---:R-:W-:Y:S01]  /*15f30*/  LEA R4, P6, R10, R128.reuse, 0x2 ;  /* 0x000000800a047211 */ /* 0x084fe200078c10ff */
[----:B------:R-:W-:Y:S01]  /*15f40*/  VIADD R2, R0, 0x79 ;  /* 0x0000007900027836 */ /* 0x000fe20000000000 */
[----:B------:R-:W-:Y:S01]  /*15f50*/  ULDC UR5, c[0x0][0x22c] ;  /* 0x00008b0000057ab9 */ /* 0x000fe20000000800 */
[C---:B------:R-:W-:Y:S01]  /*15f60*/  VIADD R12, R11.reuse, UR4 ;  /* 0x000000040b0c7c36 */ /* 0x040fe20008000000 */
[-C--:B------:R-:W-:Y:S01]  /*15f70*/  LEA.HI.X.SX32 R5, R10, R129.reuse, 0x2, P6 ;  /* 0x000000810a057211 */ /* 0x080fe200030f16ff */
[----:B------:R-:W-:Y:S01]  /*15f80*/  @P1 STG.E desc[UR16][R6.64], R82 ;  /* 0x0000005206001986 */ /* 0x000fe2000c101910 */
[CC--:B---3--:R-:W-:Y:S02]  /*15f90*/  LEA R8, P6, R11.reuse, R128.reuse, 0x2 ;  /* 0x000000800b087211 */ /* 0x0c8fe400078c10ff */
[----:B------:R-:W-:Y:S01]  /*15fa0*/  ISETP.LT.AND P1, PT, R2, UR5, !P0 ;  /* 0x0000000502007c0c */ /* 0x000fe2000c721270 */
[----:B------:R-:W-:Y:S01]  /*15fb0*/  VIADD R2, R0, 0x7a ;  /* 0x0000007a00027836 */ /* 0x000fe20000000000 */
[-C--:B------:R-:W-:Y:S01]  /*15fc0*/  LEA.HI.X.SX32 R9, R11, R129.reuse, 0x2, P6 ;  /* 0x000000810b097211 */ /* 0x080fe200030f16ff */
[----:B------:R-:W-:Y:S01]  /*15fd0*/  ULDC UR5, c[0x0][0x22c] ;  /* 0x00008b0000057ab9 */ /* 0x000fe20000000800 */
[----:B------:R-:W-:Y:S01]  /*15fe0*/  LEA R10, P6, R12, R128, 0x2 ;  /* 0x000000800c0a7211 */ /* 0x000fe200078c10ff */
        /* <DEDUP_REMOVED lines=8> */
[----:B------:R-:W-:-:S02]  /*16070*/  ULDC UR5, c[0x0][0x22c] ;  /* 0x00008b0000057ab9 */ /* 0x000fc40000000800 */
[----:B------:R4:W-:Y:S01]  /*16080*/  @P3 STG.E desc[UR16][R10.64], R127 ;  /* 0x0000007f0a003986 */ /* 0x0009e2000c101910 */
[C---:B--2---:R-:W-:Y:S01]  /*16090*/  VIADD R5, R12.reuse, UR4 ;  /* 0x000000040c057c36 */ /* 0x044fe20008000000 */
[-C--:B------:R-:W-:Y:S01]  /*160a0*/  LEA R2, P3, R12, R128.reuse, 0x2 ;  /* 0x000000800c027211 */ /* 0x080fe200078610ff */
[----:B------:R-:W-:Y:S02]  /*160b0*/  VIADD R4, R0, 0x7c ;  /* 0x0000007c00047836 */ /* 0x000fe40000000000 */
[----:B------:R-:W-:Y:S01]  /*160c0*/  VIADD R7, R5, UR4 ;  /* 0x0000000405077c36 */ /* 0x000fe20008000000 */
[-C--:B------:R-:W-:Y:S02]  /*160d0*/  LEA.HI.X.SX32 R3, R12, R129.reuse, 0x2, P3 ;  /* 0x000000810c037211 */ /* 0x080fe400018f16ff */
[----:B------:R-:W-:Y:S01]  /*160e0*/  ISETP.LT.AND P3, PT, R4, UR5, !P0 ;  /* 0x0000000504007c0c */ /* 0x000fe2000c761270 */
[----:B---3--:R-:W-:Y:S01]  /*160f0*/  VIADD R9, R7, UR4 ;  /* 0x0000000407097c36 */ /* 0x008fe20008000000 */
[-C--:B------:R-:W-:Y:S01]  /*16100*/  LEA R4, P6, R5, R128.reuse, 0x2 ;  /* 0x0000008005047211 */ /* 0x080fe200078c10ff */
[----:B------:R-:W-:Y:S01]  /*16110*/  VIADD R6, R0, 0x7d ;  /* 0x0000007d00067836 */ /* 0x000fe20000000000 */
[----:B------:R-:W-:Y:S01]  /*16120*/  ULDC UR5, c[0x0][0x22c] ;  /* 0x00008b0000057ab9 */ /* 0x000fe20000000800 */
[----:B----4-:R-:W-:Y:S01]  /*16130*/  VIADD R11, R9, UR4 ;  /* 0x00000004090b7c36 */ /* 0x010fe20008000000 */
[-C--:B------:R-:W-:Y:S01]  /*16140*/  LEA.HI.X.SX32 R5, R5, R129.reuse, 0x2, P6 ;  /* 0x0000008105057211 */ /* 0x080fe200030f16ff */
[----:B------:R2:W-:Y:S01]  /*16150*/  @P2 STG.E desc[UR16][R2.64], R84 ;  /* 0x0000005402002986 */ /* 0x0005e2000c101910 */
[----:B------:R-:W-:Y:S01]  /*16160*/  ISETP.LT.AND P2, PT, R6, UR5, !P0 ;  /* 0x0000000506007c0c */ /* 0x000fe2000c741270 */
[----:B------:R-:W-:Y:S01]  /*16170*/  VIADD R13, R11, UR4 ;  /* 0x000000040b0d7c36 */ /* 0x000fe20008000000 */
[-C--:B------:R-:W-:Y:S01]  /*16180*/  LEA R8, P6, R9, R128.reuse, 0x2 ;  /* 0x0000008009087211 */ /* 0x080fe200078c10ff */
[----:B-1----:R1:W-:Y:S01]  /*16190*/  @P1 STG.E desc[UR16][R4.64], R16 ;  /* 0x0000001004001986 */ /* 0x0023e2000c101910 */
[-C--:B------:R-:W-:Y:S01]  /*161a0*/  LEA R6, P1, R7, R128.reuse, 0x2 ;  /* 0x0000008007067211 */ /* 0x080fe200078210ff */
[----:B------:R-:W-:Y:S01]  /*161b0*/  VIADD R14, R13, UR4 ;  /* 0x000000040d0e7c36 */ /* 0x000fe20008000000 */
[-C--:B------:R-:W-:Y:S01]  /*161c0*/  LEA.HI.X.SX32 R9, R9, R129.reuse, 0x2, P6 ;  /* 0x0000008109097211 */ /* 0x080fe200030f16ff */
[----:B------:R-:W-:Y:S01]  /*161d0*/  VIADD R12, R0, 0x7e ;  /* 0x0000007e000c7836 */ /* 0x000fe20000000000 */
[----:B------:R-:W-:Y:S01]  /*161e0*/  LEA.HI.X.SX32 R7, R7, R129, 0x2, P1 ;  /* 0x0000008107077211 */ /* 0x000fe200008f16ff */
[----:B------:R-:W-:Y:S01]  /*161f0*/  VIADD R15, R14, UR4 ;  /* 0x000000040e0f7c36 */ /* 0x000fe20008000000 */
[-C--:B------:R-:W-:Y:S01]  /*16200*/  LEA R10, P1, R13, R128.reuse, 0x2 ;  /* 0x000000800d0a7211 */ /* 0x080fe200078210ff */
[----:B------:R-:W-:Y:S01]  /*16210*/  ULDC UR4, c[0x0][0x22c] ;  /* 0x00008b0000047ab9 */ /* 0x000fe20000000800 */
[----:B--2---:R-:W-:Y:S01]  /*16220*/  LEA R2, P6, R11, R128, 0x2 ;  /* 0x000000800b027211 */ /* 0x004fe200078c10ff */
[----:B------:R-:W-:-:S03]  /*16230*/  VIADD R0, R0, 0x7f ;  /* 0x0000007f00007836 */ /* 0x000fc60000000000 */
[-C--:B------:R-:W-:Y:S02]  /*16240*/  LEA.HI.X.SX32 R3, R11, R129.reuse, 0x2, P6 ;  /* 0x000000810b037211 */ /* 0x080fe400030f16ff */
[-C--:B------:R-:W-:Y:S02]  /*16250*/  LEA.HI.X.SX32 R11, R13, R129.reuse, 0x2, P1 ;  /* 0x000000810d0b7211 */ /* 0x080fe400008f16ff */
[----:B------:R-:W-:Y:S01]  /*16260*/  ISETP.LT.AND P1, PT, R12, UR4, !P0 ;  /* 0x000000040c007c0c */ /* 0x000fe2000c721270 */
[----:B------:R-:W-:Y:S01]  /*16270*/  ULDC UR4, c[0x0][0x22c] ;  /* 0x00008b0000047ab9 */ /* 0x000fe20000000800 */
[C---:B-1----:R-:W-:Y:S02]  /*16280*/  LEA R4, P6, R15.reuse, R128, 0x2 ;  /* 0x000000800f047211 */ /* 0x042fe400078c10ff */
[----:B------:R-:W-:Y:S02]  /*16290*/  ISETP.LT.AND P0, PT, R0, UR4, !P0 ;  /* 0x0000000400007c0c */ /* 0x000fe4000c701270 */
[----:B------:R-:W-:-:S02]  /*162a0*/  LEA.HI.X.SX32 R5, R15, R129, 0x2, P6 ;  /* 0x000000810f057211 */ /* 0x000fc400030f16ff */
[C---:B------:R-:W-:Y:S01]  /*162b0*/  LEA R128, P6, R14.reuse, R128, 0x2 ;  /* 0x000000800e807211 */ /* 0x040fe200078c10ff */
[----:B------:R1:W-:Y:S03]  /*162c0*/  @P5 STG.E desc[UR16][R6.64], R85 ;  /* 0x0000005506005986 */ /* 0x0003e6000c101910 */
[----:B------:R-:W-:Y:S01]  /*162d0*/  LEA.HI.X.SX32 R129, R14, R129, 0x2, P6 ;  /* 0x000000810e817211 */ /* 0x000fe200030f16ff */
[----:B------:R1:W-:Y:S04]  /*162e0*/  @P4 STG.E desc[UR16][R8.64], R17 ;  /* 0x0000001108004986 */ /* 0x0003e8000c101910 */
[----:B------:R1:W-:Y:S04]  /*162f0*/  @P3 STG.E desc[UR16][R2.64], R86 ;  /* 0x0000005602003986 */ /* 0x0003e8000c101910 */
[----:B------:R1:W-:Y:S04]  /*16300*/  @P2 STG.E desc[UR16][R10.64], R18 ;  /* 0x000000120a002986 */ /* 0x0003e8000c101910 */
[----:B------:R1:W-:Y:S01]  /*16310*/  @P1 STG.E desc[UR16][R128.64], R87 ;  /* 0x0000005780001986 */ /* 0x0003e2000c101910 */
[----:B------:R-:W-:Y:S05]  /*16320*/  @!P0 EXIT ;  /* 0x000000000000894d */ /* 0x000fea0003800000 */
[----:B------:R-:W-:Y:S01]  /*16330*/  STG.E desc[UR16][R4.64], R19 ;  /* 0x0000001304007986 */ /* 0x000fe2000c101910 */
[----:B------:R-:W-:Y:S05]  /*16340*/  EXIT ;  /* 0x000000000000794d */ /* 0x000fea0003800000 */
.L_x_2:
[----:B------:R-:W-:-:S00]  /*16350*/  BRA `(.L_x_2) ;  /* 0xfffffffc00fc7947 */ /* 0x000fc0000383ffff */
[----:B------:R-:W-:-:S00]  /*16360*/  NOP ;  /* 0x0000000000007918 */ /* 0x000fc00000000000 */
        /* <DEDUP_REMOVED lines=9> */
.L_x_3:


//--------------------- .nv.shared.matmul_kernel  --------------------------
	.section	.nv.shared.matmul_kernel,"aw",@nobits
	.sectionflags	@""
	.align	16
	.zero		1024


//--------------------- .nv.shared.reserved.0     --------------------------
	.section	.nv.shared.reserved.0,"aw",@nobits
	.weak		__nv_reservedSMEM_offset_0_alias
	.size		__nv_reservedSMEM_offset_0_alias, 0, 0
	.other		__nv_reservedSMEM_offset_0_alias,@"STO_CUDA_RESERVED_SHARED STV_DEFAULT"
__nv_reservedSMEM_offset_0_alias:
	.zero		0


//--------------------- .nv.constant0.matmul_kernel --------------------------
	.section	.nv.constant0.matmul_kernel,"a",@progbits
	.sectionflags	@""
	.align	4
.nv.constant0.matmul_kernel:
	.zero		608


//--------------------- SYMBOLS --------------------------

	.type		.nv.reservedSmem.offset0,@object
	.size		.nv.reservedSmem.offset0,0x4
